//
// Generated by NVIDIA NVVM Compiler
//
// Compiler Build ID: CL-36424714
// Cuda compilation tools, release 13.0, V13.0.88
// Based on NVVM 20.0.0
//

.version 9.0
.target sm_100
.address_size 64

	// .globl	_Z18search_form_kernelPKciPKiyyffP12SearchResultPii
.const .align 4 .b8 d_const_values[52] = {219, 15, 73, 64, 84, 248, 45, 64, 0, 0, 128, 191, 189, 27, 207, 63, 0, 0, 128, 63, 0, 0, 0, 64, 0, 0, 64, 64, 0, 0, 128, 64, 0, 0, 160, 64, 0, 0, 192, 64, 0, 0, 224, 64, 0, 0, 0, 65, 0, 0, 16, 65};
.const .align 1 .b8 d_const_chars[13] = {48, 49, 50, 51, 111, 112, 113, 114, 115, 116, 117, 118, 119};
.const .align 1 .b8 d_unary_chars[18] = {52, 53, 56, 57, 97, 98, 99, 100, 101, 102, 103, 104, 105, 106, 107, 108, 109, 110};
.const .align 1 .b8 d_binary_chars[5] = {54, 55, 120, 121, 122};
// _ZZ18search_form_kernelPKciPKiyyffP12SearchResultPiiE7s_radix has been demoted
// _ZZ18search_form_kernelPKciPKiyyffP12SearchResultPiiE9s_ternary has been demoted
.global .align 4 .b8 __cudart_i2opi_f[24] = {65, 144, 67, 60, 153, 149, 98, 219, 192, 221, 52, 245, 209, 87, 39, 252, 41, 21, 68, 78, 110, 131, 249, 162};

.visible .entry _Z18search_form_kernelPKciPKiyyffP12SearchResultPii(
	.param .u64 .ptr .align 1 _Z18search_form_kernelPKciPKiyyffP12SearchResultPii_param_0,
	.param .u32 _Z18search_form_kernelPKciPKiyyffP12SearchResultPii_param_1,
	.param .u64 .ptr .align 1 _Z18search_form_kernelPKciPKiyyffP12SearchResultPii_param_2,
	.param .u64 _Z18search_form_kernelPKciPKiyyffP12SearchResultPii_param_3,
	.param .u64 _Z18search_form_kernelPKciPKiyyffP12SearchResultPii_param_4,
	.param .f32 _Z18search_form_kernelPKciPKiyyffP12SearchResultPii_param_5,
	.param .f32 _Z18search_form_kernelPKciPKiyyffP12SearchResultPii_param_6,
	.param .u64 .ptr .align 1 _Z18search_form_kernelPKciPKiyyffP12SearchResultPii_param_7,
	.param .u64 .ptr .align 1 _Z18search_form_kernelPKciPKiyyffP12SearchResultPii_param_8,
	.param .u32 _Z18search_form_kernelPKciPKiyyffP12SearchResultPii_param_9
)
{
	.local .align 16 .b8 	__local_depot0[144];
	.reg .b64 	%SP;
	.reg .b64 	%SPL;
	.reg .pred 	%p<678>;
	.reg .b16 	%rs<9>;
	.reg .b32 	%r<1006>;
	.reg .b32 	%f<2870>;
	.reg .b64 	%rd<452>;
	.reg .b64 	%fd<31>;
	// demoted variable
	.shared .align 4 .b8 _ZZ18search_form_kernelPKciPKiyyffP12SearchResultPiiE7s_radix[48];
	// demoted variable
	.shared .align 1 .b8 _ZZ18search_form_kernelPKciPKiyyffP12SearchResultPiiE9s_ternary[13];
	mov.u64 	%SPL, __local_depot0;
	ld.param.u32 	%r255, [_Z18search_form_kernelPKciPKiyyffP12SearchResultPii_param_1];
	ld.param.u64 	%rd154, [_Z18search_form_kernelPKciPKiyyffP12SearchResultPii_param_8];
	cvta.to.global.u64 	%rd1, %rd154;
	add.u64 	%rd2, %SPL, 0;
	add.u64 	%rd3, %SPL, 0;
	add.u64 	%rd4, %SPL, 0;
	add.u64 	%rd5, %SPL, 32;
	add.u64 	%rd6, %SPL, 96;
	mov.u32 	%r1, %tid.x;
	setp.ge.u32 	%p1, %r1, %r255;
	@%p1 bra 	$L__BB0_2;
	ld.param.u64 	%rd407, [_Z18search_form_kernelPKciPKiyyffP12SearchResultPii_param_2];
	ld.param.u64 	%rd406, [_Z18search_form_kernelPKciPKiyyffP12SearchResultPii_param_0];
	cvta.to.global.u64 	%rd160, %rd407;
	cvta.to.global.u64 	%rd161, %rd406;
	cvt.u64.u32 	%rd162, %r1;
	mul.wide.u32 	%rd163, %r1, 4;
	add.s64 	%rd164, %rd160, %rd163;
	ld.global.nc.u32 	%r257, [%rd164];
	shl.b32 	%r258, %r1, 2;
	mov.u32 	%r259, _ZZ18search_form_kernelPKciPKiyyffP12SearchResultPiiE7s_radix;
	add.s32 	%r260, %r259, %r258;
	st.shared.u32 	[%r260], %r257;
	add.s64 	%rd165, %rd161, %rd162;
	ld.global.nc.u8 	%rs1, [%rd165];
	cvt.u16.u8 	%rs2, %rs1;
	mov.u32 	%r261, _ZZ18search_form_kernelPKciPKiyyffP12SearchResultPiiE9s_ternary;
	add.s32 	%r262, %r261, %r1;
	st.shared.u8 	[%r262], %rs2;
$L__BB0_2:
	setp.ne.s32 	%p2, %r1, 0;
	@%p2 bra 	$L__BB0_4;
	mov.u32 	%r263, _ZZ18search_form_kernelPKciPKiyyffP12SearchResultPiiE9s_ternary;
	add.s32 	%r264, %r263, %r255;
	mov.b16 	%rs3, 0;
	st.shared.u8 	[%r264], %rs3;
$L__BB0_4:
	ld.param.u64 	%rd408, [_Z18search_form_kernelPKciPKiyyffP12SearchResultPii_param_3];
	bar.sync 	0;
	mov.u32 	%r265, %ctaid.x;
	mov.u32 	%r266, %ntid.x;
	mul.wide.u32 	%rd166, %r265, %r266;
	cvt.u64.u32 	%rd167, %r1;
	add.s64 	%rd7, %rd166, %rd167;
	setp.ge.u64 	%p3, %rd7, %rd408;
	@%p3 bra 	$L__BB0_600;
	ld.global.u32 	%r267, [%rd1];
	setp.ne.s32 	%p4, %r267, 0;
	@%p4 bra 	$L__BB0_600;
	ld.param.u64 	%rd409, [_Z18search_form_kernelPKciPKiyyffP12SearchResultPii_param_4];
	add.s64 	%rd8, %rd409, %rd7;
	setp.lt.s32 	%p5, %r255, 1;
	@%p5 bra 	$L__BB0_55;
	add.s32 	%r2, %r255, -1;
	min.u32 	%r268, %r2, 11;
	add.s32 	%r3, %r268, 1;
	ld.shared.s32 	%rd9, [_ZZ18search_form_kernelPKciPKiyyffP12SearchResultPiiE7s_radix];
	or.b64  	%rd168, %rd8, %rd9;
	and.b64  	%rd169, %rd168, -4294967296;
	setp.ne.s64 	%p6, %rd169, 0;
	@%p6 bra 	$L__BB0_9;
	cvt.u32.u64 	%r269, %rd9;
	cvt.u32.u64 	%r270, %rd8;
	div.u32 	%r271, %r270, %r269;
	mul.lo.s32 	%r272, %r271, %r269;
	sub.s32 	%r273, %r270, %r272;
	cvt.u64.u32 	%rd412, %r271;
	cvt.u64.u32 	%rd413, %r273;
	bra.uni 	$L__BB0_10;
$L__BB0_9:
	div.u64 	%rd412, %rd8, %rd9;
	mul.lo.s64 	%rd170, %rd412, %rd9;
	sub.s64 	%rd413, %rd8, %rd170;
$L__BB0_10:
	st.local.u32 	[%rd6], %rd413;
	setp.eq.s32 	%p7, %r2, 0;
	@%p7 bra 	$L__BB0_55;
	ld.shared.s32 	%rd16, [_ZZ18search_form_kernelPKciPKiyyffP12SearchResultPiiE7s_radix+4];
	or.b64  	%rd171, %rd412, %rd16;
	and.b64  	%rd172, %rd171, -4294967296;
	setp.ne.s64 	%p8, %rd172, 0;
	@%p8 bra 	$L__BB0_13;
	cvt.u32.u64 	%r274, %rd16;
	cvt.u32.u64 	%r275, %rd412;
	div.u32 	%r276, %r275, %r274;
	mul.lo.s32 	%r277, %r276, %r274;
	sub.s32 	%r278, %r275, %r277;
	cvt.u64.u32 	%rd414, %r276;
	cvt.u64.u32 	%rd415, %r278;
	bra.uni 	$L__BB0_14;
$L__BB0_13:
	div.u64 	%rd414, %rd412, %rd16;
	mul.lo.s64 	%rd173, %rd414, %rd16;
	sub.s64 	%rd415, %rd412, %rd173;
$L__BB0_14:
	st.local.u32 	[%rd6+4], %rd415;
	setp.eq.s32 	%p9, %r3, 2;
	@%p9 bra 	$L__BB0_55;
	ld.shared.s32 	%rd23, [_ZZ18search_form_kernelPKciPKiyyffP12SearchResultPiiE7s_radix+8];
	or.b64  	%rd174, %rd414, %rd23;
	and.b64  	%rd175, %rd174, -4294967296;
	setp.ne.s64 	%p10, %rd175, 0;
	@%p10 bra 	$L__BB0_17;
	cvt.u32.u64 	%r279, %rd23;
	cvt.u32.u64 	%r280, %rd414;
	div.u32 	%r281, %r280, %r279;
	mul.lo.s32 	%r282, %r281, %r279;
	sub.s32 	%r283, %r280, %r282;
	cvt.u64.u32 	%rd416, %r281;
	cvt.u64.u32 	%rd417, %r283;
	bra.uni 	$L__BB0_18;
$L__BB0_17:
	div.u64 	%rd416, %rd414, %rd23;
	mul.lo.s64 	%rd176, %rd416, %rd23;
	sub.s64 	%rd417, %rd414, %rd176;
$L__BB0_18:
	st.local.u32 	[%rd6+8], %rd417;
	setp.eq.s32 	%p11, %r3, 3;
	@%p11 bra 	$L__BB0_55;
	ld.shared.s32 	%rd30, [_ZZ18search_form_kernelPKciPKiyyffP12SearchResultPiiE7s_radix+12];
	or.b64  	%rd177, %rd416, %rd30;
	and.b64  	%rd178, %rd177, -4294967296;
	setp.ne.s64 	%p12, %rd178, 0;
	@%p12 bra 	$L__BB0_21;
	cvt.u32.u64 	%r284, %rd30;
	cvt.u32.u64 	%r285, %rd416;
	div.u32 	%r286, %r285, %r284;
	mul.lo.s32 	%r287, %r286, %r284;
	sub.s32 	%r288, %r285, %r287;
	cvt.u64.u32 	%rd418, %r286;
	cvt.u64.u32 	%rd419, %r288;
	bra.uni 	$L__BB0_22;
$L__BB0_21:
	div.u64 	%rd418, %rd416, %rd30;
	mul.lo.s64 	%rd179, %rd418, %rd30;
	sub.s64 	%rd419, %rd416, %rd179;
$L__BB0_22:
	st.local.u32 	[%rd6+12], %rd419;
	setp.eq.s32 	%p13, %r3, 4;
	@%p13 bra 	$L__BB0_55;
	ld.shared.s32 	%rd37, [_ZZ18search_form_kernelPKciPKiyyffP12SearchResultPiiE7s_radix+16];
	or.b64  	%rd180, %rd418, %rd37;
	and.b64  	%rd181, %rd180, -4294967296;
	setp.ne.s64 	%p14, %rd181, 0;
	@%p14 bra 	$L__BB0_25;
	cvt.u32.u64 	%r289, %rd37;
	cvt.u32.u64 	%r290, %rd418;
	div.u32 	%r291, %r290, %r289;
	mul.lo.s32 	%r292, %r291, %r289;
	sub.s32 	%r293, %r290, %r292;
	cvt.u64.u32 	%rd420, %r291;
	cvt.u64.u32 	%rd421, %r293;
	bra.uni 	$L__BB0_26;
$L__BB0_25:
	div.u64 	%rd420, %rd418, %rd37;
	mul.lo.s64 	%rd182, %rd420, %rd37;
	sub.s64 	%rd421, %rd418, %rd182;
$L__BB0_26:
	st.local.u32 	[%rd6+16], %rd421;
	setp.eq.s32 	%p15, %r3, 5;
	@%p15 bra 	$L__BB0_55;
	ld.shared.s32 	%rd44, [_ZZ18search_form_kernelPKciPKiyyffP12SearchResultPiiE7s_radix+20];
	or.b64  	%rd183, %rd420, %rd44;
	and.b64  	%rd184, %rd183, -4294967296;
	setp.ne.s64 	%p16, %rd184, 0;
	@%p16 bra 	$L__BB0_29;
	cvt.u32.u64 	%r294, %rd44;
	cvt.u32.u64 	%r295, %rd420;
	div.u32 	%r296, %r295, %r294;
	mul.lo.s32 	%r297, %r296, %r294;
	sub.s32 	%r298, %r295, %r297;
	cvt.u64.u32 	%rd422, %r296;
	cvt.u64.u32 	%rd423, %r298;
	bra.uni 	$L__BB0_30;
$L__BB0_29:
	div.u64 	%rd422, %rd420, %rd44;
	mul.lo.s64 	%rd185, %rd422, %rd44;
	sub.s64 	%rd423, %rd420, %rd185;
$L__BB0_30:
	st.local.u32 	[%rd6+20], %rd423;
	setp.eq.s32 	%p17, %r3, 6;
	@%p17 bra 	$L__BB0_55;
	ld.shared.s32 	%rd51, [_ZZ18search_form_kernelPKciPKiyyffP12SearchResultPiiE7s_radix+24];
	or.b64  	%rd186, %rd422, %rd51;
	and.b64  	%rd187, %rd186, -4294967296;
	setp.ne.s64 	%p18, %rd187, 0;
	@%p18 bra 	$L__BB0_33;
	cvt.u32.u64 	%r299, %rd51;
	cvt.u32.u64 	%r300, %rd422;
	div.u32 	%r301, %r300, %r299;
	mul.lo.s32 	%r302, %r301, %r299;
	sub.s32 	%r303, %r300, %r302;
	cvt.u64.u32 	%rd424, %r301;
	cvt.u64.u32 	%rd425, %r303;
	bra.uni 	$L__BB0_34;
$L__BB0_33:
	div.u64 	%rd424, %rd422, %rd51;
	mul.lo.s64 	%rd188, %rd424, %rd51;
	sub.s64 	%rd425, %rd422, %rd188;
$L__BB0_34:
	st.local.u32 	[%rd6+24], %rd425;
	setp.eq.s32 	%p19, %r3, 7;
	@%p19 bra 	$L__BB0_55;
	ld.shared.s32 	%rd58, [_ZZ18search_form_kernelPKciPKiyyffP12SearchResultPiiE7s_radix+28];
	or.b64  	%rd189, %rd424, %rd58;
	and.b64  	%rd190, %rd189, -4294967296;
	setp.ne.s64 	%p20, %rd190, 0;
	@%p20 bra 	$L__BB0_37;
	cvt.u32.u64 	%r304, %rd58;
	cvt.u32.u64 	%r305, %rd424;
	div.u32 	%r306, %r305, %r304;
	mul.lo.s32 	%r307, %r306, %r304;
	sub.s32 	%r308, %r305, %r307;
	cvt.u64.u32 	%rd426, %r306;
	cvt.u64.u32 	%rd427, %r308;
	bra.uni 	$L__BB0_38;
$L__BB0_37:
	div.u64 	%rd426, %rd424, %rd58;
	mul.lo.s64 	%rd191, %rd426, %rd58;
	sub.s64 	%rd427, %rd424, %rd191;
$L__BB0_38:
	st.local.u32 	[%rd6+28], %rd427;
	setp.eq.s32 	%p21, %r3, 8;
	@%p21 bra 	$L__BB0_55;
	ld.shared.s32 	%rd65, [_ZZ18search_form_kernelPKciPKiyyffP12SearchResultPiiE7s_radix+32];
	or.b64  	%rd192, %rd426, %rd65;
	and.b64  	%rd193, %rd192, -4294967296;
	setp.ne.s64 	%p22, %rd193, 0;
	@%p22 bra 	$L__BB0_41;
	cvt.u32.u64 	%r309, %rd65;
	cvt.u32.u64 	%r310, %rd426;
	div.u32 	%r311, %r310, %r309;
	mul.lo.s32 	%r312, %r311, %r309;
	sub.s32 	%r313, %r310, %r312;
	cvt.u64.u32 	%rd428, %r311;
	cvt.u64.u32 	%rd429, %r313;
	bra.uni 	$L__BB0_42;
$L__BB0_41:
	div.u64 	%rd428, %rd426, %rd65;
	mul.lo.s64 	%rd194, %rd428, %rd65;
	sub.s64 	%rd429, %rd426, %rd194;
$L__BB0_42:
	st.local.u32 	[%rd6+32], %rd429;
	setp.eq.s32 	%p23, %r3, 9;
	@%p23 bra 	$L__BB0_55;
	ld.shared.s32 	%rd72, [_ZZ18search_form_kernelPKciPKiyyffP12SearchResultPiiE7s_radix+36];
	or.b64  	%rd195, %rd428, %rd72;
	and.b64  	%rd196, %rd195, -4294967296;
	setp.ne.s64 	%p24, %rd196, 0;
	@%p24 bra 	$L__BB0_45;
	cvt.u32.u64 	%r314, %rd72;
	cvt.u32.u64 	%r315, %rd428;
	div.u32 	%r316, %r315, %r314;
	mul.lo.s32 	%r317, %r316, %r314;
	sub.s32 	%r318, %r315, %r317;
	cvt.u64.u32 	%rd430, %r316;
	cvt.u64.u32 	%rd431, %r318;
	bra.uni 	$L__BB0_46;
$L__BB0_45:
	div.u64 	%rd430, %rd428, %rd72;
	mul.lo.s64 	%rd197, %rd430, %rd72;
	sub.s64 	%rd431, %rd428, %rd197;
$L__BB0_46:
	st.local.u32 	[%rd6+36], %rd431;
	setp.eq.s32 	%p25, %r3, 10;
	@%p25 bra 	$L__BB0_55;
	ld.shared.s32 	%rd79, [_ZZ18search_form_kernelPKciPKiyyffP12SearchResultPiiE7s_radix+40];
	or.b64  	%rd198, %rd430, %rd79;
	and.b64  	%rd199, %rd198, -4294967296;
	setp.ne.s64 	%p26, %rd199, 0;
	@%p26 bra 	$L__BB0_49;
	cvt.u32.u64 	%r319, %rd79;
	cvt.u32.u64 	%r320, %rd430;
	div.u32 	%r321, %r320, %r319;
	mul.lo.s32 	%r322, %r321, %r319;
	sub.s32 	%r323, %r320, %r322;
	cvt.u64.u32 	%rd432, %r321;
	cvt.u64.u32 	%rd433, %r323;
	bra.uni 	$L__BB0_50;
$L__BB0_49:
	div.u64 	%rd432, %rd430, %rd79;
	mul.lo.s64 	%rd200, %rd432, %rd79;
	sub.s64 	%rd433, %rd430, %rd200;
$L__BB0_50:
	st.local.u32 	[%rd6+40], %rd433;
	setp.eq.s32 	%p27, %r3, 11;
	@%p27 bra 	$L__BB0_55;
	ld.shared.s32 	%rd86, [_ZZ18search_form_kernelPKciPKiyyffP12SearchResultPiiE7s_radix+44];
	or.b64  	%rd201, %rd432, %rd86;
	and.b64  	%rd202, %rd201, -4294967296;
	setp.ne.s64 	%p28, %rd202, 0;
	@%p28 bra 	$L__BB0_53;
	cvt.u32.u64 	%r324, %rd86;
	cvt.u32.u64 	%r325, %rd432;
	rem.u32 	%r326, %r325, %r324;
	cvt.u64.u32 	%rd434, %r326;
	bra.uni 	$L__BB0_54;
$L__BB0_53:
	rem.u64 	%rd434, %rd432, %rd86;
$L__BB0_54:
	st.local.u32 	[%rd6+44], %rd434;
$L__BB0_55:
	setp.lt.s32 	%p29, %r255, 1;
	@%p29 bra 	$L__BB0_587;
	setp.lt.u32 	%p30, %r255, 4;
	mov.b32 	%r989, 0;
	mov.u32 	%r960, %r989;
	@%p30 bra 	$L__BB0_479;
	mov.b32 	%r933, 0;
	mov.u32 	%r329, _ZZ18search_form_kernelPKciPKiyyffP12SearchResultPiiE9s_ternary;
	mov.u64 	%rd229, __cudart_i2opi_f;
	mov.u32 	%r960, %r933;
$L__BB0_58:
	.pragma "nounroll";
	add.s32 	%r6, %r329, %r933;
	ld.shared.u8 	%rs4, [%r6];
	setp.eq.s16 	%p31, %rs4, 49;
	mul.wide.u32 	%rd203, %r933, 4;
	add.s64 	%rd90, %rd6, %rd203;
	ld.local.u32 	%r7, [%rd90];
	@%p31 bra 	$L__BB0_61;
	setp.ne.s16 	%p32, %rs4, 48;
	@%p32 bra 	$L__BB0_144;
	mul.wide.s32 	%rd238, %r7, 4;
	mov.u64 	%rd239, d_const_values;
	add.s64 	%rd240, %rd239, %rd238;
	ld.const.f32 	%f2820, [%rd240];
	add.s32 	%r8, %r960, 1;
	mul.wide.s32 	%rd241, %r960, 4;
	add.s64 	%rd242, %rd5, %rd241;
	st.local.f32 	[%rd242], %f2820;
	mov.u32 	%r960, %r8;
	bra.uni 	$L__BB0_163;
$L__BB0_61:
	mul.wide.s32 	%rd204, %r960, 4;
	add.s64 	%rd91, %rd5, %rd204;
	ld.local.f32 	%f2, [%rd91+-4];
	mov.f32 	%f2820, 0f7FC00000;
	setp.gt.s32 	%p33, %r7, 8;
	@%p33 bra 	$L__BB0_84;
	setp.gt.s32 	%p46, %r7, 3;
	@%p46 bra 	$L__BB0_74;
	setp.gt.s32 	%p53, %r7, 1;
	@%p53 bra 	$L__BB0_67;
	setp.eq.s32 	%p56, %r7, 0;
	@%p56 bra 	$L__BB0_104;
	setp.eq.s32 	%p57, %r7, 1;
	@%p57 bra 	$L__BB0_66;
	bra.uni 	$L__BB0_143;
$L__BB0_66:
	fma.rn.f32 	%f782, %f2, 0f3BBB989D, 0f3F000000;
	cvt.sat.f32.f32 	%f783, %f782;
	mov.f32 	%f784, 0f4B400001;
	mov.f32 	%f785, 0f437C0000;
	fma.rm.f32 	%f786, %f783, %f785, %f784;
	add.f32 	%f787, %f786, 0fCB40007F;
	neg.f32 	%f788, %f787;
	fma.rn.f32 	%f789, %f2, 0f3FB8AA3B, %f788;
	fma.rn.f32 	%f790, %f2, 0f32A57060, %f789;
	mov.b32 	%r429, %f786;
	shl.b32 	%r430, %r429, 23;
	mov.b32 	%f791, %r430;
	ex2.approx.ftz.f32 	%f792, %f790;
	mul.f32 	%f2820, %f792, %f791;
	bra.uni 	$L__BB0_143;
$L__BB0_67:
	setp.eq.s32 	%p54, %r7, 2;
	@%p54 bra 	$L__BB0_105;
	setp.eq.s32 	%p55, %r7, 3;
	@%p55 bra 	$L__BB0_69;
	bra.uni 	$L__BB0_143;
$L__BB0_69:
	abs.f32 	%f6, %f2;
	setp.ltu.f32 	%p111, %f6, 0f3FC00000;
	@%p111 bra 	$L__BB0_107;
	setp.geu.f32 	%p112, %f2, 0f00000000;
	setp.gt.f32 	%p113, %f6, 0f42246666;
	selp.f32 	%f7, 0f42246666, %f2, %p113;
	abs.f32 	%f8, %f7;
	setp.lt.f32 	%p114, %f8, 0f00800000;
	mul.f32 	%f660, %f8, 0f4B800000;
	selp.f32 	%f661, %f660, %f8, %p114;
	selp.f32 	%f662, 0fC1C00000, 0f00000000, %p114;
	mov.b32 	%r415, %f661;
	add.s32 	%r416, %r415, -1060439283;
	and.b32  	%r417, %r416, -8388608;
	sub.s32 	%r418, %r415, %r417;
	mov.b32 	%f663, %r418;
	cvt.rn.f32.s32 	%f664, %r417;
	fma.rn.f32 	%f665, %f664, 0f34000000, %f662;
	add.f32 	%f666, %f663, 0fBF800000;
	add.f32 	%f667, %f663, 0f3F800000;
	rcp.approx.ftz.f32 	%f668, %f667;
	add.f32 	%f669, %f666, %f666;
	mul.f32 	%f670, %f669, %f668;
	mul.f32 	%f671, %f670, %f670;
	sub.f32 	%f672, %f666, %f670;
	add.f32 	%f673, %f672, %f672;
	neg.f32 	%f674, %f670;
	fma.rn.f32 	%f675, %f674, %f666, %f673;
	mul.rn.f32 	%f676, %f668, %f675;
	fma.rn.f32 	%f677, %f671, 0f3A2C32E4, 0f3B52E7DB;
	fma.rn.f32 	%f678, %f677, %f671, 0f3C93BB73;
	fma.rn.f32 	%f679, %f678, %f671, 0f3DF6384F;
	mul.rn.f32 	%f680, %f679, %f671;
	fma.rn.f32 	%f681, %f670, 0f3FB8AA3B, %f665;
	sub.f32 	%f682, %f665, %f681;
	fma.rn.f32 	%f683, %f670, 0f3FB8AA3B, %f682;
	fma.rn.f32 	%f684, %f676, 0f3FB8AA3B, %f683;
	fma.rn.f32 	%f685, %f670, 0f32A55E34, %f684;
	fma.rn.f32 	%f686, %f680, %f670, %f685;
	add.rn.f32 	%f687, %f681, %f686;
	neg.f32 	%f688, %f681;
	add.rn.f32 	%f689, %f687, %f688;
	neg.f32 	%f690, %f689;
	add.rn.f32 	%f691, %f686, %f690;
	add.f32 	%f692, %f8, 0fBF000000;
	mul.rn.f32 	%f693, %f687, %f692;
	neg.f32 	%f694, %f693;
	fma.rn.f32 	%f695, %f687, %f692, %f694;
	fma.rn.f32 	%f696, %f691, %f692, %f695;
	mov.f32 	%f697, 0f3FB8AA3B;
	mul.rn.f32 	%f698, %f697, %f8;
	neg.f32 	%f699, %f698;
	fma.rn.f32 	%f700, %f8, 0f3FB8AA3B, %f699;
	fma.rn.f32 	%f701, %f8, 0f32A57060, %f700;
	add.rn.f32 	%f2811, %f693, %f699;
	add.rn.f32 	%f702, %f2811, %f698;
	neg.f32 	%f703, %f702;
	add.rn.f32 	%f704, %f2811, %f703;
	add.rn.f32 	%f705, %f693, %f703;
	neg.f32 	%f706, %f704;
	add.rn.f32 	%f707, %f699, %f706;
	add.rn.f32 	%f708, %f705, %f707;
	sub.f32 	%f709, %f696, %f701;
	add.f32 	%f2812, %f709, %f708;
	@%p112 bra 	$L__BB0_72;
	neg.f32 	%f710, %f2811;
	neg.f32 	%f2812, %f2812;
	setp.gt.f32 	%p115, %f8, 0f42040000;
	mov.f32 	%f711, 0f42400000;
	sub.f32 	%f712, %f711, %f2811;
	selp.f32 	%f2811, %f712, %f710, %p115;
$L__BB0_72:
	cvt.rni.f32.f32 	%f713, %f2811;
	sub.f32 	%f714, %f2811, %f713;
	add.f32 	%f715, %f2812, %f714;
	fma.rn.f32 	%f716, %f715, 0f391FCB8E, 0f3AAF85ED;
	fma.rn.f32 	%f717, %f716, %f715, 0f3C1D9856;
	fma.rn.f32 	%f718, %f717, %f715, 0f3D6357BB;
	fma.rn.f32 	%f719, %f718, %f715, 0f3E75FDEC;
	fma.rn.f32 	%f720, %f719, %f715, 0f3F317218;
	fma.rn.f32 	%f721, %f720, %f715, 0f3F800000;
	cvt.rzi.s32.f32 	%r419, %f713;
	setp.gt.f32 	%p117, %f713, 0f00000000;
	selp.b32 	%r420, 0, -2097152000, %p117;
	add.s32 	%r421, %r420, 2130706432;
	mov.b32 	%f722, %r421;
	mul.f32 	%f723, %f721, %f722;
	shl.b32 	%r422, %r419, 23;
	sub.s32 	%r423, %r422, %r420;
	mov.b32 	%f724, %r423;
	mul.f32 	%f725, %f723, %f724;
	mul.f32 	%f15, %f725, 0f40206C99;
	rcp.approx.ftz.f32 	%f16, %f8;
	fma.rn.f32 	%f726, %f16, 0f388F7971, 0fB8543ED8;
	fma.rn.f32 	%f727, %f726, %f16, 0fB9DDA6BE;
	fma.rn.f32 	%f728, %f727, %f16, 0f3A820ABE;
	fma.rn.f32 	%f729, %f728, %f16, 0fB9920AFD;
	fma.rn.f32 	%f730, %f729, %f16, 0fBB2F4D64;
	fma.rn.f32 	%f731, %f730, %f16, 0f3B638732;
	fma.rn.f32 	%f17, %f731, %f16, 0f3DAAAAAC;
	@%p112 bra 	$L__BB0_106;
	mul.f32 	%f733, %f16, %f17;
	fma.rn.f32 	%f734, %f733, %f7, %f7;
	add.f32 	%f735, %f8, %f8;
	cvt.rni.f32.f32 	%f736, %f735;
	cvt.rzi.s32.f32 	%r424, %f736;
	fma.rn.f32 	%f737, %f736, 0fBF000000, %f8;
	mul.rn.f32 	%f738, %f737, %f737;
	fma.rn.f32 	%f739, %f738, 0fBF17ACC9, 0f40233590;
	fma.rn.f32 	%f740, %f738, 0f3E684E12, 0fBFAAD2E0;
	fma.rn.f32 	%f741, %f739, %f738, 0fC0A55DF6;
	fma.rn.f32 	%f742, %f740, %f738, 0f4081E0CF;
	fma.rn.f32 	%f743, %f738, %f737, 0f00000000;
	fma.rn.f32 	%f744, %f742, %f738, 0fC09DE9E6;
	fma.rn.f32 	%f745, %f741, %f743, 0f00000000;
	fma.rn.f32 	%f746, %f744, %f738, 0f3F800000;
	fma.rn.f32 	%f747, %f737, 0f40490FDB, %f745;
	and.b32  	%r425, %r424, 1;
	setp.eq.b32 	%p118, %r425, 1;
	selp.f32 	%f748, %f746, %f747, %p118;
	and.b32  	%r426, %r424, 2;
	setp.eq.s32 	%p119, %r426, 0;
	mov.f32 	%f749, 0f00000000;
	sub.f32 	%f750, %f749, %f748;
	selp.f32 	%f751, %f748, %f750, %p119;
	mul.rn.f32 	%f752, %f734, %f751;
	neg.f32 	%f753, %f752;
	fma.rn.f32 	%f754, %f734, %f751, %f753;
	mov.f32 	%f755, 0f3F800000;
	div.approx.f32 	%f756, %f755, %f752;
	neg.f32 	%f757, %f756;
	mul.f32 	%f758, %f756, %f757;
	mul.f32 	%f759, %f754, %f758;
	mul.f32 	%f760, %f15, %f759;
	fma.rn.f32 	%f761, %f15, %f756, %f760;
	mul.f32 	%f762, %f761, 0f3F000000;
	setp.gt.f32 	%p120, %f8, 0f42040000;
	mul.f32 	%f763, %f762, 0f27800000;
	selp.f32 	%f2813, %f763, %f762, %p120;
	bra.uni 	$L__BB0_108;
$L__BB0_74:
	setp.gt.s32 	%p47, %r7, 5;
	@%p47 bra 	$L__BB0_78;
	setp.eq.s32 	%p51, %r7, 4;
	@%p51 bra 	$L__BB0_111;
	setp.eq.s32 	%p52, %r7, 5;
	@%p52 bra 	$L__BB0_77;
	bra.uni 	$L__BB0_143;
$L__BB0_77:
	mul.f32 	%f2820, %f2, %f2;
	bra.uni 	$L__BB0_143;
$L__BB0_78:
	setp.eq.s32 	%p48, %r7, 6;
	@%p48 bra 	$L__BB0_112;
	setp.eq.s32 	%p49, %r7, 7;
	@%p49 bra 	$L__BB0_121;
	setp.eq.s32 	%p50, %r7, 8;
	@%p50 bra 	$L__BB0_81;
	bra.uni 	$L__BB0_143;
$L__BB0_81:
	mul.f32 	%f602, %f2, 0f3F22F983;
	cvt.rni.s32.f32 	%r942, %f602;
	cvt.rn.f32.s32 	%f603, %r942;
	fma.rn.f32 	%f604, %f603, 0fBFC90FDA, %f2;
	fma.rn.f32 	%f605, %f603, 0fB3A22168, %f604;
	fma.rn.f32 	%f2815, %f603, 0fA7C234C5, %f605;
	abs.f32 	%f33, %f2;
	setp.ltu.f32 	%p92, %f33, 0f47CE4780;
	@%p92 bra 	$L__BB0_127;
	setp.neu.f32 	%p93, %f33, 0f7F800000;
	@%p93 bra 	$L__BB0_122;
	mov.f32 	%f608, 0f00000000;
	mul.rn.f32 	%f2815, %f2, %f608;
	mov.b32 	%r942, 0;
	bra.uni 	$L__BB0_127;
$L__BB0_84:
	setp.gt.s32 	%p34, %r7, 12;
	@%p34 bra 	$L__BB0_94;
	setp.gt.s32 	%p41, %r7, 10;
	@%p41 bra 	$L__BB0_91;
	setp.eq.s32 	%p44, %r7, 9;
	@%p44 bra 	$L__BB0_128;
	setp.eq.s32 	%p45, %r7, 10;
	@%p45 bra 	$L__BB0_88;
	bra.uni 	$L__BB0_143;
$L__BB0_88:
	mul.f32 	%f560, %f2, 0f3F22F983;
	cvt.rni.s32.f32 	%r946, %f560;
	cvt.rn.f32.s32 	%f561, %r946;
	fma.rn.f32 	%f562, %f561, 0fBFC90FDA, %f2;
	fma.rn.f32 	%f563, %f561, 0fB3A22168, %f562;
	fma.rn.f32 	%f2816, %f561, 0fA7C234C5, %f563;
	abs.f32 	%f40, %f2;
	setp.ltu.f32 	%p81, %f40, 0f47CE4780;
	@%p81 bra 	$L__BB0_134;
	setp.neu.f32 	%p82, %f40, 0f7F800000;
	@%p82 bra 	$L__BB0_129;
	mov.f32 	%f566, 0f00000000;
	mul.rn.f32 	%f2816, %f2, %f566;
	mov.b32 	%r946, 0;
	bra.uni 	$L__BB0_134;
$L__BB0_91:
	setp.eq.s32 	%p42, %r7, 11;
	@%p42 bra 	$L__BB0_135;
	setp.eq.s32 	%p43, %r7, 12;
	@%p43 bra 	$L__BB0_93;
	bra.uni 	$L__BB0_143;
$L__BB0_93:
	abs.f32 	%f518, %f2;
	mov.f32 	%f519, 0f3FB8AA3B;
	mul.rn.f32 	%f520, %f518, %f519;
	cvt.rzi.f32.f32 	%f521, %f520;
	abs.f32 	%f522, %f521;
	setp.gt.f32 	%p77, %f522, 0f42FC0000;
	mov.f32 	%f523, 0f42FC0000;
	copysign.f32 	%f524, %f521, %f523;
	selp.f32 	%f525, %f524, %f521, %p77;
	fma.rn.f32 	%f526, %f525, 0fBF317218, %f518;
	fma.rn.f32 	%f527, %f525, 0f3102E308, %f526;
	mul.f32 	%f528, %f527, 0f3FB8AA3B;
	add.f32 	%f529, %f525, 0f4B40007D;
	mov.b32 	%r347, %f529;
	shl.b32 	%r348, %r347, 23;
	mov.b32 	%f530, %r348;
	ex2.approx.ftz.f32 	%f531, %f528;
	mul.f32 	%f532, %f531, %f530;
	mov.f32 	%f533, 0fBE000000;
	div.approx.ftz.f32 	%f534, %f533, %f532;
	fma.rn.f32 	%f535, %f532, 0f40000000, %f534;
	mul.f32 	%f536, %f2, %f2;
	fma.rn.f32 	%f537, %f536, 0f363D0ADA, 0f394FFF49;
	fma.rn.f32 	%f538, %f537, %f536, 0f3C08889A;
	fma.rn.f32 	%f539, %f538, %f536, 0f3E2AAAAB;
	mul.f32 	%f540, %f536, %f539;
	fma.rn.f32 	%f541, %f540, %f2, %f2;
	setp.ge.f32 	%p78, %f518, 0f3F800000;
	copysign.f32 	%f542, %f2, %f535;
	selp.f32 	%f2820, %f542, %f541, %p78;
	bra.uni 	$L__BB0_143;
$L__BB0_94:
	setp.gt.s32 	%p35, %r7, 14;
	@%p35 bra 	$L__BB0_98;
	setp.eq.s32 	%p39, %r7, 13;
	@%p39 bra 	$L__BB0_136;
	setp.eq.s32 	%p40, %r7, 14;
	@%p40 bra 	$L__BB0_97;
	bra.uni 	$L__BB0_143;
$L__BB0_97:
	abs.f32 	%f472, %f2;
	mov.f32 	%f473, 0f3FB8AA3B;
	mul.rn.f32 	%f474, %f472, %f473;
	cvt.rzi.f32.f32 	%f475, %f474;
	abs.f32 	%f476, %f475;
	setp.gt.f32 	%p70, %f476, 0f42FC0000;
	mov.f32 	%f477, 0f42FC0000;
	copysign.f32 	%f478, %f475, %f477;
	selp.f32 	%f479, %f478, %f475, %p70;
	fma.rn.f32 	%f480, %f479, 0fBF317218, %f472;
	fma.rn.f32 	%f481, %f479, 0f3102E308, %f480;
	mul.f32 	%f482, %f481, 0f3FB8AA3B;
	add.f32 	%f483, %f479, 0f4B40007D;
	mov.b32 	%r340, %f483;
	shl.b32 	%r341, %r340, 23;
	mov.b32 	%f484, %r341;
	ex2.approx.ftz.f32 	%f485, %f482;
	mul.f32 	%f486, %f485, %f484;
	mov.f32 	%f487, 0f3E000000;
	div.approx.ftz.f32 	%f488, %f487, %f486;
	fma.rn.f32 	%f2820, %f486, 0f40000000, %f488;
	bra.uni 	$L__BB0_143;
$L__BB0_98:
	setp.eq.s32 	%p36, %r7, 15;
	@%p36 bra 	$L__BB0_139;
	setp.eq.s32 	%p37, %r7, 16;
	@%p37 bra 	$L__BB0_142;
	setp.eq.s32 	%p38, %r7, 17;
	@%p38 bra 	$L__BB0_101;
	bra.uni 	$L__BB0_143;
$L__BB0_101:
	abs.f32 	%f400, %f2;
	mov.f32 	%f401, 0f3F800000;
	sub.f32 	%f402, %f401, %f400;
	rcp.approx.ftz.f32 	%f403, %f402;
	add.f32 	%f404, %f403, %f403;
	mul.f32 	%f405, %f400, %f404;
	setp.gt.f32 	%p58, %f400, 0f7E800000;
	selp.f32 	%f60, 0fC0000000, %f405, %p58;
	add.rz.f32 	%f406, %f60, %f401;
	mov.b32 	%r330, %f406;
	add.s32 	%r331, %r330, -1061158912;
	and.b32  	%r332, %r331, -8388608;
	mov.b32 	%r51, %f60;
	sub.s32 	%r333, %r51, %r332;
	mov.b32 	%f407, %r333;
	sub.s32 	%r334, 1082130432, %r332;
	mov.b32 	%f408, %r334;
	fma.rn.f32 	%f409, %f408, 0f3E800000, 0fBF800000;
	add.f32 	%f410, %f409, %f407;
	cvt.rn.f32.s32 	%f411, %r332;
	mul.f32 	%f412, %f411, 0f34000000;
	fma.rn.f32 	%f413, %f410, 0fBD39BF78, 0f3DD80012;
	fma.rn.f32 	%f414, %f413, %f410, 0fBE0778E0;
	fma.rn.f32 	%f415, %f414, %f410, 0f3E146475;
	fma.rn.f32 	%f416, %f415, %f410, 0fBE2A68DD;
	fma.rn.f32 	%f417, %f416, %f410, 0f3E4CAF9E;
	fma.rn.f32 	%f418, %f417, %f410, 0fBE800042;
	fma.rn.f32 	%f419, %f418, %f410, 0f3EAAAAE6;
	fma.rn.f32 	%f420, %f419, %f410, 0fBF000000;
	mul.f32 	%f421, %f410, %f420;
	fma.rn.f32 	%f422, %f421, %f410, %f410;
	fma.rn.f32 	%f2819, %f412, 0f3F317218, %f422;
	setp.lt.u32 	%p59, %r51, 2139095040;
	@%p59 bra 	$L__BB0_103;
	setp.gt.s32 	%p60, %r51, -1082130432;
	fma.rn.f32 	%f423, %f60, 0f7F800000, 0f7F800000;
	selp.f32 	%f424, %f423, %f2819, %p60;
	setp.eq.f32 	%p61, %f60, 0f00000000;
	selp.f32 	%f2819, 0f80000000, %f424, %p61;
$L__BB0_103:
	mov.f32 	%f425, 0f3F000000;
	copysign.f32 	%f426, %f2, %f425;
	mul.f32 	%f2820, %f426, %f2819;
	bra.uni 	$L__BB0_143;
$L__BB0_104:
	setp.lt.f32 	%p128, %f2, 0f00800000;
	mul.f32 	%f793, %f2, 0f4B000000;
	selp.f32 	%f794, %f793, %f2, %p128;
	selp.f32 	%f795, 0fC1B80000, 0f00000000, %p128;
	mov.b32 	%r431, %f794;
	add.s32 	%r432, %r431, -1059760811;
	and.b32  	%r433, %r432, -8388608;
	sub.s32 	%r434, %r431, %r433;
	mov.b32 	%f796, %r434;
	cvt.rn.f32.s32 	%f797, %r433;
	fma.rn.f32 	%f798, %f797, 0f34000000, %f795;
	add.f32 	%f799, %f796, 0fBF800000;
	fma.rn.f32 	%f800, %f799, 0fBE055027, 0f3E1039F6;
	fma.rn.f32 	%f801, %f800, %f799, 0fBDF8CDCC;
	fma.rn.f32 	%f802, %f801, %f799, 0f3E0F2955;
	fma.rn.f32 	%f803, %f802, %f799, 0fBE2AD8B9;
	fma.rn.f32 	%f804, %f803, %f799, 0f3E4CED0B;
	fma.rn.f32 	%f805, %f804, %f799, 0fBE7FFF22;
	fma.rn.f32 	%f806, %f805, %f799, 0f3EAAAA78;
	fma.rn.f32 	%f807, %f806, %f799, 0fBF000000;
	mul.f32 	%f808, %f799, %f807;
	fma.rn.f32 	%f809, %f808, %f799, %f799;
	fma.rn.f32 	%f810, %f798, 0f3F317218, %f809;
	setp.gt.u32 	%p129, %r431, 2139095039;
	fma.rn.f32 	%f811, %f794, 0f7F800000, 0f7F800000;
	selp.f32 	%f812, %f811, %f810, %p129;
	setp.eq.f32 	%p130, %f794, 0f00000000;
	selp.f32 	%f2820, 0fFF800000, %f812, %p130;
	bra.uni 	$L__BB0_143;
$L__BB0_105:
	rcp.rn.f32 	%f2820, %f2;
	bra.uni 	$L__BB0_143;
$L__BB0_106:
	mul.f32 	%f732, %f16, %f17;
	fma.rn.f32 	%f2820, %f732, %f15, %f15;
	bra.uni 	$L__BB0_143;
$L__BB0_107:
	setp.geu.f32 	%p121, %f2, 0f00000000;
	setp.lt.f32 	%p122, %f2, 0fBF000000;
	selp.f32 	%f764, %f2, 0f3F800000, %p122;
	setp.eq.f32 	%p123, %f2, 0f00000000;
	cvt.rni.f32.f32 	%f765, %f2;
	sub.f32 	%f766, %f2, %f765;
	selp.f32 	%f767, %f2, %f766, %p123;
	setp.le.f32 	%p124, %f2, 0f3F000000;
	selp.f32 	%f768, %f767, 0f3F800000, %p124;
	mul.f32 	%f769, %f764, %f768;
	fma.rn.f32 	%f770, %f767, 0fBA8C9F66, 0f3BE903D7;
	fma.rn.f32 	%f771, %f770, %f767, 0fBC1E00B0;
	fma.rn.f32 	%f772, %f771, %f767, 0fBD2CC522;
	fma.rn.f32 	%f773, %f772, %f767, 0f3E2A89B3;
	fma.rn.f32 	%f774, %f773, %f767, 0fBD2C0C05;
	fma.rn.f32 	%f775, %f774, %f767, 0fBF27E7A2;
	fma.rn.f32 	%f776, %f775, %f767, 0f3F13C468;
	fma.rn.f32 	%f777, %f776, %f769, 0f00000000;
	fma.rn.f32 	%f778, %f777, %f767, %f769;
	mov.f32 	%f779, 0f3F800000;
	div.approx.f32 	%f2813, %f779, %f778;
	mov.f32 	%f2820, %f2813;
	@%p121 bra 	$L__BB0_143;
$L__BB0_108:
	cvt.rzi.f32.f32 	%f781, %f2;
	setp.eq.f32 	%p125, %f2, %f781;
	mov.f32 	%f2820, 0f7FFFFFFF;
	@%p125 bra 	$L__BB0_143;
	setp.geu.f32 	%p126, %f2, 0fC2246666;
	mov.f32 	%f2820, %f2813;
	@%p126 bra 	$L__BB0_143;
	cvt.rzi.s32.f32 	%r427, %f2;
	and.b32  	%r428, %r427, 1;
	setp.eq.b32 	%p127, %r428, 1;
	selp.f32 	%f2820, 0f00000000, %f2813, %p127;
	bra.uni 	$L__BB0_143;
$L__BB0_111:
	sqrt.rn.f32 	%f2820, %f2;
	bra.uni 	$L__BB0_143;
$L__BB0_112:
	mul.f32 	%f641, %f2, 0f3F22F983;
	cvt.rni.s32.f32 	%r938, %f641;
	cvt.rn.f32.s32 	%f642, %r938;
	fma.rn.f32 	%f643, %f642, 0fBFC90FDA, %f2;
	fma.rn.f32 	%f644, %f642, 0fB3A22168, %f643;
	fma.rn.f32 	%f2814, %f642, 0fA7C234C5, %f644;
	abs.f32 	%f26, %f2;
	setp.ltu.f32 	%p103, %f26, 0f47CE4780;
	@%p103 bra 	$L__BB0_120;
	setp.neu.f32 	%p104, %f26, 0f7F800000;
	@%p104 bra 	$L__BB0_115;
	mov.f32 	%f647, 0f00000000;
	mul.rn.f32 	%f2814, %f2, %f647;
	mov.b32 	%r938, 0;
	bra.uni 	$L__BB0_120;
$L__BB0_115:
	mov.b32 	%r10, %f2;
	mov.b64 	%rd435, 0;
	mov.b32 	%r935, 0;
$L__BB0_116:
	.pragma "nounroll";
	mul.wide.u32 	%rd228, %r935, 4;
	add.s64 	%rd230, %rd229, %rd228;
	ld.global.nc.u32 	%r394, [%rd230];
	shl.b32 	%r395, %r10, 8;
	or.b32  	%r396, %r395, -2147483648;
	mad.wide.u32 	%rd231, %r394, %r396, %rd435;
	shr.u64 	%rd435, %rd231, 32;
	add.s64 	%rd232, %rd4, %rd228;
	st.local.u32 	[%rd232], %rd231;
	add.s32 	%r935, %r935, 1;
	setp.ne.s32 	%p105, %r935, 6;
	@%p105 bra 	$L__BB0_116;
	shr.u32 	%r397, %r10, 23;
	st.local.u32 	[%rd4+24], %rd435;
	and.b32  	%r13, %r397, 31;
	and.b32  	%r398, %r397, 224;
	add.s32 	%r399, %r398, -128;
	shr.u32 	%r400, %r399, 5;
	mul.wide.u32 	%rd233, %r400, 4;
	sub.s64 	%rd94, %rd4, %rd233;
	ld.local.u32 	%r936, [%rd94+24];
	ld.local.u32 	%r937, [%rd94+20];
	setp.eq.s32 	%p106, %r13, 0;
	@%p106 bra 	$L__BB0_119;
	shf.l.wrap.b32 	%r936, %r937, %r936, %r13;
	ld.local.u32 	%r401, [%rd94+16];
	shf.l.wrap.b32 	%r937, %r401, %r937, %r13;
$L__BB0_119:
	shr.u32 	%r402, %r936, 30;
	shf.l.wrap.b32 	%r403, %r937, %r936, 2;
	shl.b32 	%r404, %r937, 2;
	shr.u32 	%r405, %r403, 31;
	add.s32 	%r406, %r405, %r402;
	neg.s32 	%r407, %r406;
	setp.lt.s32 	%p107, %r10, 0;
	selp.b32 	%r938, %r407, %r406, %p107;
	xor.b32  	%r408, %r403, %r10;
	shr.s32 	%r409, %r403, 31;
	xor.b32  	%r410, %r409, %r403;
	xor.b32  	%r411, %r409, %r404;
	cvt.u64.u32 	%rd234, %r410;
	shl.b64 	%rd235, %rd234, 32;
	cvt.u64.u32 	%rd236, %r411;
	or.b64  	%rd237, %rd235, %rd236;
	cvt.rn.f64.s64 	%fd5, %rd237;
	mul.f64 	%fd6, %fd5, 0d3BF921FB54442D19;
	cvt.rn.f32.f64 	%f645, %fd6;
	neg.f32 	%f646, %f645;
	setp.lt.s32 	%p108, %r408, 0;
	selp.f32 	%f2814, %f646, %f645, %p108;
$L__BB0_120:
	mul.rn.f32 	%f648, %f2814, %f2814;
	and.b32  	%r413, %r938, 1;
	setp.eq.b32 	%p109, %r413, 1;
	selp.f32 	%f649, 0f3F800000, %f2814, %p109;
	fma.rn.f32 	%f650, %f648, %f649, 0f00000000;
	fma.rn.f32 	%f651, %f648, 0f37CBAC00, 0fBAB607ED;
	selp.f32 	%f652, %f651, 0fB94D4153, %p109;
	selp.f32 	%f653, 0f3D2AAABB, 0f3C0885E4, %p109;
	fma.rn.f32 	%f654, %f652, %f648, %f653;
	selp.f32 	%f655, 0fBEFFFFFF, 0fBE2AAAA8, %p109;
	fma.rn.f32 	%f656, %f654, %f648, %f655;
	fma.rn.f32 	%f657, %f656, %f650, %f649;
	and.b32  	%r414, %r938, 2;
	setp.eq.s32 	%p110, %r414, 0;
	mov.f32 	%f658, 0f00000000;
	sub.f32 	%f659, %f658, %f657;
	selp.f32 	%f2820, %f657, %f659, %p110;
	bra.uni 	$L__BB0_143;
$L__BB0_121:
	abs.f32 	%f621, %f2;
	fma.rn.f32 	%f622, %f621, 0fBF000000, 0f3F000000;
	rsqrt.approx.ftz.f32 	%f623, %f622;
	mul.f32 	%f624, %f622, %f623;
	mul.f32 	%f625, %f623, 0fBF000000;
	fma.rn.f32 	%f626, %f624, %f625, 0f3F000000;
	fma.rn.f32 	%f627, %f624, %f626, %f624;
	setp.eq.f32 	%p100, %f621, 0f3F800000;
	selp.f32 	%f628, 0f00000000, %f627, %p100;
	setp.gt.f32 	%p101, %f621, 0f3F0F5C29;
	selp.f32 	%f629, %f628, %f621, %p101;
	mul.f32 	%f630, %f629, %f629;
	fma.rn.f32 	%f631, %f630, 0f3D4DD2F7, 0f3C99CA97;
	fma.rn.f32 	%f632, %f631, %f630, 0f3D3F90E8;
	fma.rn.f32 	%f633, %f632, %f630, 0f3D993CCF;
	fma.rn.f32 	%f634, %f633, %f630, 0f3E2AAC04;
	mul.f32 	%f635, %f630, %f634;
	fma.rn.f32 	%f636, %f635, %f629, %f629;
	mul.f32 	%f637, %f636, 0fC0000000;
	fma.rn.f32 	%f638, 0f3F6EE581, 0f3FD774EB, %f637;
	selp.f32 	%f639, %f638, %f636, %p101;
	setp.num.f32 	%p102, %f639, %f639;
	copysign.f32 	%f640, %f2, %f639;
	selp.f32 	%f2820, %f640, %f639, %p102;
	bra.uni 	$L__BB0_143;
$L__BB0_122:
	mov.b32 	%r23, %f2;
	mov.b64 	%rd436, 0;
	mov.b32 	%r939, 0;
$L__BB0_123:
	.pragma "nounroll";
	mul.wide.u32 	%rd217, %r939, 4;
	mov.u64 	%rd218, __cudart_i2opi_f;
	add.s64 	%rd219, %rd218, %rd217;
	ld.global.nc.u32 	%r371, [%rd219];
	shl.b32 	%r372, %r23, 8;
	or.b32  	%r373, %r372, -2147483648;
	mad.wide.u32 	%rd220, %r371, %r373, %rd436;
	shr.u64 	%rd436, %rd220, 32;
	add.s64 	%rd221, %rd3, %rd217;
	st.local.u32 	[%rd221], %rd220;
	add.s32 	%r939, %r939, 1;
	setp.ne.s32 	%p94, %r939, 6;
	@%p94 bra 	$L__BB0_123;
	shr.u32 	%r374, %r23, 23;
	st.local.u32 	[%rd3+24], %rd436;
	and.b32  	%r26, %r374, 31;
	and.b32  	%r375, %r374, 224;
	add.s32 	%r376, %r375, -128;
	shr.u32 	%r377, %r376, 5;
	mul.wide.u32 	%rd222, %r377, 4;
	sub.s64 	%rd97, %rd3, %rd222;
	ld.local.u32 	%r940, [%rd97+24];
	ld.local.u32 	%r941, [%rd97+20];
	setp.eq.s32 	%p95, %r26, 0;
	@%p95 bra 	$L__BB0_126;
	shf.l.wrap.b32 	%r940, %r941, %r940, %r26;
	ld.local.u32 	%r378, [%rd97+16];
	shf.l.wrap.b32 	%r941, %r378, %r941, %r26;
$L__BB0_126:
	shr.u32 	%r379, %r940, 30;
	shf.l.wrap.b32 	%r380, %r941, %r940, 2;
	shl.b32 	%r381, %r941, 2;
	shr.u32 	%r382, %r380, 31;
	add.s32 	%r383, %r382, %r379;
	neg.s32 	%r384, %r383;
	setp.lt.s32 	%p96, %r23, 0;
	selp.b32 	%r942, %r384, %r383, %p96;
	xor.b32  	%r385, %r380, %r23;
	shr.s32 	%r386, %r380, 31;
	xor.b32  	%r387, %r386, %r380;
	xor.b32  	%r388, %r386, %r381;
	cvt.u64.u32 	%rd223, %r387;
	shl.b64 	%rd224, %rd223, 32;
	cvt.u64.u32 	%rd225, %r388;
	or.b64  	%rd226, %rd224, %rd225;
	cvt.rn.f64.s64 	%fd3, %rd226;
	mul.f64 	%fd4, %fd3, 0d3BF921FB54442D19;
	cvt.rn.f32.f64 	%f606, %fd4;
	neg.f32 	%f607, %f606;
	setp.lt.s32 	%p97, %r385, 0;
	selp.f32 	%f2815, %f607, %f606, %p97;
$L__BB0_127:
	add.s32 	%r390, %r942, 1;
	mul.rn.f32 	%f609, %f2815, %f2815;
	and.b32  	%r391, %r942, 1;
	setp.eq.b32 	%p98, %r391, 1;
	selp.f32 	%f610, %f2815, 0f3F800000, %p98;
	fma.rn.f32 	%f611, %f609, %f610, 0f00000000;
	fma.rn.f32 	%f612, %f609, 0f37CBAC00, 0fBAB607ED;
	selp.f32 	%f613, 0fB94D4153, %f612, %p98;
	selp.f32 	%f614, 0f3C0885E4, 0f3D2AAABB, %p98;
	fma.rn.f32 	%f615, %f613, %f609, %f614;
	selp.f32 	%f616, 0fBE2AAAA8, 0fBEFFFFFF, %p98;
	fma.rn.f32 	%f617, %f615, %f609, %f616;
	fma.rn.f32 	%f618, %f617, %f611, %f610;
	and.b32  	%r392, %r390, 2;
	setp.eq.s32 	%p99, %r392, 0;
	mov.f32 	%f619, 0f00000000;
	sub.f32 	%f620, %f619, %f618;
	selp.f32 	%f2820, %f618, %f620, %p99;
	bra.uni 	$L__BB0_143;
$L__BB0_128:
	abs.f32 	%f579, %f2;
	fma.rn.f32 	%f580, %f579, 0fBF000000, 0f3F000000;
	rsqrt.approx.ftz.f32 	%f581, %f580;
	mul.f32 	%f582, %f580, %f581;
	mul.f32 	%f583, %f581, 0fBF000000;
	fma.rn.f32 	%f584, %f582, %f583, 0f3F000000;
	fma.rn.f32 	%f585, %f582, %f584, %f582;
	setp.eq.f32 	%p89, %f579, 0f3F800000;
	selp.f32 	%f586, 0f00000000, %f585, %p89;
	setp.gt.f32 	%p90, %f579, 0f3F0F5C29;
	selp.f32 	%f587, %f586, %f579, %p90;
	copysign.f32 	%f588, %f2, %f587;
	mul.f32 	%f589, %f588, %f588;
	fma.rn.f32 	%f590, %f589, 0f3D10ECEF, 0f3C8B1ABB;
	fma.rn.f32 	%f591, %f590, %f589, 0f3CFC028C;
	fma.rn.f32 	%f592, %f591, %f589, 0f3D372139;
	fma.rn.f32 	%f593, %f592, %f589, 0f3D9993DB;
	fma.rn.f32 	%f594, %f593, %f589, 0f3E2AAAC6;
	mul.f32 	%f595, %f589, %f594;
	fma.rn.f32 	%f596, %f595, %f588, %f588;
	neg.f32 	%f597, %f596;
	selp.f32 	%f598, %f596, %f597, %p90;
	fma.rn.f32 	%f599, 0f3F6EE581, 0f3FD774EB, %f598;
	setp.gt.f32 	%p91, %f2, 0f3F0F5C29;
	selp.f32 	%f600, %f596, %f599, %p91;
	add.f32 	%f601, %f600, %f600;
	selp.f32 	%f2820, %f601, %f600, %p90;
	bra.uni 	$L__BB0_143;
$L__BB0_129:
	mov.b32 	%r36, %f2;
	mov.b64 	%rd437, 0;
	mov.b32 	%r943, 0;
$L__BB0_130:
	.pragma "nounroll";
	mul.wide.u32 	%rd206, %r943, 4;
	mov.u64 	%rd207, __cudart_i2opi_f;
	add.s64 	%rd208, %rd207, %rd206;
	ld.global.nc.u32 	%r350, [%rd208];
	shl.b32 	%r351, %r36, 8;
	or.b32  	%r352, %r351, -2147483648;
	mad.wide.u32 	%rd209, %r350, %r352, %rd437;
	shr.u64 	%rd437, %rd209, 32;
	add.s64 	%rd210, %rd2, %rd206;
	st.local.u32 	[%rd210], %rd209;
	add.s32 	%r943, %r943, 1;
	setp.ne.s32 	%p83, %r943, 6;
	@%p83 bra 	$L__BB0_130;
	shr.u32 	%r353, %r36, 23;
	st.local.u32 	[%rd2+24], %rd437;
	and.b32  	%r39, %r353, 31;
	and.b32  	%r354, %r353, 224;
	add.s32 	%r355, %r354, -128;
	shr.u32 	%r356, %r355, 5;
	mul.wide.u32 	%rd211, %r356, 4;
	sub.s64 	%rd100, %rd2, %rd211;
	ld.local.u32 	%r944, [%rd100+24];
	ld.local.u32 	%r945, [%rd100+20];
	setp.eq.s32 	%p84, %r39, 0;
	@%p84 bra 	$L__BB0_133;
	shf.l.wrap.b32 	%r944, %r945, %r944, %r39;
	ld.local.u32 	%r357, [%rd100+16];
	shf.l.wrap.b32 	%r945, %r357, %r945, %r39;
$L__BB0_133:
	shr.u32 	%r358, %r944, 30;
	shf.l.wrap.b32 	%r359, %r945, %r944, 2;
	shl.b32 	%r360, %r945, 2;
	shr.u32 	%r361, %r359, 31;
	add.s32 	%r362, %r361, %r358;
	neg.s32 	%r363, %r362;
	setp.lt.s32 	%p85, %r36, 0;
	selp.b32 	%r946, %r363, %r362, %p85;
	xor.b32  	%r364, %r359, %r36;
	shr.s32 	%r365, %r359, 31;
	xor.b32  	%r366, %r365, %r359;
	xor.b32  	%r367, %r365, %r360;
	cvt.u64.u32 	%rd212, %r366;
	shl.b64 	%rd213, %rd212, 32;
	cvt.u64.u32 	%rd214, %r367;
	or.b64  	%rd215, %rd213, %rd214;
	cvt.rn.f64.s64 	%fd1, %rd215;
	mul.f64 	%fd2, %fd1, 0d3BF921FB54442D19;
	cvt.rn.f32.f64 	%f564, %fd2;
	neg.f32 	%f565, %f564;
	setp.lt.s32 	%p86, %r364, 0;
	selp.f32 	%f2816, %f565, %f564, %p86;
$L__BB0_134:
	mul.f32 	%f567, %f2816, %f2816;
	fma.rn.f32 	%f568, %f567, 0f3C190000, 0f3B560000;
	fma.rn.f32 	%f569, %f568, %f567, 0f3CC70000;
	fma.rn.f32 	%f570, %f569, %f567, 0f3D5B0000;
	fma.rn.f32 	%f571, %f570, %f567, 0f3E089438;
	fma.rn.f32 	%f572, %f571, %f567, 0f3EAAAA88;
	mul.rn.f32 	%f573, %f567, %f2816;
	fma.rn.f32 	%f574, %f572, %f573, %f2816;
	abs.f32 	%f575, %f2816;
	setp.eq.f32 	%p87, %f575, 0f3A00B43C;
	selp.f32 	%f576, %f2816, %f574, %p87;
	and.b32  	%r369, %r946, 1;
	setp.eq.b32 	%p88, %r369, 1;
	neg.f32 	%f577, %f576;
	rcp.approx.ftz.f32 	%f578, %f577;
	selp.f32 	%f2820, %f578, %f576, %p88;
	bra.uni 	$L__BB0_143;
$L__BB0_135:
	abs.f32 	%f543, %f2;
	setp.gt.f32 	%p79, %f543, 0f3F800000;
	rcp.approx.ftz.f32 	%f544, %f543;
	selp.f32 	%f545, %f544, %f543, %p79;
	mul.f32 	%f546, %f545, %f545;
	fma.rn.f32 	%f547, %f546, 0f3B2090AA, 0fBC6BE14F;
	fma.rn.f32 	%f548, %f547, %f546, 0f3D23397E;
	fma.rn.f32 	%f549, %f548, %f546, 0fBD948A7A;
	fma.rn.f32 	%f550, %f549, %f546, 0f3DD76B21;
	fma.rn.f32 	%f551, %f550, %f546, 0fBE111E88;
	fma.rn.f32 	%f552, %f551, %f546, 0f3E4CAF60;
	fma.rn.f32 	%f553, %f552, %f546, 0fBEAAAA27;
	mul.f32 	%f554, %f546, %f553;
	fma.rn.f32 	%f555, %f554, %f545, %f545;
	neg.f32 	%f556, %f555;
	fma.rn.f32 	%f557, 0f3F6EE581, 0f3FD774EB, %f556;
	selp.f32 	%f558, %f557, %f555, %p79;
	setp.num.f32 	%p80, %f543, %f543;
	copysign.f32 	%f559, %f2, %f558;
	selp.f32 	%f2820, %f559, %f558, %p80;
	bra.uni 	$L__BB0_143;
$L__BB0_136:
	abs.f32 	%f47, %f2;
	fma.rn.f32 	%f489, %f2, %f2, 0f3F800000;
	rsqrt.approx.ftz.f32 	%f490, %f489;
	fma.rn.f32 	%f491, %f489, %f490, 0f3F800000;
	rcp.approx.ftz.f32 	%f492, %f491;
	mul.f32 	%f493, %f47, %f492;
	fma.rn.f32 	%f494, %f47, %f493, %f47;
	setp.gt.f32 	%p71, %f47, 0f4B000000;
	selp.f32 	%f48, %f47, %f494, %p71;
	mov.f32 	%f495, 0f3F800000;
	add.rz.f32 	%f496, %f48, %f495;
	mov.b32 	%r342, %f496;
	add.s32 	%r343, %r342, -1061158912;
	and.b32  	%r344, %r343, -8388608;
	mov.b32 	%r48, %f48;
	sub.s32 	%r345, %r48, %r344;
	mov.b32 	%f497, %r345;
	sub.s32 	%r346, 1082130432, %r344;
	mov.b32 	%f498, %r346;
	fma.rn.f32 	%f499, %f498, 0f3E800000, 0fBF800000;
	add.f32 	%f500, %f499, %f497;
	cvt.rn.f32.s32 	%f501, %r344;
	mul.f32 	%f502, %f501, 0f34000000;
	fma.rn.f32 	%f503, %f500, 0fBD39BF78, 0f3DD80012;
	fma.rn.f32 	%f504, %f503, %f500, 0fBE0778E0;
	fma.rn.f32 	%f505, %f504, %f500, 0f3E146475;
	fma.rn.f32 	%f506, %f505, %f500, 0fBE2A68DD;
	fma.rn.f32 	%f507, %f506, %f500, 0f3E4CAF9E;
	fma.rn.f32 	%f508, %f507, %f500, 0fBE800042;
	fma.rn.f32 	%f509, %f508, %f500, 0f3EAAAAE6;
	fma.rn.f32 	%f510, %f509, %f500, 0fBF000000;
	mul.f32 	%f511, %f500, %f510;
	fma.rn.f32 	%f512, %f511, %f500, %f500;
	fma.rn.f32 	%f2817, %f502, 0f3F317218, %f512;
	setp.lt.u32 	%p72, %r48, 2139095040;
	@%p72 bra 	$L__BB0_138;
	setp.gt.s32 	%p73, %r48, -1082130432;
	fma.rn.f32 	%f513, %f48, 0f7F800000, 0f7F800000;
	selp.f32 	%f514, %f513, %f2817, %p73;
	setp.eq.f32 	%p74, %f48, 0f00000000;
	selp.f32 	%f2817, 0f80000000, %f514, %p74;
$L__BB0_138:
	add.f32 	%f515, %f2817, 0f3F317218;
	selp.f32 	%f516, %f515, %f2817, %p71;
	setp.num.f32 	%p76, %f47, %f47;
	copysign.f32 	%f517, %f2, %f516;
	selp.f32 	%f2820, %f517, %f516, %p76;
	bra.uni 	$L__BB0_143;
$L__BB0_139:
	mov.f32 	%f441, 0f3F800000;
	sub.rn.f32 	%f442, %f2, %f441;
	mov.b32 	%r49, %f442;
	setp.gt.u32 	%p64, %r49, 1258291200;
	fma.rn.f32 	%f443, %f2, %f2, 0fBF800000;
	rsqrt.approx.ftz.f32 	%f444, %f443;
	mul.f32 	%f445, %f443, %f444;
	mul.f32 	%f446, %f444, 0f3F000000;
	neg.f32 	%f447, %f445;
	fma.rn.f32 	%f448, %f447, %f445, %f443;
	fma.rn.f32 	%f449, %f448, %f446, %f445;
	setp.eq.f32 	%p65, %f443, 0f00000000;
	selp.f32 	%f450, 0f00000000, %f449, %p65;
	selp.f32 	%f451, 0fBF800001, %f450, %p64;
	add.f32 	%f54, %f442, %f451;
	add.rz.f32 	%f452, %f54, %f441;
	mov.b32 	%r335, %f452;
	add.s32 	%r336, %r335, -1061158912;
	and.b32  	%r337, %r336, -8388608;
	mov.b32 	%r50, %f54;
	sub.s32 	%r338, %r50, %r337;
	mov.b32 	%f453, %r338;
	sub.s32 	%r339, 1082130432, %r337;
	mov.b32 	%f454, %r339;
	fma.rn.f32 	%f455, %f454, 0f3E800000, 0fBF800000;
	add.f32 	%f456, %f455, %f453;
	cvt.rn.f32.s32 	%f457, %r337;
	mul.f32 	%f458, %f457, 0f34000000;
	fma.rn.f32 	%f459, %f456, 0fBD39BF78, 0f3DD80012;
	fma.rn.f32 	%f460, %f459, %f456, 0fBE0778E0;
	fma.rn.f32 	%f461, %f460, %f456, 0f3E146475;
	fma.rn.f32 	%f462, %f461, %f456, 0fBE2A68DD;
	fma.rn.f32 	%f463, %f462, %f456, 0f3E4CAF9E;
	fma.rn.f32 	%f464, %f463, %f456, 0fBE800042;
	fma.rn.f32 	%f465, %f464, %f456, 0f3EAAAAE6;
	fma.rn.f32 	%f466, %f465, %f456, 0fBF000000;
	mul.f32 	%f467, %f456, %f466;
	fma.rn.f32 	%f468, %f467, %f456, %f456;
	fma.rn.f32 	%f2818, %f458, 0f3F317218, %f468;
	setp.lt.u32 	%p66, %r50, 2139095040;
	@%p66 bra 	$L__BB0_141;
	setp.gt.s32 	%p67, %r50, -1082130432;
	fma.rn.f32 	%f469, %f54, 0f7F800000, 0f7F800000;
	selp.f32 	%f470, %f469, %f2818, %p67;
	setp.eq.f32 	%p68, %f54, 0f00000000;
	selp.f32 	%f2818, 0f80000000, %f470, %p68;
$L__BB0_141:
	add.f32 	%f471, %f2818, 0f3F317218;
	selp.f32 	%f2820, %f471, %f2818, %p64;
	bra.uni 	$L__BB0_143;
$L__BB0_142:
	abs.f32 	%f427, %f2;
	mul.f32 	%f428, %f427, 0f4038AA3B;
	ex2.approx.ftz.f32 	%f429, %f428;
	add.f32 	%f430, %f429, 0f3F800000;
	rcp.approx.ftz.f32 	%f431, %f430;
	fma.rn.f32 	%f432, %f431, 0fC0000000, 0f3F800000;
	setp.ge.f32 	%p62, %f427, 0f41102CB4;
	selp.f32 	%f433, 0f3F800000, %f432, %p62;
	copysign.f32 	%f434, %f2, %f433;
	mul.f32 	%f435, %f2, %f2;
	fma.rn.f32 	%f436, %f435, 0f3C80F082, 0fBD563CAE;
	fma.rn.f32 	%f437, %f436, %f435, 0f3E085941;
	fma.rn.f32 	%f438, %f437, %f435, 0fBEAAA9ED;
	fma.rn.f32 	%f439, %f438, %f435, 0f00000000;
	fma.rn.f32 	%f440, %f439, %f2, %f2;
	setp.ge.f32 	%p63, %f427, 0f3F19999A;
	selp.f32 	%f2820, %f434, %f440, %p63;
$L__BB0_143:
	st.local.f32 	[%rd91+-4], %f2820;
	bra.uni 	$L__BB0_163;
$L__BB0_144:
	mul.wide.s32 	%rd243, %r960, 4;
	add.s64 	%rd101, %rd5, %rd243;
	ld.local.f32 	%f66, [%rd101+-8];
	ld.local.f32 	%f67, [%rd101+-4];
	mov.f32 	%f2820, 0f7FC00000;
	setp.gt.s32 	%p131, %r7, 1;
	@%p131 bra 	$L__BB0_148;
	setp.eq.s32 	%p135, %r7, 0;
	@%p135 bra 	$L__BB0_154;
	setp.eq.s32 	%p136, %r7, 1;
	@%p136 bra 	$L__BB0_147;
	bra.uni 	$L__BB0_162;
$L__BB0_147:
	mul.f32 	%f2820, %f66, %f67;
	bra.uni 	$L__BB0_162;
$L__BB0_148:
	setp.eq.s32 	%p132, %r7, 2;
	@%p132 bra 	$L__BB0_155;
	setp.eq.s32 	%p133, %r7, 3;
	@%p133 bra 	$L__BB0_156;
	setp.eq.s32 	%p134, %r7, 4;
	mov.f32 	%f2806, 0f3F800000;
	@%p134 bra 	$L__BB0_151;
	bra.uni 	$L__BB0_162;
$L__BB0_151:
	mul.f32 	%f815, %f67, 0f3F000000;
	cvt.rzi.f32.f32 	%f816, %f815;
	add.f32 	%f817, %f816, %f816;
	sub.f32 	%f818, %f67, %f817;
	abs.f32 	%f72, %f818;
	abs.f32 	%f73, %f66;
	setp.lt.f32 	%p137, %f73, 0f00800000;
	mul.f32 	%f819, %f73, 0f4B800000;
	selp.f32 	%f820, %f819, %f73, %p137;
	selp.f32 	%f821, 0fC1C00000, 0f00000000, %p137;
	mov.b32 	%r435, %f820;
	add.s32 	%r436, %r435, -1060439283;
	and.b32  	%r437, %r436, -8388608;
	sub.s32 	%r438, %r435, %r437;
	mov.b32 	%f822, %r438;
	cvt.rn.f32.s32 	%f823, %r437;
	fma.rn.f32 	%f824, %f823, 0f34000000, %f821;
	add.f32 	%f825, %f822, 0fBF800000;
	add.f32 	%f826, %f822, 0f3F800000;
	rcp.approx.ftz.f32 	%f827, %f826;
	add.f32 	%f828, %f825, %f825;
	mul.f32 	%f829, %f828, %f827;
	mul.f32 	%f830, %f829, %f829;
	sub.f32 	%f831, %f825, %f829;
	add.f32 	%f832, %f831, %f831;
	neg.f32 	%f833, %f829;
	fma.rn.f32 	%f834, %f833, %f825, %f832;
	mul.rn.f32 	%f835, %f827, %f834;
	fma.rn.f32 	%f836, %f830, 0f3A2C32E4, 0f3B52E7DB;
	fma.rn.f32 	%f837, %f836, %f830, 0f3C93BB73;
	fma.rn.f32 	%f838, %f837, %f830, 0f3DF6384F;
	mul.rn.f32 	%f839, %f838, %f830;
	fma.rn.f32 	%f840, %f829, 0f3FB8AA3B, %f824;
	sub.f32 	%f841, %f824, %f840;
	fma.rn.f32 	%f842, %f829, 0f3FB8AA3B, %f841;
	fma.rn.f32 	%f843, %f835, 0f3FB8AA3B, %f842;
	fma.rn.f32 	%f844, %f829, 0f32A55E34, %f843;
	mul.f32 	%f845, %f839, 0f40400000;
	fma.rn.f32 	%f846, %f845, %f835, %f844;
	fma.rn.f32 	%f847, %f839, %f829, %f846;
	add.rn.f32 	%f848, %f840, %f847;
	neg.f32 	%f849, %f840;
	add.rn.f32 	%f850, %f848, %f849;
	neg.f32 	%f851, %f850;
	add.rn.f32 	%f852, %f847, %f851;
	mul.rn.f32 	%f853, %f848, %f67;
	neg.f32 	%f854, %f853;
	fma.rn.f32 	%f855, %f848, %f67, %f854;
	fma.rn.f32 	%f856, %f852, %f67, %f855;
	cvt.rni.f32.f32 	%f857, %f853;
	sub.f32 	%f858, %f853, %f857;
	add.f32 	%f859, %f858, %f856;
	fma.rn.f32 	%f860, %f859, 0f391FCB8E, 0f3AAF85ED;
	fma.rn.f32 	%f861, %f860, %f859, 0f3C1D9856;
	fma.rn.f32 	%f862, %f861, %f859, 0f3D6357BB;
	fma.rn.f32 	%f863, %f862, %f859, 0f3E75FDEC;
	fma.rn.f32 	%f864, %f863, %f859, 0f3F317218;
	fma.rn.f32 	%f865, %f864, %f859, 0f3F800000;
	cvt.rzi.s32.f32 	%r439, %f857;
	setp.gt.f32 	%p138, %f857, 0f00000000;
	selp.b32 	%r440, 0, -2097152000, %p138;
	add.s32 	%r441, %r440, 2130706432;
	mov.b32 	%f866, %r441;
	mul.f32 	%f867, %f865, %f866;
	shl.b32 	%r442, %r439, 23;
	sub.s32 	%r443, %r442, %r440;
	mov.b32 	%f868, %r443;
	mul.f32 	%f869, %f867, %f868;
	abs.f32 	%f870, %f853;
	setp.gt.f32 	%p139, %f870, 0f43180000;
	setp.lt.f32 	%p140, %f853, 0f00000000;
	selp.f32 	%f871, 0f00000000, 0f7F800000, %p140;
	selp.f32 	%f74, %f871, %f869, %p139;
	setp.eq.f32 	%p141, %f66, 0f3F800000;
	setp.eq.f32 	%p142, %f67, 0f00000000;
	or.pred  	%p143, %p141, %p142;
	mov.f32 	%f2820, %f2806;
	@%p143 bra 	$L__BB0_162;
	setp.num.f32 	%p144, %f73, %f73;
	abs.f32 	%f872, %f67;
	setp.num.f32 	%p145, %f872, %f872;
	and.pred  	%p146, %p144, %p145;
	@%p146 bra 	$L__BB0_157;
	add.rn.f32 	%f2820, %f66, %f67;
	bra.uni 	$L__BB0_162;
$L__BB0_154:
	add.f32 	%f2820, %f66, %f67;
	bra.uni 	$L__BB0_162;
$L__BB0_155:
	sub.f32 	%f2820, %f66, %f67;
	bra.uni 	$L__BB0_162;
$L__BB0_156:
	div.rn.f32 	%f2820, %f66, %f67;
	bra.uni 	$L__BB0_162;
$L__BB0_157:
	setp.neu.f32 	%p147, %f66, 0f00000000;
	setp.neu.f32 	%p148, %f73, 0f7F800000;
	and.pred  	%p149, %p147, %p148;
	@%p149 bra 	$L__BB0_159;
	setp.neu.f32 	%p156, %f72, 0f3F800000;
	add.f32 	%f877, %f66, %f66;
	mov.b32 	%r444, %f877;
	setp.lt.f32 	%p157, %f67, 0f00000000;
	xor.b32  	%r445, %r444, 2139095040;
	selp.b32 	%r446, %r445, %r444, %p157;
	and.b32  	%r447, %r446, 2147483647;
	selp.b32 	%r448, %r447, %r446, %p156;
	mov.b32 	%f2820, %r448;
	bra.uni 	$L__BB0_162;
$L__BB0_159:
	setp.eq.f32 	%p150, %f66, 0fBF800000;
	setp.eq.f32 	%p151, %f872, 0f7F800000;
	and.pred  	%p152, %p150, %p151;
	mov.f32 	%f2820, %f2806;
	@%p152 bra 	$L__BB0_162;
	setp.geu.f32 	%p153, %f66, 0f00000000;
	mov.f32 	%f2820, %f74;
	@%p153 bra 	$L__BB0_162;
	setp.neu.f32 	%p154, %f72, 0f3F800000;
	neg.f32 	%f874, %f74;
	selp.f32 	%f875, %f74, %f874, %p154;
	cvt.rmi.f32.f32 	%f876, %f67;
	setp.neu.f32 	%p155, %f67, %f876;
	selp.f32 	%f2820, 0f7FFFFFFF, %f875, %p155;
$L__BB0_162:
	st.local.f32 	[%rd101+-8], %f2820;
	add.s32 	%r960, %r960, -1;
$L__BB0_163:
	ld.shared.u8 	%rs5, [%r6+1];
	setp.eq.s16 	%p158, %rs5, 48;
	ld.local.u32 	%r54, [%rd90+4];
	@%p158 bra 	$L__BB0_248;
	setp.ne.s16 	%p159, %rs5, 49;
	@%p159 bra 	$L__BB0_249;
	mov.f32 	%f2832, 0f7FC00000;
	setp.gt.s32 	%p160, %r54, 8;
	@%p160 bra 	$L__BB0_192;
	setp.gt.s32 	%p173, %r54, 3;
	@%p173 bra 	$L__BB0_178;
	setp.gt.s32 	%p180, %r54, 1;
	@%p180 bra 	$L__BB0_171;
	setp.eq.s32 	%p183, %r54, 0;
	@%p183 bra 	$L__BB0_246;
	setp.eq.s32 	%p184, %r54, 1;
	@%p184 bra 	$L__BB0_170;
	bra.uni 	$L__BB0_247;
$L__BB0_170:
	fma.rn.f32 	%f1261, %f2820, 0f3BBB989D, 0f3F000000;
	cvt.sat.f32.f32 	%f1262, %f1261;
	mov.f32 	%f1263, 0f4B400001;
	mov.f32 	%f1264, 0f437C0000;
	fma.rm.f32 	%f1265, %f1262, %f1264, %f1263;
	add.f32 	%f1266, %f1265, 0fCB40007F;
	neg.f32 	%f1267, %f1266;
	fma.rn.f32 	%f1268, %f2820, 0f3FB8AA3B, %f1267;
	fma.rn.f32 	%f1269, %f2820, 0f32A57060, %f1268;
	mov.b32 	%r548, %f1265;
	shl.b32 	%r549, %r548, 23;
	mov.b32 	%f1270, %r549;
	ex2.approx.ftz.f32 	%f1271, %f1269;
	mul.f32 	%f2832, %f1271, %f1270;
	bra.uni 	$L__BB0_247;
$L__BB0_171:
	setp.eq.s32 	%p181, %r54, 2;
	@%p181 bra 	$L__BB0_245;
	setp.eq.s32 	%p182, %r54, 3;
	@%p182 bra 	$L__BB0_173;
	bra.uni 	$L__BB0_247;
$L__BB0_173:
	abs.f32 	%f123, %f2820;
	setp.ltu.f32 	%p238, %f123, 0f3FC00000;
	@%p238 bra 	$L__BB0_241;
	setp.geu.f32 	%p239, %f2820, 0f00000000;
	setp.gt.f32 	%p240, %f123, 0f42246666;
	selp.f32 	%f124, 0f42246666, %f2820, %p240;
	abs.f32 	%f125, %f124;
	setp.lt.f32 	%p241, %f125, 0f00800000;
	mul.f32 	%f1139, %f125, 0f4B800000;
	selp.f32 	%f1140, %f1139, %f125, %p241;
	selp.f32 	%f1141, 0fC1C00000, 0f00000000, %p241;
	mov.b32 	%r534, %f1140;
	add.s32 	%r535, %r534, -1060439283;
	and.b32  	%r536, %r535, -8388608;
	sub.s32 	%r537, %r534, %r536;
	mov.b32 	%f1142, %r537;
	cvt.rn.f32.s32 	%f1143, %r536;
	fma.rn.f32 	%f1144, %f1143, 0f34000000, %f1141;
	add.f32 	%f1145, %f1142, 0fBF800000;
	add.f32 	%f1146, %f1142, 0f3F800000;
	rcp.approx.ftz.f32 	%f1147, %f1146;
	add.f32 	%f1148, %f1145, %f1145;
	mul.f32 	%f1149, %f1148, %f1147;
	mul.f32 	%f1150, %f1149, %f1149;
	sub.f32 	%f1151, %f1145, %f1149;
	add.f32 	%f1152, %f1151, %f1151;
	neg.f32 	%f1153, %f1149;
	fma.rn.f32 	%f1154, %f1153, %f1145, %f1152;
	mul.rn.f32 	%f1155, %f1147, %f1154;
	fma.rn.f32 	%f1156, %f1150, 0f3A2C32E4, 0f3B52E7DB;
	fma.rn.f32 	%f1157, %f1156, %f1150, 0f3C93BB73;
	fma.rn.f32 	%f1158, %f1157, %f1150, 0f3DF6384F;
	mul.rn.f32 	%f1159, %f1158, %f1150;
	fma.rn.f32 	%f1160, %f1149, 0f3FB8AA3B, %f1144;
	sub.f32 	%f1161, %f1144, %f1160;
	fma.rn.f32 	%f1162, %f1149, 0f3FB8AA3B, %f1161;
	fma.rn.f32 	%f1163, %f1155, 0f3FB8AA3B, %f1162;
	fma.rn.f32 	%f1164, %f1149, 0f32A55E34, %f1163;
	fma.rn.f32 	%f1165, %f1159, %f1149, %f1164;
	add.rn.f32 	%f1166, %f1160, %f1165;
	neg.f32 	%f1167, %f1160;
	add.rn.f32 	%f1168, %f1166, %f1167;
	neg.f32 	%f1169, %f1168;
	add.rn.f32 	%f1170, %f1165, %f1169;
	add.f32 	%f1171, %f125, 0fBF000000;
	mul.rn.f32 	%f1172, %f1166, %f1171;
	neg.f32 	%f1173, %f1172;
	fma.rn.f32 	%f1174, %f1166, %f1171, %f1173;
	fma.rn.f32 	%f1175, %f1170, %f1171, %f1174;
	mov.f32 	%f1176, 0f3FB8AA3B;
	mul.rn.f32 	%f1177, %f1176, %f125;
	neg.f32 	%f1178, %f1177;
	fma.rn.f32 	%f1179, %f125, 0f3FB8AA3B, %f1178;
	fma.rn.f32 	%f1180, %f125, 0f32A57060, %f1179;
	add.rn.f32 	%f2829, %f1172, %f1178;
	add.rn.f32 	%f1181, %f2829, %f1177;
	neg.f32 	%f1182, %f1181;
	add.rn.f32 	%f1183, %f2829, %f1182;
	add.rn.f32 	%f1184, %f1172, %f1182;
	neg.f32 	%f1185, %f1183;
	add.rn.f32 	%f1186, %f1178, %f1185;
	add.rn.f32 	%f1187, %f1184, %f1186;
	sub.f32 	%f1188, %f1175, %f1180;
	add.f32 	%f2830, %f1188, %f1187;
	@%p239 bra 	$L__BB0_176;
	neg.f32 	%f1189, %f2829;
	neg.f32 	%f2830, %f2830;
	setp.gt.f32 	%p242, %f125, 0f42040000;
	mov.f32 	%f1190, 0f42400000;
	sub.f32 	%f1191, %f1190, %f2829;
	selp.f32 	%f2829, %f1191, %f1189, %p242;
$L__BB0_176:
	setp.lt.f32 	%p243, %f2820, 0f00000000;
	cvt.rni.f32.f32 	%f1192, %f2829;
	sub.f32 	%f1193, %f2829, %f1192;
	add.f32 	%f1194, %f2830, %f1193;
	fma.rn.f32 	%f1195, %f1194, 0f391FCB8E, 0f3AAF85ED;
	fma.rn.f32 	%f1196, %f1195, %f1194, 0f3C1D9856;
	fma.rn.f32 	%f1197, %f1196, %f1194, 0f3D6357BB;
	fma.rn.f32 	%f1198, %f1197, %f1194, 0f3E75FDEC;
	fma.rn.f32 	%f1199, %f1198, %f1194, 0f3F317218;
	fma.rn.f32 	%f1200, %f1199, %f1194, 0f3F800000;
	cvt.rzi.s32.f32 	%r538, %f1192;
	setp.gt.f32 	%p244, %f1192, 0f00000000;
	selp.b32 	%r539, 0, -2097152000, %p244;
	add.s32 	%r540, %r539, 2130706432;
	mov.b32 	%f1201, %r540;
	mul.f32 	%f1202, %f1200, %f1201;
	shl.b32 	%r541, %r538, 23;
	sub.s32 	%r542, %r541, %r539;
	mov.b32 	%f1203, %r542;
	mul.f32 	%f1204, %f1202, %f1203;
	mul.f32 	%f132, %f1204, 0f40206C99;
	rcp.approx.ftz.f32 	%f133, %f125;
	fma.rn.f32 	%f1205, %f133, 0f388F7971, 0fB8543ED8;
	fma.rn.f32 	%f1206, %f1205, %f133, 0fB9DDA6BE;
	fma.rn.f32 	%f1207, %f1206, %f133, 0f3A820ABE;
	fma.rn.f32 	%f1208, %f1207, %f133, 0fB9920AFD;
	fma.rn.f32 	%f1209, %f1208, %f133, 0fBB2F4D64;
	fma.rn.f32 	%f1210, %f1209, %f133, 0f3B638732;
	fma.rn.f32 	%f134, %f1210, %f133, 0f3DAAAAAC;
	@%p243 bra 	$L__BB0_240;
	mul.f32 	%f1211, %f133, %f134;
	fma.rn.f32 	%f2832, %f1211, %f132, %f132;
	bra.uni 	$L__BB0_247;
$L__BB0_178:
	setp.gt.s32 	%p174, %r54, 5;
	@%p174 bra 	$L__BB0_182;
	setp.eq.s32 	%p178, %r54, 4;
	@%p178 bra 	$L__BB0_239;
	setp.eq.s32 	%p179, %r54, 5;
	@%p179 bra 	$L__BB0_181;
	bra.uni 	$L__BB0_247;
$L__BB0_181:
	mul.f32 	%f2832, %f2820, %f2820;
	bra.uni 	$L__BB0_247;
$L__BB0_182:
	setp.eq.s32 	%p175, %r54, 6;
	@%p175 bra 	$L__BB0_230;
	setp.eq.s32 	%p176, %r54, 7;
	@%p176 bra 	$L__BB0_229;
	setp.eq.s32 	%p177, %r54, 8;
	@%p177 bra 	$L__BB0_185;
	bra.uni 	$L__BB0_247;
$L__BB0_185:
	mul.f32 	%f1081, %f2820, 0f3F22F983;
	cvt.rni.s32.f32 	%r955, %f1081;
	cvt.rn.f32.s32 	%f1082, %r955;
	fma.rn.f32 	%f1083, %f1082, 0fBFC90FDA, %f2820;
	fma.rn.f32 	%f1084, %f1082, 0fB3A22168, %f1083;
	fma.rn.f32 	%f2827, %f1082, 0fA7C234C5, %f1084;
	abs.f32 	%f109, %f2820;
	setp.ltu.f32 	%p219, %f109, 0f47CE4780;
	@%p219 bra 	$L__BB0_228;
	setp.eq.f32 	%p220, %f109, 0f7F800000;
	@%p220 bra 	$L__BB0_227;
	mov.b32 	%r73, %f2820;
	mov.b64 	%rd439, 0;
	mov.b32 	%r952, 0;
$L__BB0_188:
	.pragma "nounroll";
	mul.wide.u32 	%rd256, %r952, 4;
	mov.u64 	%rd257, __cudart_i2opi_f;
	add.s64 	%rd258, %rd257, %rd256;
	ld.global.nc.u32 	%r490, [%rd258];
	shl.b32 	%r491, %r73, 8;
	or.b32  	%r492, %r491, -2147483648;
	mad.wide.u32 	%rd259, %r490, %r492, %rd439;
	shr.u64 	%rd439, %rd259, 32;
	add.s64 	%rd260, %rd3, %rd256;
	st.local.u32 	[%rd260], %rd259;
	add.s32 	%r952, %r952, 1;
	setp.ne.s32 	%p221, %r952, 6;
	@%p221 bra 	$L__BB0_188;
	shr.u32 	%r493, %r73, 23;
	st.local.u32 	[%rd3+24], %rd439;
	and.b32  	%r76, %r493, 31;
	and.b32  	%r494, %r493, 224;
	add.s32 	%r495, %r494, -128;
	shr.u32 	%r496, %r495, 5;
	mul.wide.u32 	%rd261, %r496, 4;
	sub.s64 	%rd107, %rd3, %rd261;
	ld.local.u32 	%r953, [%rd107+24];
	ld.local.u32 	%r954, [%rd107+20];
	setp.eq.s32 	%p222, %r76, 0;
	@%p222 bra 	$L__BB0_191;
	shf.l.wrap.b32 	%r953, %r954, %r953, %r76;
	ld.local.u32 	%r497, [%rd107+16];
	shf.l.wrap.b32 	%r954, %r497, %r954, %r76;
$L__BB0_191:
	shr.u32 	%r498, %r953, 30;
	shf.l.wrap.b32 	%r499, %r954, %r953, 2;
	shl.b32 	%r500, %r954, 2;
	shr.u32 	%r501, %r499, 31;
	add.s32 	%r502, %r501, %r498;
	neg.s32 	%r503, %r502;
	setp.lt.s32 	%p223, %r73, 0;
	selp.b32 	%r955, %r503, %r502, %p223;
	xor.b32  	%r504, %r499, %r73;
	shr.s32 	%r505, %r499, 31;
	xor.b32  	%r506, %r505, %r499;
	xor.b32  	%r507, %r505, %r500;
	cvt.u64.u32 	%rd262, %r506;
	shl.b64 	%rd263, %rd262, 32;
	cvt.u64.u32 	%rd264, %r507;
	or.b64  	%rd265, %rd263, %rd264;
	cvt.rn.f64.s64 	%fd9, %rd265;
	mul.f64 	%fd10, %fd9, 0d3BF921FB54442D19;
	cvt.rn.f32.f64 	%f1085, %fd10;
	neg.f32 	%f1086, %f1085;
	setp.lt.s32 	%p224, %r504, 0;
	selp.f32 	%f2827, %f1086, %f1085, %p224;
	bra.uni 	$L__BB0_228;
$L__BB0_192:
	setp.gt.s32 	%p161, %r54, 12;
	@%p161 bra 	$L__BB0_206;
	setp.gt.s32 	%p168, %r54, 10;
	@%p168 bra 	$L__BB0_203;
	setp.eq.s32 	%p171, %r54, 9;
	@%p171 bra 	$L__BB0_226;
	setp.eq.s32 	%p172, %r54, 10;
	@%p172 bra 	$L__BB0_196;
	bra.uni 	$L__BB0_247;
$L__BB0_196:
	mul.f32 	%f1039, %f2820, 0f3F22F983;
	cvt.rni.s32.f32 	%r951, %f1039;
	cvt.rn.f32.s32 	%f1040, %r951;
	fma.rn.f32 	%f1041, %f1040, 0fBFC90FDA, %f2820;
	fma.rn.f32 	%f1042, %f1040, 0fB3A22168, %f1041;
	fma.rn.f32 	%f2826, %f1040, 0fA7C234C5, %f1042;
	abs.f32 	%f102, %f2820;
	setp.ltu.f32 	%p208, %f102, 0f47CE4780;
	@%p208 bra 	$L__BB0_225;
	setp.eq.f32 	%p209, %f102, 0f7F800000;
	@%p209 bra 	$L__BB0_224;
	mov.b32 	%r60, %f2820;
	mov.b64 	%rd438, 0;
	mov.b32 	%r948, 0;
$L__BB0_199:
	.pragma "nounroll";
	mul.wide.u32 	%rd245, %r948, 4;
	mov.u64 	%rd246, __cudart_i2opi_f;
	add.s64 	%rd247, %rd246, %rd245;
	ld.global.nc.u32 	%r469, [%rd247];
	shl.b32 	%r470, %r60, 8;
	or.b32  	%r471, %r470, -2147483648;
	mad.wide.u32 	%rd248, %r469, %r471, %rd438;
	shr.u64 	%rd438, %rd248, 32;
	add.s64 	%rd249, %rd2, %rd245;
	st.local.u32 	[%rd249], %rd248;
	add.s32 	%r948, %r948, 1;
	setp.ne.s32 	%p210, %r948, 6;
	@%p210 bra 	$L__BB0_199;
	shr.u32 	%r472, %r60, 23;
	st.local.u32 	[%rd2+24], %rd438;
	and.b32  	%r63, %r472, 31;
	and.b32  	%r473, %r472, 224;
	add.s32 	%r474, %r473, -128;
	shr.u32 	%r475, %r474, 5;
	mul.wide.u32 	%rd250, %r475, 4;
	sub.s64 	%rd104, %rd2, %rd250;
	ld.local.u32 	%r949, [%rd104+24];
	ld.local.u32 	%r950, [%rd104+20];
	setp.eq.s32 	%p211, %r63, 0;
	@%p211 bra 	$L__BB0_202;
	shf.l.wrap.b32 	%r949, %r950, %r949, %r63;
	ld.local.u32 	%r476, [%rd104+16];
	shf.l.wrap.b32 	%r950, %r476, %r950, %r63;
$L__BB0_202:
	shr.u32 	%r477, %r949, 30;
	shf.l.wrap.b32 	%r478, %r950, %r949, 2;
	shl.b32 	%r479, %r950, 2;
	shr.u32 	%r480, %r478, 31;
	add.s32 	%r481, %r480, %r477;
	neg.s32 	%r482, %r481;
	setp.lt.s32 	%p212, %r60, 0;
	selp.b32 	%r951, %r482, %r481, %p212;
	xor.b32  	%r483, %r478, %r60;
	shr.s32 	%r484, %r478, 31;
	xor.b32  	%r485, %r484, %r478;
	xor.b32  	%r486, %r484, %r479;
	cvt.u64.u32 	%rd251, %r485;
	shl.b64 	%rd252, %rd251, 32;
	cvt.u64.u32 	%rd253, %r486;
	or.b64  	%rd254, %rd252, %rd253;
	cvt.rn.f64.s64 	%fd7, %rd254;
	mul.f64 	%fd8, %fd7, 0d3BF921FB54442D19;
	cvt.rn.f32.f64 	%f1043, %fd8;
	neg.f32 	%f1044, %f1043;
	setp.lt.s32 	%p213, %r483, 0;
	selp.f32 	%f2826, %f1044, %f1043, %p213;
	bra.uni 	$L__BB0_225;
$L__BB0_203:
	setp.eq.s32 	%p169, %r54, 11;
	@%p169 bra 	$L__BB0_223;
	setp.eq.s32 	%p170, %r54, 12;
	@%p170 bra 	$L__BB0_205;
	bra.uni 	$L__BB0_247;
$L__BB0_205:
	abs.f32 	%f997, %f2820;
	mov.f32 	%f998, 0f3FB8AA3B;
	mul.rn.f32 	%f999, %f997, %f998;
	cvt.rzi.f32.f32 	%f1000, %f999;
	abs.f32 	%f1001, %f1000;
	setp.gt.f32 	%p204, %f1001, 0f42FC0000;
	mov.f32 	%f1002, 0f42FC0000;
	copysign.f32 	%f1003, %f1000, %f1002;
	selp.f32 	%f1004, %f1003, %f1000, %p204;
	fma.rn.f32 	%f1005, %f1004, 0fBF317218, %f997;
	fma.rn.f32 	%f1006, %f1004, 0f3102E308, %f1005;
	mul.f32 	%f1007, %f1006, 0f3FB8AA3B;
	add.f32 	%f1008, %f1004, 0f4B40007D;
	mov.b32 	%r466, %f1008;
	shl.b32 	%r467, %r466, 23;
	mov.b32 	%f1009, %r467;
	ex2.approx.ftz.f32 	%f1010, %f1007;
	mul.f32 	%f1011, %f1010, %f1009;
	mov.f32 	%f1012, 0fBE000000;
	div.approx.ftz.f32 	%f1013, %f1012, %f1011;
	fma.rn.f32 	%f1014, %f1011, 0f40000000, %f1013;
	mul.f32 	%f1015, %f2820, %f2820;
	fma.rn.f32 	%f1016, %f1015, 0f363D0ADA, 0f394FFF49;
	fma.rn.f32 	%f1017, %f1016, %f1015, 0f3C08889A;
	fma.rn.f32 	%f1018, %f1017, %f1015, 0f3E2AAAAB;
	mul.f32 	%f1019, %f1015, %f1018;
	fma.rn.f32 	%f1020, %f1019, %f2820, %f2820;
	setp.ge.f32 	%p205, %f997, 0f3F800000;
	copysign.f32 	%f1021, %f2820, %f1014;
	selp.f32 	%f2832, %f1021, %f1020, %p205;
	bra.uni 	$L__BB0_247;
$L__BB0_206:
	setp.gt.s32 	%p162, %r54, 14;
	@%p162 bra 	$L__BB0_210;
	setp.eq.s32 	%p166, %r54, 13;
	@%p166 bra 	$L__BB0_220;
	setp.eq.s32 	%p167, %r54, 14;
	@%p167 bra 	$L__BB0_209;
	bra.uni 	$L__BB0_247;
$L__BB0_209:
	abs.f32 	%f951, %f2820;
	mov.f32 	%f952, 0f3FB8AA3B;
	mul.rn.f32 	%f953, %f951, %f952;
	cvt.rzi.f32.f32 	%f954, %f953;
	abs.f32 	%f955, %f954;
	setp.gt.f32 	%p197, %f955, 0f42FC0000;
	mov.f32 	%f956, 0f42FC0000;
	copysign.f32 	%f957, %f954, %f956;
	selp.f32 	%f958, %f957, %f954, %p197;
	fma.rn.f32 	%f959, %f958, 0fBF317218, %f951;
	fma.rn.f32 	%f960, %f958, 0f3102E308, %f959;
	mul.f32 	%f961, %f960, 0f3FB8AA3B;
	add.f32 	%f962, %f958, 0f4B40007D;
	mov.b32 	%r459, %f962;
	shl.b32 	%r460, %r459, 23;
	mov.b32 	%f963, %r460;
	ex2.approx.ftz.f32 	%f964, %f961;
	mul.f32 	%f965, %f964, %f963;
	mov.f32 	%f966, 0f3E000000;
	div.approx.ftz.f32 	%f967, %f966, %f965;
	fma.rn.f32 	%f2832, %f965, 0f40000000, %f967;
	bra.uni 	$L__BB0_247;
$L__BB0_210:
	setp.eq.s32 	%p163, %r54, 15;
	@%p163 bra 	$L__BB0_217;
	setp.eq.s32 	%p164, %r54, 16;
	@%p164 bra 	$L__BB0_216;
	setp.ne.s32 	%p165, %r54, 17;
	@%p165 bra 	$L__BB0_247;
	abs.f32 	%f879, %f2820;
	mov.f32 	%f880, 0f3F800000;
	sub.f32 	%f881, %f880, %f879;
	rcp.approx.ftz.f32 	%f882, %f881;
	add.f32 	%f883, %f882, %f882;
	mul.f32 	%f884, %f879, %f883;
	setp.gt.f32 	%p185, %f879, 0f7E800000;
	selp.f32 	%f81, 0fC0000000, %f884, %p185;
	add.rz.f32 	%f885, %f81, %f880;
	mov.b32 	%r449, %f885;
	add.s32 	%r450, %r449, -1061158912;
	and.b32  	%r451, %r450, -8388608;
	mov.b32 	%r55, %f81;
	sub.s32 	%r452, %r55, %r451;
	mov.b32 	%f886, %r452;
	sub.s32 	%r453, 1082130432, %r451;
	mov.b32 	%f887, %r453;
	fma.rn.f32 	%f888, %f887, 0f3E800000, 0fBF800000;
	add.f32 	%f889, %f888, %f886;
	cvt.rn.f32.s32 	%f890, %r451;
	mul.f32 	%f891, %f890, 0f34000000;
	fma.rn.f32 	%f892, %f889, 0fBD39BF78, 0f3DD80012;
	fma.rn.f32 	%f893, %f892, %f889, 0fBE0778E0;
	fma.rn.f32 	%f894, %f893, %f889, 0f3E146475;
	fma.rn.f32 	%f895, %f894, %f889, 0fBE2A68DD;
	fma.rn.f32 	%f896, %f895, %f889, 0f3E4CAF9E;
	fma.rn.f32 	%f897, %f896, %f889, 0fBE800042;
	fma.rn.f32 	%f898, %f897, %f889, 0f3EAAAAE6;
	fma.rn.f32 	%f899, %f898, %f889, 0fBF000000;
	mul.f32 	%f900, %f889, %f899;
	fma.rn.f32 	%f901, %f900, %f889, %f889;
	fma.rn.f32 	%f2823, %f891, 0f3F317218, %f901;
	setp.lt.u32 	%p186, %r55, 2139095040;
	@%p186 bra 	$L__BB0_215;
	setp.gt.s32 	%p187, %r55, -1082130432;
	fma.rn.f32 	%f902, %f81, 0f7F800000, 0f7F800000;
	selp.f32 	%f903, %f902, %f2823, %p187;
	setp.eq.f32 	%p188, %f81, 0f00000000;
	selp.f32 	%f2823, 0f80000000, %f903, %p188;
$L__BB0_215:
	mov.f32 	%f904, 0f3F000000;
	copysign.f32 	%f905, %f2820, %f904;
	mul.f32 	%f2832, %f905, %f2823;
	bra.uni 	$L__BB0_247;
$L__BB0_216:
	abs.f32 	%f906, %f2820;
	mul.f32 	%f907, %f906, 0f4038AA3B;
	ex2.approx.ftz.f32 	%f908, %f907;
	add.f32 	%f909, %f908, 0f3F800000;
	rcp.approx.ftz.f32 	%f910, %f909;
	fma.rn.f32 	%f911, %f910, 0fC0000000, 0f3F800000;
	setp.ge.f32 	%p189, %f906, 0f41102CB4;
	selp.f32 	%f912, 0f3F800000, %f911, %p189;
	copysign.f32 	%f913, %f2820, %f912;
	mul.f32 	%f914, %f2820, %f2820;
	fma.rn.f32 	%f915, %f914, 0f3C80F082, 0fBD563CAE;
	fma.rn.f32 	%f916, %f915, %f914, 0f3E085941;
	fma.rn.f32 	%f917, %f916, %f914, 0fBEAAA9ED;
	fma.rn.f32 	%f918, %f917, %f914, 0f00000000;
	fma.rn.f32 	%f919, %f918, %f2820, %f2820;
	setp.ge.f32 	%p190, %f906, 0f3F19999A;
	selp.f32 	%f2832, %f913, %f919, %p190;
	bra.uni 	$L__BB0_247;
$L__BB0_217:
	mov.f32 	%f920, 0f3F800000;
	sub.rn.f32 	%f921, %f2820, %f920;
	mov.b32 	%r56, %f921;
	setp.gt.u32 	%p191, %r56, 1258291200;
	fma.rn.f32 	%f922, %f2820, %f2820, 0fBF800000;
	rsqrt.approx.ftz.f32 	%f923, %f922;
	mul.f32 	%f924, %f922, %f923;
	mul.f32 	%f925, %f923, 0f3F000000;
	neg.f32 	%f926, %f924;
	fma.rn.f32 	%f927, %f926, %f924, %f922;
	fma.rn.f32 	%f928, %f927, %f925, %f924;
	setp.eq.f32 	%p192, %f922, 0f00000000;
	selp.f32 	%f929, 0f00000000, %f928, %p192;
	selp.f32 	%f930, 0fBF800001, %f929, %p191;
	add.f32 	%f87, %f921, %f930;
	add.rz.f32 	%f931, %f87, %f920;
	mov.b32 	%r454, %f931;
	add.s32 	%r455, %r454, -1061158912;
	and.b32  	%r456, %r455, -8388608;
	mov.b32 	%r57, %f87;
	sub.s32 	%r457, %r57, %r456;
	mov.b32 	%f932, %r457;
	sub.s32 	%r458, 1082130432, %r456;
	mov.b32 	%f933, %r458;
	fma.rn.f32 	%f934, %f933, 0f3E800000, 0fBF800000;
	add.f32 	%f935, %f934, %f932;
	cvt.rn.f32.s32 	%f936, %r456;
	mul.f32 	%f937, %f936, 0f34000000;
	fma.rn.f32 	%f938, %f935, 0fBD39BF78, 0f3DD80012;
	fma.rn.f32 	%f939, %f938, %f935, 0fBE0778E0;
	fma.rn.f32 	%f940, %f939, %f935, 0f3E146475;
	fma.rn.f32 	%f941, %f940, %f935, 0fBE2A68DD;
	fma.rn.f32 	%f942, %f941, %f935, 0f3E4CAF9E;
	fma.rn.f32 	%f943, %f942, %f935, 0fBE800042;
	fma.rn.f32 	%f944, %f943, %f935, 0f3EAAAAE6;
	fma.rn.f32 	%f945, %f944, %f935, 0fBF000000;
	mul.f32 	%f946, %f935, %f945;
	fma.rn.f32 	%f947, %f946, %f935, %f935;
	fma.rn.f32 	%f2824, %f937, 0f3F317218, %f947;
	setp.lt.u32 	%p193, %r57, 2139095040;
	@%p193 bra 	$L__BB0_219;
	setp.gt.s32 	%p194, %r57, -1082130432;
	fma.rn.f32 	%f948, %f87, 0f7F800000, 0f7F800000;
	selp.f32 	%f949, %f948, %f2824, %p194;
	setp.eq.f32 	%p195, %f87, 0f00000000;
	selp.f32 	%f2824, 0f80000000, %f949, %p195;
$L__BB0_219:
	setp.gt.u32 	%p196, %r56, 1258291200;
	add.f32 	%f950, %f2824, 0f3F317218;
	selp.f32 	%f2832, %f950, %f2824, %p196;
	bra.uni 	$L__BB0_247;
$L__BB0_220:
	abs.f32 	%f93, %f2820;
	fma.rn.f32 	%f968, %f2820, %f2820, 0f3F800000;
	rsqrt.approx.ftz.f32 	%f969, %f968;
	fma.rn.f32 	%f970, %f968, %f969, 0f3F800000;
	rcp.approx.ftz.f32 	%f971, %f970;
	mul.f32 	%f972, %f93, %f971;
	fma.rn.f32 	%f973, %f93, %f972, %f93;
	setp.gt.f32 	%p198, %f93, 0f4B000000;
	selp.f32 	%f94, %f93, %f973, %p198;
	mov.f32 	%f974, 0f3F800000;
	add.rz.f32 	%f975, %f94, %f974;
	mov.b32 	%r461, %f975;
	add.s32 	%r462, %r461, -1061158912;
	and.b32  	%r463, %r462, -8388608;
	mov.b32 	%r58, %f94;
	sub.s32 	%r464, %r58, %r463;
	mov.b32 	%f976, %r464;
	sub.s32 	%r465, 1082130432, %r463;
	mov.b32 	%f977, %r465;
	fma.rn.f32 	%f978, %f977, 0f3E800000, 0fBF800000;
	add.f32 	%f979, %f978, %f976;
	cvt.rn.f32.s32 	%f980, %r463;
	mul.f32 	%f981, %f980, 0f34000000;
	fma.rn.f32 	%f982, %f979, 0fBD39BF78, 0f3DD80012;
	fma.rn.f32 	%f983, %f982, %f979, 0fBE0778E0;
	fma.rn.f32 	%f984, %f983, %f979, 0f3E146475;
	fma.rn.f32 	%f985, %f984, %f979, 0fBE2A68DD;
	fma.rn.f32 	%f986, %f985, %f979, 0f3E4CAF9E;
	fma.rn.f32 	%f987, %f986, %f979, 0fBE800042;
	fma.rn.f32 	%f988, %f987, %f979, 0f3EAAAAE6;
	fma.rn.f32 	%f989, %f988, %f979, 0fBF000000;
	mul.f32 	%f990, %f979, %f989;
	fma.rn.f32 	%f991, %f990, %f979, %f979;
	fma.rn.f32 	%f2825, %f981, 0f3F317218, %f991;
	setp.lt.u32 	%p199, %r58, 2139095040;
	@%p199 bra 	$L__BB0_222;
	setp.gt.s32 	%p200, %r58, -1082130432;
	fma.rn.f32 	%f992, %f94, 0f7F800000, 0f7F800000;
	selp.f32 	%f993, %f992, %f2825, %p200;
	setp.eq.f32 	%p201, %f94, 0f00000000;
	selp.f32 	%f2825, 0f80000000, %f993, %p201;
$L__BB0_222:
	add.f32 	%f994, %f2825, 0f3F317218;
	selp.f32 	%f995, %f994, %f2825, %p198;
	setp.num.f32 	%p203, %f93, %f93;
	copysign.f32 	%f996, %f2820, %f995;
	selp.f32 	%f2832, %f996, %f995, %p203;
	bra.uni 	$L__BB0_247;
$L__BB0_223:
	abs.f32 	%f1022, %f2820;
	setp.gt.f32 	%p206, %f1022, 0f3F800000;
	rcp.approx.ftz.f32 	%f1023, %f1022;
	selp.f32 	%f1024, %f1023, %f1022, %p206;
	mul.f32 	%f1025, %f1024, %f1024;
	fma.rn.f32 	%f1026, %f1025, 0f3B2090AA, 0fBC6BE14F;
	fma.rn.f32 	%f1027, %f1026, %f1025, 0f3D23397E;
	fma.rn.f32 	%f1028, %f1027, %f1025, 0fBD948A7A;
	fma.rn.f32 	%f1029, %f1028, %f1025, 0f3DD76B21;
	fma.rn.f32 	%f1030, %f1029, %f1025, 0fBE111E88;
	fma.rn.f32 	%f1031, %f1030, %f1025, 0f3E4CAF60;
	fma.rn.f32 	%f1032, %f1031, %f1025, 0fBEAAAA27;
	mul.f32 	%f1033, %f1025, %f1032;
	fma.rn.f32 	%f1034, %f1033, %f1024, %f1024;
	neg.f32 	%f1035, %f1034;
	fma.rn.f32 	%f1036, 0f3F6EE581, 0f3FD774EB, %f1035;
	selp.f32 	%f1037, %f1036, %f1034, %p206;
	setp.num.f32 	%p207, %f1022, %f1022;
	copysign.f32 	%f1038, %f2820, %f1037;
	selp.f32 	%f2832, %f1038, %f1037, %p207;
	bra.uni 	$L__BB0_247;
$L__BB0_224:
	mov.f32 	%f1045, 0f00000000;
	mul.rn.f32 	%f2826, %f2820, %f1045;
	mov.b32 	%r951, 0;
$L__BB0_225:
	mul.f32 	%f1046, %f2826, %f2826;
	fma.rn.f32 	%f1047, %f1046, 0f3C190000, 0f3B560000;
	fma.rn.f32 	%f1048, %f1047, %f1046, 0f3CC70000;
	fma.rn.f32 	%f1049, %f1048, %f1046, 0f3D5B0000;
	fma.rn.f32 	%f1050, %f1049, %f1046, 0f3E089438;
	fma.rn.f32 	%f1051, %f1050, %f1046, 0f3EAAAA88;
	mul.rn.f32 	%f1052, %f1046, %f2826;
	fma.rn.f32 	%f1053, %f1051, %f1052, %f2826;
	abs.f32 	%f1054, %f2826;
	setp.eq.f32 	%p214, %f1054, 0f3A00B43C;
	selp.f32 	%f1055, %f2826, %f1053, %p214;
	and.b32  	%r488, %r951, 1;
	setp.eq.b32 	%p215, %r488, 1;
	neg.f32 	%f1056, %f1055;
	rcp.approx.ftz.f32 	%f1057, %f1056;
	selp.f32 	%f2832, %f1057, %f1055, %p215;
	bra.uni 	$L__BB0_247;
$L__BB0_226:
	abs.f32 	%f1058, %f2820;
	fma.rn.f32 	%f1059, %f1058, 0fBF000000, 0f3F000000;
	rsqrt.approx.ftz.f32 	%f1060, %f1059;
	mul.f32 	%f1061, %f1059, %f1060;
	mul.f32 	%f1062, %f1060, 0fBF000000;
	fma.rn.f32 	%f1063, %f1061, %f1062, 0f3F000000;
	fma.rn.f32 	%f1064, %f1061, %f1063, %f1061;
	setp.eq.f32 	%p216, %f1058, 0f3F800000;
	selp.f32 	%f1065, 0f00000000, %f1064, %p216;
	setp.gt.f32 	%p217, %f1058, 0f3F0F5C29;
	selp.f32 	%f1066, %f1065, %f1058, %p217;
	copysign.f32 	%f1067, %f2820, %f1066;
	mul.f32 	%f1068, %f1067, %f1067;
	fma.rn.f32 	%f1069, %f1068, 0f3D10ECEF, 0f3C8B1ABB;
	fma.rn.f32 	%f1070, %f1069, %f1068, 0f3CFC028C;
	fma.rn.f32 	%f1071, %f1070, %f1068, 0f3D372139;
	fma.rn.f32 	%f1072, %f1071, %f1068, 0f3D9993DB;
	fma.rn.f32 	%f1073, %f1072, %f1068, 0f3E2AAAC6;
	mul.f32 	%f1074, %f1068, %f1073;
	fma.rn.f32 	%f1075, %f1074, %f1067, %f1067;
	neg.f32 	%f1076, %f1075;
	selp.f32 	%f1077, %f1075, %f1076, %p217;
	fma.rn.f32 	%f1078, 0f3F6EE581, 0f3FD774EB, %f1077;
	setp.gt.f32 	%p218, %f2820, 0f3F0F5C29;
	selp.f32 	%f1079, %f1075, %f1078, %p218;
	add.f32 	%f1080, %f1079, %f1079;
	selp.f32 	%f2832, %f1080, %f1079, %p217;
	bra.uni 	$L__BB0_247;
$L__BB0_227:
	mov.f32 	%f1087, 0f00000000;
	mul.rn.f32 	%f2827, %f2820, %f1087;
	mov.b32 	%r955, 0;
$L__BB0_228:
	add.s32 	%r509, %r955, 1;
	mul.rn.f32 	%f1088, %f2827, %f2827;
	and.b32  	%r510, %r955, 1;
	setp.eq.b32 	%p225, %r510, 1;
	selp.f32 	%f1089, %f2827, 0f3F800000, %p225;
	fma.rn.f32 	%f1090, %f1088, %f1089, 0f00000000;
	fma.rn.f32 	%f1091, %f1088, 0f37CBAC00, 0fBAB607ED;
	selp.f32 	%f1092, 0fB94D4153, %f1091, %p225;
	selp.f32 	%f1093, 0f3C0885E4, 0f3D2AAABB, %p225;
	fma.rn.f32 	%f1094, %f1092, %f1088, %f1093;
	selp.f32 	%f1095, 0fBE2AAAA8, 0fBEFFFFFF, %p225;
	fma.rn.f32 	%f1096, %f1094, %f1088, %f1095;
	fma.rn.f32 	%f1097, %f1096, %f1090, %f1089;
	and.b32  	%r511, %r509, 2;
	setp.eq.s32 	%p226, %r511, 0;
	mov.f32 	%f1098, 0f00000000;
	sub.f32 	%f1099, %f1098, %f1097;
	selp.f32 	%f2832, %f1097, %f1099, %p226;
	bra.uni 	$L__BB0_247;
$L__BB0_229:
	abs.f32 	%f1100, %f2820;
	fma.rn.f32 	%f1101, %f1100, 0fBF000000, 0f3F000000;
	rsqrt.approx.ftz.f32 	%f1102, %f1101;
	mul.f32 	%f1103, %f1101, %f1102;
	mul.f32 	%f1104, %f1102, 0fBF000000;
	fma.rn.f32 	%f1105, %f1103, %f1104, 0f3F000000;
	fma.rn.f32 	%f1106, %f1103, %f1105, %f1103;
	setp.eq.f32 	%p227, %f1100, 0f3F800000;
	selp.f32 	%f1107, 0f00000000, %f1106, %p227;
	setp.gt.f32 	%p228, %f1100, 0f3F0F5C29;
	selp.f32 	%f1108, %f1107, %f1100, %p228;
	mul.f32 	%f1109, %f1108, %f1108;
	fma.rn.f32 	%f1110, %f1109, 0f3D4DD2F7, 0f3C99CA97;
	fma.rn.f32 	%f1111, %f1110, %f1109, 0f3D3F90E8;
	fma.rn.f32 	%f1112, %f1111, %f1109, 0f3D993CCF;
	fma.rn.f32 	%f1113, %f1112, %f1109, 0f3E2AAC04;
	mul.f32 	%f1114, %f1109, %f1113;
	fma.rn.f32 	%f1115, %f1114, %f1108, %f1108;
	mul.f32 	%f1116, %f1115, 0fC0000000;
	fma.rn.f32 	%f1117, 0f3F6EE581, 0f3FD774EB, %f1116;
	selp.f32 	%f1118, %f1117, %f1115, %p228;
	setp.num.f32 	%p229, %f1118, %f1118;
	copysign.f32 	%f1119, %f2820, %f1118;
	selp.f32 	%f2832, %f1119, %f1118, %p229;
	bra.uni 	$L__BB0_247;
$L__BB0_230:
	mul.f32 	%f1120, %f2820, 0f3F22F983;
	cvt.rni.s32.f32 	%r959, %f1120;
	cvt.rn.f32.s32 	%f1121, %r959;
	fma.rn.f32 	%f1122, %f1121, 0fBFC90FDA, %f2820;
	fma.rn.f32 	%f1123, %f1121, 0fB3A22168, %f1122;
	fma.rn.f32 	%f2828, %f1121, 0fA7C234C5, %f1123;
	abs.f32 	%f116, %f2820;
	setp.ltu.f32 	%p230, %f116, 0f47CE4780;
	@%p230 bra 	$L__BB0_238;
	setp.eq.f32 	%p231, %f116, 0f7F800000;
	@%p231 bra 	$L__BB0_237;
	mov.b32 	%r86, %f2820;
	mov.b64 	%rd440, 0;
	mov.b32 	%r956, 0;
$L__BB0_233:
	.pragma "nounroll";
	mul.wide.u32 	%rd267, %r956, 4;
	mov.u64 	%rd268, __cudart_i2opi_f;
	add.s64 	%rd269, %rd268, %rd267;
	ld.global.nc.u32 	%r513, [%rd269];
	shl.b32 	%r514, %r86, 8;
	or.b32  	%r515, %r514, -2147483648;
	mad.wide.u32 	%rd270, %r513, %r515, %rd440;
	shr.u64 	%rd440, %rd270, 32;
	add.s64 	%rd271, %rd4, %rd267;
	st.local.u32 	[%rd271], %rd270;
	add.s32 	%r956, %r956, 1;
	setp.ne.s32 	%p232, %r956, 6;
	@%p232 bra 	$L__BB0_233;
	shr.u32 	%r516, %r86, 23;
	st.local.u32 	[%rd4+24], %rd440;
	and.b32  	%r89, %r516, 31;
	and.b32  	%r517, %r516, 224;
	add.s32 	%r518, %r517, -128;
	shr.u32 	%r519, %r518, 5;
	mul.wide.u32 	%rd272, %r519, 4;
	sub.s64 	%rd110, %rd4, %rd272;
	ld.local.u32 	%r957, [%rd110+24];
	ld.local.u32 	%r958, [%rd110+20];
	setp.eq.s32 	%p233, %r89, 0;
	@%p233 bra 	$L__BB0_236;
	shf.l.wrap.b32 	%r957, %r958, %r957, %r89;
	ld.local.u32 	%r520, [%rd110+16];
	shf.l.wrap.b32 	%r958, %r520, %r958, %r89;
$L__BB0_236:
	shr.u32 	%r521, %r957, 30;
	shf.l.wrap.b32 	%r522, %r958, %r957, 2;
	shl.b32 	%r523, %r958, 2;
	shr.u32 	%r524, %r522, 31;
	add.s32 	%r525, %r524, %r521;
	neg.s32 	%r526, %r525;
	setp.lt.s32 	%p234, %r86, 0;
	selp.b32 	%r959, %r526, %r525, %p234;
	xor.b32  	%r527, %r522, %r86;
	shr.s32 	%r528, %r522, 31;
	xor.b32  	%r529, %r528, %r522;
	xor.b32  	%r530, %r528, %r523;
	cvt.u64.u32 	%rd273, %r529;
	shl.b64 	%rd274, %rd273, 32;
	cvt.u64.u32 	%rd275, %r530;
	or.b64  	%rd276, %rd274, %rd275;
	cvt.rn.f64.s64 	%fd11, %rd276;
	mul.f64 	%fd12, %fd11, 0d3BF921FB54442D19;
	cvt.rn.f32.f64 	%f1124, %fd12;
	neg.f32 	%f1125, %f1124;
	setp.lt.s32 	%p235, %r527, 0;
	selp.f32 	%f2828, %f1125, %f1124, %p235;
	bra.uni 	$L__BB0_238;
$L__BB0_237:
	mov.f32 	%f1126, 0f00000000;
	mul.rn.f32 	%f2828, %f2820, %f1126;
	mov.b32 	%r959, 0;
$L__BB0_238:
	mul.rn.f32 	%f1127, %f2828, %f2828;
	and.b32  	%r532, %r959, 1;
	setp.eq.b32 	%p236, %r532, 1;
	selp.f32 	%f1128, 0f3F800000, %f2828, %p236;
	fma.rn.f32 	%f1129, %f1127, %f1128, 0f00000000;
	fma.rn.f32 	%f1130, %f1127, 0f37CBAC00, 0fBAB607ED;
	selp.f32 	%f1131, %f1130, 0fB94D4153, %p236;
	selp.f32 	%f1132, 0f3D2AAABB, 0f3C0885E4, %p236;
	fma.rn.f32 	%f1133, %f1131, %f1127, %f1132;
	selp.f32 	%f1134, 0fBEFFFFFF, 0fBE2AAAA8, %p236;
	fma.rn.f32 	%f1135, %f1133, %f1127, %f1134;
	fma.rn.f32 	%f1136, %f1135, %f1129, %f1128;
	and.b32  	%r533, %r959, 2;
	setp.eq.s32 	%p237, %r533, 0;
	mov.f32 	%f1137, 0f00000000;
	sub.f32 	%f1138, %f1137, %f1136;
	selp.f32 	%f2832, %f1136, %f1138, %p237;
	bra.uni 	$L__BB0_247;
$L__BB0_239:
	sqrt.rn.f32 	%f2832, %f2820;
	bra.uni 	$L__BB0_247;
$L__BB0_240:
	mul.f32 	%f1212, %f133, %f134;
	fma.rn.f32 	%f1213, %f1212, %f124, %f124;
	add.f32 	%f1214, %f125, %f125;
	cvt.rni.f32.f32 	%f1215, %f1214;
	cvt.rzi.s32.f32 	%r543, %f1215;
	fma.rn.f32 	%f1216, %f1215, 0fBF000000, %f125;
	mul.rn.f32 	%f1217, %f1216, %f1216;
	fma.rn.f32 	%f1218, %f1217, 0fBF17ACC9, 0f40233590;
	fma.rn.f32 	%f1219, %f1217, 0f3E684E12, 0fBFAAD2E0;
	fma.rn.f32 	%f1220, %f1218, %f1217, 0fC0A55DF6;
	fma.rn.f32 	%f1221, %f1219, %f1217, 0f4081E0CF;
	fma.rn.f32 	%f1222, %f1217, %f1216, 0f00000000;
	fma.rn.f32 	%f1223, %f1221, %f1217, 0fC09DE9E6;
	fma.rn.f32 	%f1224, %f1220, %f1222, 0f00000000;
	fma.rn.f32 	%f1225, %f1223, %f1217, 0f3F800000;
	fma.rn.f32 	%f1226, %f1216, 0f40490FDB, %f1224;
	and.b32  	%r544, %r543, 1;
	setp.eq.b32 	%p245, %r544, 1;
	selp.f32 	%f1227, %f1225, %f1226, %p245;
	and.b32  	%r545, %r543, 2;
	setp.eq.s32 	%p246, %r545, 0;
	mov.f32 	%f1228, 0f00000000;
	sub.f32 	%f1229, %f1228, %f1227;
	selp.f32 	%f1230, %f1227, %f1229, %p246;
	mul.rn.f32 	%f1231, %f1213, %f1230;
	neg.f32 	%f1232, %f1231;
	fma.rn.f32 	%f1233, %f1213, %f1230, %f1232;
	mov.f32 	%f1234, 0f3F800000;
	div.approx.f32 	%f1235, %f1234, %f1231;
	neg.f32 	%f1236, %f1235;
	mul.f32 	%f1237, %f1235, %f1236;
	mul.f32 	%f1238, %f1233, %f1237;
	mul.f32 	%f1239, %f132, %f1238;
	fma.rn.f32 	%f1240, %f132, %f1235, %f1239;
	mul.f32 	%f1241, %f1240, 0f3F000000;
	setp.gt.f32 	%p247, %f125, 0f42040000;
	mul.f32 	%f1242, %f1241, 0f27800000;
	selp.f32 	%f2831, %f1242, %f1241, %p247;
	bra.uni 	$L__BB0_242;
$L__BB0_241:
	setp.geu.f32 	%p248, %f2820, 0f00000000;
	setp.lt.f32 	%p249, %f2820, 0fBF000000;
	selp.f32 	%f1243, %f2820, 0f3F800000, %p249;
	setp.eq.f32 	%p250, %f2820, 0f00000000;
	cvt.rni.f32.f32 	%f1244, %f2820;
	sub.f32 	%f1245, %f2820, %f1244;
	selp.f32 	%f1246, %f2820, %f1245, %p250;
	setp.le.f32 	%p251, %f2820, 0f3F000000;
	selp.f32 	%f1247, %f1246, 0f3F800000, %p251;
	mul.f32 	%f1248, %f1243, %f1247;
	fma.rn.f32 	%f1249, %f1246, 0fBA8C9F66, 0f3BE903D7;
	fma.rn.f32 	%f1250, %f1249, %f1246, 0fBC1E00B0;
	fma.rn.f32 	%f1251, %f1250, %f1246, 0fBD2CC522;
	fma.rn.f32 	%f1252, %f1251, %f1246, 0f3E2A89B3;
	fma.rn.f32 	%f1253, %f1252, %f1246, 0fBD2C0C05;
	fma.rn.f32 	%f1254, %f1253, %f1246, 0fBF27E7A2;
	fma.rn.f32 	%f1255, %f1254, %f1246, 0f3F13C468;
	fma.rn.f32 	%f1256, %f1255, %f1248, 0f00000000;
	fma.rn.f32 	%f1257, %f1256, %f1246, %f1248;
	mov.f32 	%f1258, 0f3F800000;
	div.approx.f32 	%f2831, %f1258, %f1257;
	mov.f32 	%f2832, %f2831;
	@%p248 bra 	$L__BB0_247;
$L__BB0_242:
	cvt.rzi.f32.f32 	%f1260, %f2820;
	setp.eq.f32 	%p252, %f2820, %f1260;
	mov.f32 	%f2832, 0f7FFFFFFF;
	@%p252 bra 	$L__BB0_247;
	setp.geu.f32 	%p253, %f2820, 0fC2246666;
	mov.f32 	%f2832, %f2831;
	@%p253 bra 	$L__BB0_247;
	cvt.rzi.s32.f32 	%r546, %f2820;
	and.b32  	%r547, %r546, 1;
	setp.eq.b32 	%p254, %r547, 1;
	selp.f32 	%f2832, 0f00000000, %f2831, %p254;
	bra.uni 	$L__BB0_247;
$L__BB0_245:
	rcp.rn.f32 	%f2832, %f2820;
	bra.uni 	$L__BB0_247;
$L__BB0_246:
	setp.lt.f32 	%p255, %f2820, 0f00800000;
	mul.f32 	%f1272, %f2820, 0f4B000000;
	selp.f32 	%f1273, %f1272, %f2820, %p255;
	selp.f32 	%f1274, 0fC1B80000, 0f00000000, %p255;
	mov.b32 	%r550, %f1273;
	add.s32 	%r551, %r550, -1059760811;
	and.b32  	%r552, %r551, -8388608;
	sub.s32 	%r553, %r550, %r552;
	mov.b32 	%f1275, %r553;
	cvt.rn.f32.s32 	%f1276, %r552;
	fma.rn.f32 	%f1277, %f1276, 0f34000000, %f1274;
	add.f32 	%f1278, %f1275, 0fBF800000;
	fma.rn.f32 	%f1279, %f1278, 0fBE055027, 0f3E1039F6;
	fma.rn.f32 	%f1280, %f1279, %f1278, 0fBDF8CDCC;
	fma.rn.f32 	%f1281, %f1280, %f1278, 0f3E0F2955;
	fma.rn.f32 	%f1282, %f1281, %f1278, 0fBE2AD8B9;
	fma.rn.f32 	%f1283, %f1282, %f1278, 0f3E4CED0B;
	fma.rn.f32 	%f1284, %f1283, %f1278, 0fBE7FFF22;
	fma.rn.f32 	%f1285, %f1284, %f1278, 0f3EAAAA78;
	fma.rn.f32 	%f1286, %f1285, %f1278, 0fBF000000;
	mul.f32 	%f1287, %f1278, %f1286;
	fma.rn.f32 	%f1288, %f1287, %f1278, %f1278;
	fma.rn.f32 	%f1289, %f1277, 0f3F317218, %f1288;
	setp.gt.u32 	%p256, %r550, 2139095039;
	fma.rn.f32 	%f1290, %f1273, 0f7F800000, 0f7F800000;
	selp.f32 	%f1291, %f1290, %f1289, %p256;
	setp.eq.f32 	%p257, %f1273, 0f00000000;
	selp.f32 	%f2832, 0fFF800000, %f1291, %p257;
$L__BB0_247:
	mul.wide.s32 	%rd277, %r960, 4;
	add.s64 	%rd278, %rd5, %rd277;
	st.local.f32 	[%rd278+-4], %f2832;
	bra.uni 	$L__BB0_268;
$L__BB0_248:
	mul.wide.s32 	%rd279, %r54, 4;
	mov.u64 	%rd280, d_const_values;
	add.s64 	%rd281, %rd280, %rd279;
	ld.const.f32 	%f2832, [%rd281];
	add.s32 	%r98, %r960, 1;
	mul.wide.s32 	%rd282, %r960, 4;
	add.s64 	%rd283, %rd5, %rd282;
	st.local.f32 	[%rd283], %f2832;
	mov.u32 	%r960, %r98;
	bra.uni 	$L__BB0_268;
$L__BB0_249:
	mul.wide.s32 	%rd284, %r960, 4;
	add.s64 	%rd111, %rd5, %rd284;
	ld.local.f32 	%f145, [%rd111+-8];
	mov.f32 	%f2832, 0f7FC00000;
	setp.gt.s32 	%p258, %r54, 1;
	@%p258 bra 	$L__BB0_253;
	setp.eq.s32 	%p262, %r54, 0;
	@%p262 bra 	$L__BB0_266;
	setp.eq.s32 	%p263, %r54, 1;
	@%p263 bra 	$L__BB0_252;
	bra.uni 	$L__BB0_267;
$L__BB0_252:
	mul.f32 	%f2832, %f145, %f2820;
	bra.uni 	$L__BB0_267;
$L__BB0_253:
	setp.eq.s32 	%p259, %r54, 2;
	@%p259 bra 	$L__BB0_265;
	setp.eq.s32 	%p260, %r54, 3;
	@%p260 bra 	$L__BB0_264;
	setp.ne.s32 	%p261, %r54, 4;
	mov.f32 	%f2807, 0f3F800000;
	@%p261 bra 	$L__BB0_267;
	mul.f32 	%f1294, %f2820, 0f3F000000;
	cvt.rzi.f32.f32 	%f1295, %f1294;
	add.f32 	%f1296, %f1295, %f1295;
	sub.f32 	%f1297, %f2820, %f1296;
	abs.f32 	%f146, %f1297;
	abs.f32 	%f147, %f145;
	setp.lt.f32 	%p264, %f147, 0f00800000;
	mul.f32 	%f1298, %f147, 0f4B800000;
	selp.f32 	%f1299, %f1298, %f147, %p264;
	selp.f32 	%f1300, 0fC1C00000, 0f00000000, %p264;
	mov.b32 	%r554, %f1299;
	add.s32 	%r555, %r554, -1060439283;
	and.b32  	%r556, %r555, -8388608;
	sub.s32 	%r557, %r554, %r556;
	mov.b32 	%f1301, %r557;
	cvt.rn.f32.s32 	%f1302, %r556;
	fma.rn.f32 	%f1303, %f1302, 0f34000000, %f1300;
	add.f32 	%f1304, %f1301, 0fBF800000;
	add.f32 	%f1305, %f1301, 0f3F800000;
	rcp.approx.ftz.f32 	%f1306, %f1305;
	add.f32 	%f1307, %f1304, %f1304;
	mul.f32 	%f1308, %f1307, %f1306;
	mul.f32 	%f1309, %f1308, %f1308;
	sub.f32 	%f1310, %f1304, %f1308;
	add.f32 	%f1311, %f1310, %f1310;
	neg.f32 	%f1312, %f1308;
	fma.rn.f32 	%f1313, %f1312, %f1304, %f1311;
	mul.rn.f32 	%f1314, %f1306, %f1313;
	fma.rn.f32 	%f1315, %f1309, 0f3A2C32E4, 0f3B52E7DB;
	fma.rn.f32 	%f1316, %f1315, %f1309, 0f3C93BB73;
	fma.rn.f32 	%f1317, %f1316, %f1309, 0f3DF6384F;
	mul.rn.f32 	%f1318, %f1317, %f1309;
	fma.rn.f32 	%f1319, %f1308, 0f3FB8AA3B, %f1303;
	sub.f32 	%f1320, %f1303, %f1319;
	fma.rn.f32 	%f1321, %f1308, 0f3FB8AA3B, %f1320;
	fma.rn.f32 	%f1322, %f1314, 0f3FB8AA3B, %f1321;
	fma.rn.f32 	%f1323, %f1308, 0f32A55E34, %f1322;
	mul.f32 	%f1324, %f1318, 0f40400000;
	fma.rn.f32 	%f1325, %f1324, %f1314, %f1323;
	fma.rn.f32 	%f1326, %f1318, %f1308, %f1325;
	add.rn.f32 	%f1327, %f1319, %f1326;
	neg.f32 	%f1328, %f1319;
	add.rn.f32 	%f1329, %f1327, %f1328;
	neg.f32 	%f1330, %f1329;
	add.rn.f32 	%f1331, %f1326, %f1330;
	mul.rn.f32 	%f1332, %f1327, %f2820;
	neg.f32 	%f1333, %f1332;
	fma.rn.f32 	%f1334, %f1327, %f2820, %f1333;
	fma.rn.f32 	%f1335, %f1331, %f2820, %f1334;
	cvt.rni.f32.f32 	%f1336, %f1332;
	sub.f32 	%f1337, %f1332, %f1336;
	add.f32 	%f1338, %f1337, %f1335;
	fma.rn.f32 	%f1339, %f1338, 0f391FCB8E, 0f3AAF85ED;
	fma.rn.f32 	%f1340, %f1339, %f1338, 0f3C1D9856;
	fma.rn.f32 	%f1341, %f1340, %f1338, 0f3D6357BB;
	fma.rn.f32 	%f1342, %f1341, %f1338, 0f3E75FDEC;
	fma.rn.f32 	%f1343, %f1342, %f1338, 0f3F317218;
	fma.rn.f32 	%f1344, %f1343, %f1338, 0f3F800000;
	cvt.rzi.s32.f32 	%r558, %f1336;
	setp.gt.f32 	%p265, %f1336, 0f00000000;
	selp.b32 	%r559, 0, -2097152000, %p265;
	add.s32 	%r560, %r559, 2130706432;
	mov.b32 	%f1345, %r560;
	mul.f32 	%f1346, %f1344, %f1345;
	shl.b32 	%r561, %r558, 23;
	sub.s32 	%r562, %r561, %r559;
	mov.b32 	%f1347, %r562;
	mul.f32 	%f1348, %f1346, %f1347;
	abs.f32 	%f1349, %f1332;
	setp.gt.f32 	%p266, %f1349, 0f43180000;
	setp.lt.f32 	%p267, %f1332, 0f00000000;
	selp.f32 	%f1350, 0f00000000, 0f7F800000, %p267;
	selp.f32 	%f148, %f1350, %f1348, %p266;
	setp.eq.f32 	%p268, %f145, 0f3F800000;
	setp.eq.f32 	%p269, %f2820, 0f00000000;
	or.pred  	%p270, %p268, %p269;
	mov.f32 	%f2832, %f2807;
	@%p270 bra 	$L__BB0_267;
	setp.nan.f32 	%p271, %f147, %f147;
	abs.f32 	%f1351, %f2820;
	setp.nan.f32 	%p272, %f1351, %f1351;
	or.pred  	%p273, %p271, %p272;
	@%p273 bra 	$L__BB0_263;
	setp.eq.f32 	%p274, %f145, 0f00000000;
	setp.eq.f32 	%p275, %f147, 0f7F800000;
	or.pred  	%p276, %p274, %p275;
	@%p276 bra 	$L__BB0_262;
	setp.eq.f32 	%p277, %f145, 0fBF800000;
	setp.eq.f32 	%p278, %f1351, 0f7F800000;
	and.pred  	%p279, %p277, %p278;
	mov.f32 	%f2832, %f2807;
	@%p279 bra 	$L__BB0_267;
	setp.geu.f32 	%p280, %f145, 0f00000000;
	mov.f32 	%f2832, %f148;
	@%p280 bra 	$L__BB0_267;
	setp.neu.f32 	%p281, %f146, 0f3F800000;
	neg.f32 	%f1353, %f148;
	selp.f32 	%f1354, %f148, %f1353, %p281;
	cvt.rmi.f32.f32 	%f1355, %f2820;
	setp.neu.f32 	%p282, %f2820, %f1355;
	selp.f32 	%f2832, 0f7FFFFFFF, %f1354, %p282;
	bra.uni 	$L__BB0_267;
$L__BB0_262:
	setp.neu.f32 	%p283, %f146, 0f3F800000;
	add.f32 	%f1356, %f145, %f145;
	mov.b32 	%r563, %f1356;
	setp.lt.f32 	%p284, %f2820, 0f00000000;
	xor.b32  	%r564, %r563, 2139095040;
	selp.b32 	%r565, %r564, %r563, %p284;
	and.b32  	%r566, %r565, 2147483647;
	selp.b32 	%r567, %r566, %r565, %p283;
	mov.b32 	%f2832, %r567;
	bra.uni 	$L__BB0_267;
$L__BB0_263:
	add.rn.f32 	%f2832, %f145, %f2820;
	bra.uni 	$L__BB0_267;
$L__BB0_264:
	div.rn.f32 	%f2832, %f145, %f2820;
	bra.uni 	$L__BB0_267;
$L__BB0_265:
	sub.f32 	%f2832, %f145, %f2820;
	bra.uni 	$L__BB0_267;
$L__BB0_266:
	add.f32 	%f2832, %f145, %f2820;
$L__BB0_267:
	st.local.f32 	[%rd111+-8], %f2832;
	add.s32 	%r960, %r960, -1;
$L__BB0_268:
	ld.shared.u8 	%rs6, [%r6+2];
	setp.eq.s16 	%p285, %rs6, 48;
	ld.local.u32 	%r101, [%rd90+8];
	@%p285 bra 	$L__BB0_353;
	setp.ne.s16 	%p286, %rs6, 49;
	@%p286 bra 	$L__BB0_354;
	mov.f32 	%f2844, 0f7FC00000;
	setp.gt.s32 	%p287, %r101, 8;
	@%p287 bra 	$L__BB0_297;
	setp.gt.s32 	%p300, %r101, 3;
	@%p300 bra 	$L__BB0_283;
	setp.gt.s32 	%p307, %r101, 1;
	@%p307 bra 	$L__BB0_276;
	setp.eq.s32 	%p310, %r101, 0;
	@%p310 bra 	$L__BB0_351;
	setp.eq.s32 	%p311, %r101, 1;
	@%p311 bra 	$L__BB0_275;
	bra.uni 	$L__BB0_352;
$L__BB0_275:
	fma.rn.f32 	%f1740, %f2832, 0f3BBB989D, 0f3F000000;
	cvt.sat.f32.f32 	%f1741, %f1740;
	mov.f32 	%f1742, 0f4B400001;
	mov.f32 	%f1743, 0f437C0000;
	fma.rm.f32 	%f1744, %f1741, %f1743, %f1742;
	add.f32 	%f1745, %f1744, 0fCB40007F;
	neg.f32 	%f1746, %f1745;
	fma.rn.f32 	%f1747, %f2832, 0f3FB8AA3B, %f1746;
	fma.rn.f32 	%f1748, %f2832, 0f32A57060, %f1747;
	mov.b32 	%r667, %f1744;
	shl.b32 	%r668, %r667, 23;
	mov.b32 	%f1749, %r668;
	ex2.approx.ftz.f32 	%f1750, %f1748;
	mul.f32 	%f2844, %f1750, %f1749;
	bra.uni 	$L__BB0_352;
$L__BB0_276:
	setp.eq.s32 	%p308, %r101, 2;
	@%p308 bra 	$L__BB0_350;
	setp.eq.s32 	%p309, %r101, 3;
	@%p309 bra 	$L__BB0_278;
	bra.uni 	$L__BB0_352;
$L__BB0_278:
	abs.f32 	%f201, %f2832;
	setp.ltu.f32 	%p365, %f201, 0f3FC00000;
	@%p365 bra 	$L__BB0_346;
	setp.geu.f32 	%p366, %f2832, 0f00000000;
	setp.gt.f32 	%p367, %f201, 0f42246666;
	selp.f32 	%f202, 0f42246666, %f2832, %p367;
	abs.f32 	%f203, %f202;
	setp.lt.f32 	%p368, %f203, 0f00800000;
	mul.f32 	%f1618, %f203, 0f4B800000;
	selp.f32 	%f1619, %f1618, %f203, %p368;
	selp.f32 	%f1620, 0fC1C00000, 0f00000000, %p368;
	mov.b32 	%r653, %f1619;
	add.s32 	%r654, %r653, -1060439283;
	and.b32  	%r655, %r654, -8388608;
	sub.s32 	%r656, %r653, %r655;
	mov.b32 	%f1621, %r656;
	cvt.rn.f32.s32 	%f1622, %r655;
	fma.rn.f32 	%f1623, %f1622, 0f34000000, %f1620;
	add.f32 	%f1624, %f1621, 0fBF800000;
	add.f32 	%f1625, %f1621, 0f3F800000;
	rcp.approx.ftz.f32 	%f1626, %f1625;
	add.f32 	%f1627, %f1624, %f1624;
	mul.f32 	%f1628, %f1627, %f1626;
	mul.f32 	%f1629, %f1628, %f1628;
	sub.f32 	%f1630, %f1624, %f1628;
	add.f32 	%f1631, %f1630, %f1630;
	neg.f32 	%f1632, %f1628;
	fma.rn.f32 	%f1633, %f1632, %f1624, %f1631;
	mul.rn.f32 	%f1634, %f1626, %f1633;
	fma.rn.f32 	%f1635, %f1629, 0f3A2C32E4, 0f3B52E7DB;
	fma.rn.f32 	%f1636, %f1635, %f1629, 0f3C93BB73;
	fma.rn.f32 	%f1637, %f1636, %f1629, 0f3DF6384F;
	mul.rn.f32 	%f1638, %f1637, %f1629;
	fma.rn.f32 	%f1639, %f1628, 0f3FB8AA3B, %f1623;
	sub.f32 	%f1640, %f1623, %f1639;
	fma.rn.f32 	%f1641, %f1628, 0f3FB8AA3B, %f1640;
	fma.rn.f32 	%f1642, %f1634, 0f3FB8AA3B, %f1641;
	fma.rn.f32 	%f1643, %f1628, 0f32A55E34, %f1642;
	fma.rn.f32 	%f1644, %f1638, %f1628, %f1643;
	add.rn.f32 	%f1645, %f1639, %f1644;
	neg.f32 	%f1646, %f1639;
	add.rn.f32 	%f1647, %f1645, %f1646;
	neg.f32 	%f1648, %f1647;
	add.rn.f32 	%f1649, %f1644, %f1648;
	add.f32 	%f1650, %f203, 0fBF000000;
	mul.rn.f32 	%f1651, %f1645, %f1650;
	neg.f32 	%f1652, %f1651;
	fma.rn.f32 	%f1653, %f1645, %f1650, %f1652;
	fma.rn.f32 	%f1654, %f1649, %f1650, %f1653;
	mov.f32 	%f1655, 0f3FB8AA3B;
	mul.rn.f32 	%f1656, %f1655, %f203;
	neg.f32 	%f1657, %f1656;
	fma.rn.f32 	%f1658, %f203, 0f3FB8AA3B, %f1657;
	fma.rn.f32 	%f1659, %f203, 0f32A57060, %f1658;
	add.rn.f32 	%f2841, %f1651, %f1657;
	add.rn.f32 	%f1660, %f2841, %f1656;
	neg.f32 	%f1661, %f1660;
	add.rn.f32 	%f1662, %f2841, %f1661;
	add.rn.f32 	%f1663, %f1651, %f1661;
	neg.f32 	%f1664, %f1662;
	add.rn.f32 	%f1665, %f1657, %f1664;
	add.rn.f32 	%f1666, %f1663, %f1665;
	sub.f32 	%f1667, %f1654, %f1659;
	add.f32 	%f2842, %f1667, %f1666;
	@%p366 bra 	$L__BB0_281;
	neg.f32 	%f1668, %f2841;
	neg.f32 	%f2842, %f2842;
	setp.gt.f32 	%p369, %f203, 0f42040000;
	mov.f32 	%f1669, 0f42400000;
	sub.f32 	%f1670, %f1669, %f2841;
	selp.f32 	%f2841, %f1670, %f1668, %p369;
$L__BB0_281:
	setp.lt.f32 	%p370, %f2832, 0f00000000;
	cvt.rni.f32.f32 	%f1671, %f2841;
	sub.f32 	%f1672, %f2841, %f1671;
	add.f32 	%f1673, %f2842, %f1672;
	fma.rn.f32 	%f1674, %f1673, 0f391FCB8E, 0f3AAF85ED;
	fma.rn.f32 	%f1675, %f1674, %f1673, 0f3C1D9856;
	fma.rn.f32 	%f1676, %f1675, %f1673, 0f3D6357BB;
	fma.rn.f32 	%f1677, %f1676, %f1673, 0f3E75FDEC;
	fma.rn.f32 	%f1678, %f1677, %f1673, 0f3F317218;
	fma.rn.f32 	%f1679, %f1678, %f1673, 0f3F800000;
	cvt.rzi.s32.f32 	%r657, %f1671;
	setp.gt.f32 	%p371, %f1671, 0f00000000;
	selp.b32 	%r658, 0, -2097152000, %p371;
	add.s32 	%r659, %r658, 2130706432;
	mov.b32 	%f1680, %r659;
	mul.f32 	%f1681, %f1679, %f1680;
	shl.b32 	%r660, %r657, 23;
	sub.s32 	%r661, %r660, %r658;
	mov.b32 	%f1682, %r661;
	mul.f32 	%f1683, %f1681, %f1682;
	mul.f32 	%f210, %f1683, 0f40206C99;
	rcp.approx.ftz.f32 	%f211, %f203;
	fma.rn.f32 	%f1684, %f211, 0f388F7971, 0fB8543ED8;
	fma.rn.f32 	%f1685, %f1684, %f211, 0fB9DDA6BE;
	fma.rn.f32 	%f1686, %f1685, %f211, 0f3A820ABE;
	fma.rn.f32 	%f1687, %f1686, %f211, 0fB9920AFD;
	fma.rn.f32 	%f1688, %f1687, %f211, 0fBB2F4D64;
	fma.rn.f32 	%f1689, %f1688, %f211, 0f3B638732;
	fma.rn.f32 	%f212, %f1689, %f211, 0f3DAAAAAC;
	@%p370 bra 	$L__BB0_345;
	mul.f32 	%f1690, %f211, %f212;
	fma.rn.f32 	%f2844, %f1690, %f210, %f210;
	bra.uni 	$L__BB0_352;
$L__BB0_283:
	setp.gt.s32 	%p301, %r101, 5;
	@%p301 bra 	$L__BB0_287;
	setp.eq.s32 	%p305, %r101, 4;
	@%p305 bra 	$L__BB0_344;
	setp.eq.s32 	%p306, %r101, 5;
	@%p306 bra 	$L__BB0_286;
	bra.uni 	$L__BB0_352;
$L__BB0_286:
	mul.f32 	%f2844, %f2832, %f2832;
	bra.uni 	$L__BB0_352;
$L__BB0_287:
	setp.eq.s32 	%p302, %r101, 6;
	@%p302 bra 	$L__BB0_335;
	setp.eq.s32 	%p303, %r101, 7;
	@%p303 bra 	$L__BB0_334;
	setp.eq.s32 	%p304, %r101, 8;
	@%p304 bra 	$L__BB0_290;
	bra.uni 	$L__BB0_352;
$L__BB0_290:
	mul.f32 	%f1560, %f2832, 0f3F22F983;
	cvt.rni.s32.f32 	%r968, %f1560;
	cvt.rn.f32.s32 	%f1561, %r968;
	fma.rn.f32 	%f1562, %f1561, 0fBFC90FDA, %f2832;
	fma.rn.f32 	%f1563, %f1561, 0fB3A22168, %f1562;
	fma.rn.f32 	%f2839, %f1561, 0fA7C234C5, %f1563;
	abs.f32 	%f187, %f2832;
	setp.ltu.f32 	%p346, %f187, 0f47CE4780;
	@%p346 bra 	$L__BB0_333;
	setp.eq.f32 	%p347, %f187, 0f7F800000;
	@%p347 bra 	$L__BB0_332;
	mov.b32 	%r120, %f2832;
	mov.b64 	%rd442, 0;
	mov.b32 	%r965, 0;
$L__BB0_293:
	.pragma "nounroll";
	mul.wide.u32 	%rd297, %r965, 4;
	mov.u64 	%rd298, __cudart_i2opi_f;
	add.s64 	%rd299, %rd298, %rd297;
	ld.global.nc.u32 	%r609, [%rd299];
	shl.b32 	%r610, %r120, 8;
	or.b32  	%r611, %r610, -2147483648;
	mad.wide.u32 	%rd300, %r609, %r611, %rd442;
	shr.u64 	%rd442, %rd300, 32;
	add.s64 	%rd301, %rd3, %rd297;
	st.local.u32 	[%rd301], %rd300;
	add.s32 	%r965, %r965, 1;
	setp.ne.s32 	%p348, %r965, 6;
	@%p348 bra 	$L__BB0_293;
	shr.u32 	%r612, %r120, 23;
	st.local.u32 	[%rd3+24], %rd442;
	and.b32  	%r123, %r612, 31;
	and.b32  	%r613, %r612, 224;
	add.s32 	%r614, %r613, -128;
	shr.u32 	%r615, %r614, 5;
	mul.wide.u32 	%rd302, %r615, 4;
	sub.s64 	%rd117, %rd3, %rd302;
	ld.local.u32 	%r966, [%rd117+24];
	ld.local.u32 	%r967, [%rd117+20];
	setp.eq.s32 	%p349, %r123, 0;
	@%p349 bra 	$L__BB0_296;
	shf.l.wrap.b32 	%r966, %r967, %r966, %r123;
	ld.local.u32 	%r616, [%rd117+16];
	shf.l.wrap.b32 	%r967, %r616, %r967, %r123;
$L__BB0_296:
	shr.u32 	%r617, %r966, 30;
	shf.l.wrap.b32 	%r618, %r967, %r966, 2;
	shl.b32 	%r619, %r967, 2;
	shr.u32 	%r620, %r618, 31;
	add.s32 	%r621, %r620, %r617;
	neg.s32 	%r622, %r621;
	setp.lt.s32 	%p350, %r120, 0;
	selp.b32 	%r968, %r622, %r621, %p350;
	xor.b32  	%r623, %r618, %r120;
	shr.s32 	%r624, %r618, 31;
	xor.b32  	%r625, %r624, %r618;
	xor.b32  	%r626, %r624, %r619;
	cvt.u64.u32 	%rd303, %r625;
	shl.b64 	%rd304, %rd303, 32;
	cvt.u64.u32 	%rd305, %r626;
	or.b64  	%rd306, %rd304, %rd305;
	cvt.rn.f64.s64 	%fd15, %rd306;
	mul.f64 	%fd16, %fd15, 0d3BF921FB54442D19;
	cvt.rn.f32.f64 	%f1564, %fd16;
	neg.f32 	%f1565, %f1564;
	setp.lt.s32 	%p351, %r623, 0;
	selp.f32 	%f2839, %f1565, %f1564, %p351;
	bra.uni 	$L__BB0_333;
$L__BB0_297:
	setp.gt.s32 	%p288, %r101, 12;
	@%p288 bra 	$L__BB0_311;
	setp.gt.s32 	%p295, %r101, 10;
	@%p295 bra 	$L__BB0_308;
	setp.eq.s32 	%p298, %r101, 9;
	@%p298 bra 	$L__BB0_331;
	setp.eq.s32 	%p299, %r101, 10;
	@%p299 bra 	$L__BB0_301;
	bra.uni 	$L__BB0_352;
$L__BB0_301:
	mul.f32 	%f1518, %f2832, 0f3F22F983;
	cvt.rni.s32.f32 	%r964, %f1518;
	cvt.rn.f32.s32 	%f1519, %r964;
	fma.rn.f32 	%f1520, %f1519, 0fBFC90FDA, %f2832;
	fma.rn.f32 	%f1521, %f1519, 0fB3A22168, %f1520;
	fma.rn.f32 	%f2838, %f1519, 0fA7C234C5, %f1521;
	abs.f32 	%f180, %f2832;
	setp.ltu.f32 	%p335, %f180, 0f47CE4780;
	@%p335 bra 	$L__BB0_330;
	setp.eq.f32 	%p336, %f180, 0f7F800000;
	@%p336 bra 	$L__BB0_329;
	mov.b32 	%r107, %f2832;
	mov.b64 	%rd441, 0;
	mov.b32 	%r961, 0;
$L__BB0_304:
	.pragma "nounroll";
	mul.wide.u32 	%rd286, %r961, 4;
	mov.u64 	%rd287, __cudart_i2opi_f;
	add.s64 	%rd288, %rd287, %rd286;
	ld.global.nc.u32 	%r588, [%rd288];
	shl.b32 	%r589, %r107, 8;
	or.b32  	%r590, %r589, -2147483648;
	mad.wide.u32 	%rd289, %r588, %r590, %rd441;
	shr.u64 	%rd441, %rd289, 32;
	add.s64 	%rd290, %rd2, %rd286;
	st.local.u32 	[%rd290], %rd289;
	add.s32 	%r961, %r961, 1;
	setp.ne.s32 	%p337, %r961, 6;
	@%p337 bra 	$L__BB0_304;
	shr.u32 	%r591, %r107, 23;
	st.local.u32 	[%rd2+24], %rd441;
	and.b32  	%r110, %r591, 31;
	and.b32  	%r592, %r591, 224;
	add.s32 	%r593, %r592, -128;
	shr.u32 	%r594, %r593, 5;
	mul.wide.u32 	%rd291, %r594, 4;
	sub.s64 	%rd114, %rd2, %rd291;
	ld.local.u32 	%r962, [%rd114+24];
	ld.local.u32 	%r963, [%rd114+20];
	setp.eq.s32 	%p338, %r110, 0;
	@%p338 bra 	$L__BB0_307;
	shf.l.wrap.b32 	%r962, %r963, %r962, %r110;
	ld.local.u32 	%r595, [%rd114+16];
	shf.l.wrap.b32 	%r963, %r595, %r963, %r110;
$L__BB0_307:
	shr.u32 	%r596, %r962, 30;
	shf.l.wrap.b32 	%r597, %r963, %r962, 2;
	shl.b32 	%r598, %r963, 2;
	shr.u32 	%r599, %r597, 31;
	add.s32 	%r600, %r599, %r596;
	neg.s32 	%r601, %r600;
	setp.lt.s32 	%p339, %r107, 0;
	selp.b32 	%r964, %r601, %r600, %p339;
	xor.b32  	%r602, %r597, %r107;
	shr.s32 	%r603, %r597, 31;
	xor.b32  	%r604, %r603, %r597;
	xor.b32  	%r605, %r603, %r598;
	cvt.u64.u32 	%rd292, %r604;
	shl.b64 	%rd293, %rd292, 32;
	cvt.u64.u32 	%rd294, %r605;
	or.b64  	%rd295, %rd293, %rd294;
	cvt.rn.f64.s64 	%fd13, %rd295;
	mul.f64 	%fd14, %fd13, 0d3BF921FB54442D19;
	cvt.rn.f32.f64 	%f1522, %fd14;
	neg.f32 	%f1523, %f1522;
	setp.lt.s32 	%p340, %r602, 0;
	selp.f32 	%f2838, %f1523, %f1522, %p340;
	bra.uni 	$L__BB0_330;
$L__BB0_308:
	setp.eq.s32 	%p296, %r101, 11;
	@%p296 bra 	$L__BB0_328;
	setp.eq.s32 	%p297, %r101, 12;
	@%p297 bra 	$L__BB0_310;
	bra.uni 	$L__BB0_352;
$L__BB0_310:
	abs.f32 	%f1476, %f2832;
	mov.f32 	%f1477, 0f3FB8AA3B;
	mul.rn.f32 	%f1478, %f1476, %f1477;
	cvt.rzi.f32.f32 	%f1479, %f1478;
	abs.f32 	%f1480, %f1479;
	setp.gt.f32 	%p331, %f1480, 0f42FC0000;
	mov.f32 	%f1481, 0f42FC0000;
	copysign.f32 	%f1482, %f1479, %f1481;
	selp.f32 	%f1483, %f1482, %f1479, %p331;
	fma.rn.f32 	%f1484, %f1483, 0fBF317218, %f1476;
	fma.rn.f32 	%f1485, %f1483, 0f3102E308, %f1484;
	mul.f32 	%f1486, %f1485, 0f3FB8AA3B;
	add.f32 	%f1487, %f1483, 0f4B40007D;
	mov.b32 	%r585, %f1487;
	shl.b32 	%r586, %r585, 23;
	mov.b32 	%f1488, %r586;
	ex2.approx.ftz.f32 	%f1489, %f1486;
	mul.f32 	%f1490, %f1489, %f1488;
	mov.f32 	%f1491, 0fBE000000;
	div.approx.ftz.f32 	%f1492, %f1491, %f1490;
	fma.rn.f32 	%f1493, %f1490, 0f40000000, %f1492;
	mul.f32 	%f1494, %f2832, %f2832;
	fma.rn.f32 	%f1495, %f1494, 0f363D0ADA, 0f394FFF49;
	fma.rn.f32 	%f1496, %f1495, %f1494, 0f3C08889A;
	fma.rn.f32 	%f1497, %f1496, %f1494, 0f3E2AAAAB;
	mul.f32 	%f1498, %f1494, %f1497;
	fma.rn.f32 	%f1499, %f1498, %f2832, %f2832;
	setp.ge.f32 	%p332, %f1476, 0f3F800000;
	copysign.f32 	%f1500, %f2832, %f1493;
	selp.f32 	%f2844, %f1500, %f1499, %p332;
	bra.uni 	$L__BB0_352;
$L__BB0_311:
	setp.gt.s32 	%p289, %r101, 14;
	@%p289 bra 	$L__BB0_315;
	setp.eq.s32 	%p293, %r101, 13;
	@%p293 bra 	$L__BB0_325;
	setp.eq.s32 	%p294, %r101, 14;
	@%p294 bra 	$L__BB0_314;
	bra.uni 	$L__BB0_352;
$L__BB0_314:
	abs.f32 	%f1430, %f2832;
	mov.f32 	%f1431, 0f3FB8AA3B;
	mul.rn.f32 	%f1432, %f1430, %f1431;
	cvt.rzi.f32.f32 	%f1433, %f1432;
	abs.f32 	%f1434, %f1433;
	setp.gt.f32 	%p324, %f1434, 0f42FC0000;
	mov.f32 	%f1435, 0f42FC0000;
	copysign.f32 	%f1436, %f1433, %f1435;
	selp.f32 	%f1437, %f1436, %f1433, %p324;
	fma.rn.f32 	%f1438, %f1437, 0fBF317218, %f1430;
	fma.rn.f32 	%f1439, %f1437, 0f3102E308, %f1438;
	mul.f32 	%f1440, %f1439, 0f3FB8AA3B;
	add.f32 	%f1441, %f1437, 0f4B40007D;
	mov.b32 	%r578, %f1441;
	shl.b32 	%r579, %r578, 23;
	mov.b32 	%f1442, %r579;
	ex2.approx.ftz.f32 	%f1443, %f1440;
	mul.f32 	%f1444, %f1443, %f1442;
	mov.f32 	%f1445, 0f3E000000;
	div.approx.ftz.f32 	%f1446, %f1445, %f1444;
	fma.rn.f32 	%f2844, %f1444, 0f40000000, %f1446;
	bra.uni 	$L__BB0_352;
$L__BB0_315:
	setp.eq.s32 	%p290, %r101, 15;
	@%p290 bra 	$L__BB0_322;
	setp.eq.s32 	%p291, %r101, 16;
	@%p291 bra 	$L__BB0_321;
	setp.ne.s32 	%p292, %r101, 17;
	@%p292 bra 	$L__BB0_352;
	abs.f32 	%f1358, %f2832;
	mov.f32 	%f1359, 0f3F800000;
	sub.f32 	%f1360, %f1359, %f1358;
	rcp.approx.ftz.f32 	%f1361, %f1360;
	add.f32 	%f1362, %f1361, %f1361;
	mul.f32 	%f1363, %f1358, %f1362;
	setp.gt.f32 	%p312, %f1358, 0f7E800000;
	selp.f32 	%f159, 0fC0000000, %f1363, %p312;
	add.rz.f32 	%f1364, %f159, %f1359;
	mov.b32 	%r568, %f1364;
	add.s32 	%r569, %r568, -1061158912;
	and.b32  	%r570, %r569, -8388608;
	mov.b32 	%r102, %f159;
	sub.s32 	%r571, %r102, %r570;
	mov.b32 	%f1365, %r571;
	sub.s32 	%r572, 1082130432, %r570;
	mov.b32 	%f1366, %r572;
	fma.rn.f32 	%f1367, %f1366, 0f3E800000, 0fBF800000;
	add.f32 	%f1368, %f1367, %f1365;
	cvt.rn.f32.s32 	%f1369, %r570;
	mul.f32 	%f1370, %f1369, 0f34000000;
	fma.rn.f32 	%f1371, %f1368, 0fBD39BF78, 0f3DD80012;
	fma.rn.f32 	%f1372, %f1371, %f1368, 0fBE0778E0;
	fma.rn.f32 	%f1373, %f1372, %f1368, 0f3E146475;
	fma.rn.f32 	%f1374, %f1373, %f1368, 0fBE2A68DD;
	fma.rn.f32 	%f1375, %f1374, %f1368, 0f3E4CAF9E;
	fma.rn.f32 	%f1376, %f1375, %f1368, 0fBE800042;
	fma.rn.f32 	%f1377, %f1376, %f1368, 0f3EAAAAE6;
	fma.rn.f32 	%f1378, %f1377, %f1368, 0fBF000000;
	mul.f32 	%f1379, %f1368, %f1378;
	fma.rn.f32 	%f1380, %f1379, %f1368, %f1368;
	fma.rn.f32 	%f2835, %f1370, 0f3F317218, %f1380;
	setp.lt.u32 	%p313, %r102, 2139095040;
	@%p313 bra 	$L__BB0_320;
	setp.gt.s32 	%p314, %r102, -1082130432;
	fma.rn.f32 	%f1381, %f159, 0f7F800000, 0f7F800000;
	selp.f32 	%f1382, %f1381, %f2835, %p314;
	setp.eq.f32 	%p315, %f159, 0f00000000;
	selp.f32 	%f2835, 0f80000000, %f1382, %p315;
$L__BB0_320:
	mov.f32 	%f1383, 0f3F000000;
	copysign.f32 	%f1384, %f2832, %f1383;
	mul.f32 	%f2844, %f1384, %f2835;
	bra.uni 	$L__BB0_352;
$L__BB0_321:
	abs.f32 	%f1385, %f2832;
	mul.f32 	%f1386, %f1385, 0f4038AA3B;
	ex2.approx.ftz.f32 	%f1387, %f1386;
	add.f32 	%f1388, %f1387, 0f3F800000;
	rcp.approx.ftz.f32 	%f1389, %f1388;
	fma.rn.f32 	%f1390, %f1389, 0fC0000000, 0f3F800000;
	setp.ge.f32 	%p316, %f1385, 0f41102CB4;
	selp.f32 	%f1391, 0f3F800000, %f1390, %p316;
	copysign.f32 	%f1392, %f2832, %f1391;
	mul.f32 	%f1393, %f2832, %f2832;
	fma.rn.f32 	%f1394, %f1393, 0f3C80F082, 0fBD563CAE;
	fma.rn.f32 	%f1395, %f1394, %f1393, 0f3E085941;
	fma.rn.f32 	%f1396, %f1395, %f1393, 0fBEAAA9ED;
	fma.rn.f32 	%f1397, %f1396, %f1393, 0f00000000;
	fma.rn.f32 	%f1398, %f1397, %f2832, %f2832;
	setp.ge.f32 	%p317, %f1385, 0f3F19999A;
	selp.f32 	%f2844, %f1392, %f1398, %p317;
	bra.uni 	$L__BB0_352;
$L__BB0_322:
	mov.f32 	%f1399, 0f3F800000;
	sub.rn.f32 	%f1400, %f2832, %f1399;
	mov.b32 	%r103, %f1400;
	setp.gt.u32 	%p318, %r103, 1258291200;
	fma.rn.f32 	%f1401, %f2832, %f2832, 0fBF800000;
	rsqrt.approx.ftz.f32 	%f1402, %f1401;
	mul.f32 	%f1403, %f1401, %f1402;
	mul.f32 	%f1404, %f1402, 0f3F000000;
	neg.f32 	%f1405, %f1403;
	fma.rn.f32 	%f1406, %f1405, %f1403, %f1401;
	fma.rn.f32 	%f1407, %f1406, %f1404, %f1403;
	setp.eq.f32 	%p319, %f1401, 0f00000000;
	selp.f32 	%f1408, 0f00000000, %f1407, %p319;
	selp.f32 	%f1409, 0fBF800001, %f1408, %p318;
	add.f32 	%f165, %f1400, %f1409;
	add.rz.f32 	%f1410, %f165, %f1399;
	mov.b32 	%r573, %f1410;
	add.s32 	%r574, %r573, -1061158912;
	and.b32  	%r575, %r574, -8388608;
	mov.b32 	%r104, %f165;
	sub.s32 	%r576, %r104, %r575;
	mov.b32 	%f1411, %r576;
	sub.s32 	%r577, 1082130432, %r575;
	mov.b32 	%f1412, %r577;
	fma.rn.f32 	%f1413, %f1412, 0f3E800000, 0fBF800000;
	add.f32 	%f1414, %f1413, %f1411;
	cvt.rn.f32.s32 	%f1415, %r575;
	mul.f32 	%f1416, %f1415, 0f34000000;
	fma.rn.f32 	%f1417, %f1414, 0fBD39BF78, 0f3DD80012;
	fma.rn.f32 	%f1418, %f1417, %f1414, 0fBE0778E0;
	fma.rn.f32 	%f1419, %f1418, %f1414, 0f3E146475;
	fma.rn.f32 	%f1420, %f1419, %f1414, 0fBE2A68DD;
	fma.rn.f32 	%f1421, %f1420, %f1414, 0f3E4CAF9E;
	fma.rn.f32 	%f1422, %f1421, %f1414, 0fBE800042;
	fma.rn.f32 	%f1423, %f1422, %f1414, 0f3EAAAAE6;
	fma.rn.f32 	%f1424, %f1423, %f1414, 0fBF000000;
	mul.f32 	%f1425, %f1414, %f1424;
	fma.rn.f32 	%f1426, %f1425, %f1414, %f1414;
	fma.rn.f32 	%f2836, %f1416, 0f3F317218, %f1426;
	setp.lt.u32 	%p320, %r104, 2139095040;
	@%p320 bra 	$L__BB0_324;
	setp.gt.s32 	%p321, %r104, -1082130432;
	fma.rn.f32 	%f1427, %f165, 0f7F800000, 0f7F800000;
	selp.f32 	%f1428, %f1427, %f2836, %p321;
	setp.eq.f32 	%p322, %f165, 0f00000000;
	selp.f32 	%f2836, 0f80000000, %f1428, %p322;
$L__BB0_324:
	setp.gt.u32 	%p323, %r103, 1258291200;
	add.f32 	%f1429, %f2836, 0f3F317218;
	selp.f32 	%f2844, %f1429, %f2836, %p323;
	bra.uni 	$L__BB0_352;
$L__BB0_325:
	abs.f32 	%f171, %f2832;
	fma.rn.f32 	%f1447, %f2832, %f2832, 0f3F800000;
	rsqrt.approx.ftz.f32 	%f1448, %f1447;
	fma.rn.f32 	%f1449, %f1447, %f1448, 0f3F800000;
	rcp.approx.ftz.f32 	%f1450, %f1449;
	mul.f32 	%f1451, %f171, %f1450;
	fma.rn.f32 	%f1452, %f171, %f1451, %f171;
	setp.gt.f32 	%p325, %f171, 0f4B000000;
	selp.f32 	%f172, %f171, %f1452, %p325;
	mov.f32 	%f1453, 0f3F800000;
	add.rz.f32 	%f1454, %f172, %f1453;
	mov.b32 	%r580, %f1454;
	add.s32 	%r581, %r580, -1061158912;
	and.b32  	%r582, %r581, -8388608;
	mov.b32 	%r105, %f172;
	sub.s32 	%r583, %r105, %r582;
	mov.b32 	%f1455, %r583;
	sub.s32 	%r584, 1082130432, %r582;
	mov.b32 	%f1456, %r584;
	fma.rn.f32 	%f1457, %f1456, 0f3E800000, 0fBF800000;
	add.f32 	%f1458, %f1457, %f1455;
	cvt.rn.f32.s32 	%f1459, %r582;
	mul.f32 	%f1460, %f1459, 0f34000000;
	fma.rn.f32 	%f1461, %f1458, 0fBD39BF78, 0f3DD80012;
	fma.rn.f32 	%f1462, %f1461, %f1458, 0fBE0778E0;
	fma.rn.f32 	%f1463, %f1462, %f1458, 0f3E146475;
	fma.rn.f32 	%f1464, %f1463, %f1458, 0fBE2A68DD;
	fma.rn.f32 	%f1465, %f1464, %f1458, 0f3E4CAF9E;
	fma.rn.f32 	%f1466, %f1465, %f1458, 0fBE800042;
	fma.rn.f32 	%f1467, %f1466, %f1458, 0f3EAAAAE6;
	fma.rn.f32 	%f1468, %f1467, %f1458, 0fBF000000;
	mul.f32 	%f1469, %f1458, %f1468;
	fma.rn.f32 	%f1470, %f1469, %f1458, %f1458;
	fma.rn.f32 	%f2837, %f1460, 0f3F317218, %f1470;
	setp.lt.u32 	%p326, %r105, 2139095040;
	@%p326 bra 	$L__BB0_327;
	setp.gt.s32 	%p327, %r105, -1082130432;
	fma.rn.f32 	%f1471, %f172, 0f7F800000, 0f7F800000;
	selp.f32 	%f1472, %f1471, %f2837, %p327;
	setp.eq.f32 	%p328, %f172, 0f00000000;
	selp.f32 	%f2837, 0f80000000, %f1472, %p328;
$L__BB0_327:
	add.f32 	%f1473, %f2837, 0f3F317218;
	selp.f32 	%f1474, %f1473, %f2837, %p325;
	setp.num.f32 	%p330, %f171, %f171;
	copysign.f32 	%f1475, %f2832, %f1474;
	selp.f32 	%f2844, %f1475, %f1474, %p330;
	bra.uni 	$L__BB0_352;
$L__BB0_328:
	abs.f32 	%f1501, %f2832;
	setp.gt.f32 	%p333, %f1501, 0f3F800000;
	rcp.approx.ftz.f32 	%f1502, %f1501;
	selp.f32 	%f1503, %f1502, %f1501, %p333;
	mul.f32 	%f1504, %f1503, %f1503;
	fma.rn.f32 	%f1505, %f1504, 0f3B2090AA, 0fBC6BE14F;
	fma.rn.f32 	%f1506, %f1505, %f1504, 0f3D23397E;
	fma.rn.f32 	%f1507, %f1506, %f1504, 0fBD948A7A;
	fma.rn.f32 	%f1508, %f1507, %f1504, 0f3DD76B21;
	fma.rn.f32 	%f1509, %f1508, %f1504, 0fBE111E88;
	fma.rn.f32 	%f1510, %f1509, %f1504, 0f3E4CAF60;
	fma.rn.f32 	%f1511, %f1510, %f1504, 0fBEAAAA27;
	mul.f32 	%f1512, %f1504, %f1511;
	fma.rn.f32 	%f1513, %f1512, %f1503, %f1503;
	neg.f32 	%f1514, %f1513;
	fma.rn.f32 	%f1515, 0f3F6EE581, 0f3FD774EB, %f1514;
	selp.f32 	%f1516, %f1515, %f1513, %p333;
	setp.num.f32 	%p334, %f1501, %f1501;
	copysign.f32 	%f1517, %f2832, %f1516;
	selp.f32 	%f2844, %f1517, %f1516, %p334;
	bra.uni 	$L__BB0_352;
$L__BB0_329:
	mov.f32 	%f1524, 0f00000000;
	mul.rn.f32 	%f2838, %f2832, %f1524;
	mov.b32 	%r964, 0;
$L__BB0_330:
	mul.f32 	%f1525, %f2838, %f2838;
	fma.rn.f32 	%f1526, %f1525, 0f3C190000, 0f3B560000;
	fma.rn.f32 	%f1527, %f1526, %f1525, 0f3CC70000;
	fma.rn.f32 	%f1528, %f1527, %f1525, 0f3D5B0000;
	fma.rn.f32 	%f1529, %f1528, %f1525, 0f3E089438;
	fma.rn.f32 	%f1530, %f1529, %f1525, 0f3EAAAA88;
	mul.rn.f32 	%f1531, %f1525, %f2838;
	fma.rn.f32 	%f1532, %f1530, %f1531, %f2838;
	abs.f32 	%f1533, %f2838;
	setp.eq.f32 	%p341, %f1533, 0f3A00B43C;
	selp.f32 	%f1534, %f2838, %f1532, %p341;
	and.b32  	%r607, %r964, 1;
	setp.eq.b32 	%p342, %r607, 1;
	neg.f32 	%f1535, %f1534;
	rcp.approx.ftz.f32 	%f1536, %f1535;
	selp.f32 	%f2844, %f1536, %f1534, %p342;
	bra.uni 	$L__BB0_352;
$L__BB0_331:
	abs.f32 	%f1537, %f2832;
	fma.rn.f32 	%f1538, %f1537, 0fBF000000, 0f3F000000;
	rsqrt.approx.ftz.f32 	%f1539, %f1538;
	mul.f32 	%f1540, %f1538, %f1539;
	mul.f32 	%f1541, %f1539, 0fBF000000;
	fma.rn.f32 	%f1542, %f1540, %f1541, 0f3F000000;
	fma.rn.f32 	%f1543, %f1540, %f1542, %f1540;
	setp.eq.f32 	%p343, %f1537, 0f3F800000;
	selp.f32 	%f1544, 0f00000000, %f1543, %p343;
	setp.gt.f32 	%p344, %f1537, 0f3F0F5C29;
	selp.f32 	%f1545, %f1544, %f1537, %p344;
	copysign.f32 	%f1546, %f2832, %f1545;
	mul.f32 	%f1547, %f1546, %f1546;
	fma.rn.f32 	%f1548, %f1547, 0f3D10ECEF, 0f3C8B1ABB;
	fma.rn.f32 	%f1549, %f1548, %f1547, 0f3CFC028C;
	fma.rn.f32 	%f1550, %f1549, %f1547, 0f3D372139;
	fma.rn.f32 	%f1551, %f1550, %f1547, 0f3D9993DB;
	fma.rn.f32 	%f1552, %f1551, %f1547, 0f3E2AAAC6;
	mul.f32 	%f1553, %f1547, %f1552;
	fma.rn.f32 	%f1554, %f1553, %f1546, %f1546;
	neg.f32 	%f1555, %f1554;
	selp.f32 	%f1556, %f1554, %f1555, %p344;
	fma.rn.f32 	%f1557, 0f3F6EE581, 0f3FD774EB, %f1556;
	setp.gt.f32 	%p345, %f2832, 0f3F0F5C29;
	selp.f32 	%f1558, %f1554, %f1557, %p345;
	add.f32 	%f1559, %f1558, %f1558;
	selp.f32 	%f2844, %f1559, %f1558, %p344;
	bra.uni 	$L__BB0_352;
$L__BB0_332:
	mov.f32 	%f1566, 0f00000000;
	mul.rn.f32 	%f2839, %f2832, %f1566;
	mov.b32 	%r968, 0;
$L__BB0_333:
	add.s32 	%r628, %r968, 1;
	mul.rn.f32 	%f1567, %f2839, %f2839;
	and.b32  	%r629, %r968, 1;
	setp.eq.b32 	%p352, %r629, 1;
	selp.f32 	%f1568, %f2839, 0f3F800000, %p352;
	fma.rn.f32 	%f1569, %f1567, %f1568, 0f00000000;
	fma.rn.f32 	%f1570, %f1567, 0f37CBAC00, 0fBAB607ED;
	selp.f32 	%f1571, 0fB94D4153, %f1570, %p352;
	selp.f32 	%f1572, 0f3C0885E4, 0f3D2AAABB, %p352;
	fma.rn.f32 	%f1573, %f1571, %f1567, %f1572;
	selp.f32 	%f1574, 0fBE2AAAA8, 0fBEFFFFFF, %p352;
	fma.rn.f32 	%f1575, %f1573, %f1567, %f1574;
	fma.rn.f32 	%f1576, %f1575, %f1569, %f1568;
	and.b32  	%r630, %r628, 2;
	setp.eq.s32 	%p353, %r630, 0;
	mov.f32 	%f1577, 0f00000000;
	sub.f32 	%f1578, %f1577, %f1576;
	selp.f32 	%f2844, %f1576, %f1578, %p353;
	bra.uni 	$L__BB0_352;
$L__BB0_334:
	abs.f32 	%f1579, %f2832;
	fma.rn.f32 	%f1580, %f1579, 0fBF000000, 0f3F000000;
	rsqrt.approx.ftz.f32 	%f1581, %f1580;
	mul.f32 	%f1582, %f1580, %f1581;
	mul.f32 	%f1583, %f1581, 0fBF000000;
	fma.rn.f32 	%f1584, %f1582, %f1583, 0f3F000000;
	fma.rn.f32 	%f1585, %f1582, %f1584, %f1582;
	setp.eq.f32 	%p354, %f1579, 0f3F800000;
	selp.f32 	%f1586, 0f00000000, %f1585, %p354;
	setp.gt.f32 	%p355, %f1579, 0f3F0F5C29;
	selp.f32 	%f1587, %f1586, %f1579, %p355;
	mul.f32 	%f1588, %f1587, %f1587;
	fma.rn.f32 	%f1589, %f1588, 0f3D4DD2F7, 0f3C99CA97;
	fma.rn.f32 	%f1590, %f1589, %f1588, 0f3D3F90E8;
	fma.rn.f32 	%f1591, %f1590, %f1588, 0f3D993CCF;
	fma.rn.f32 	%f1592, %f1591, %f1588, 0f3E2AAC04;
	mul.f32 	%f1593, %f1588, %f1592;
	fma.rn.f32 	%f1594, %f1593, %f1587, %f1587;
	mul.f32 	%f1595, %f1594, 0fC0000000;
	fma.rn.f32 	%f1596, 0f3F6EE581, 0f3FD774EB, %f1595;
	selp.f32 	%f1597, %f1596, %f1594, %p355;
	setp.num.f32 	%p356, %f1597, %f1597;
	copysign.f32 	%f1598, %f2832, %f1597;
	selp.f32 	%f2844, %f1598, %f1597, %p356;
	bra.uni 	$L__BB0_352;
$L__BB0_335:
	mul.f32 	%f1599, %f2832, 0f3F22F983;
	cvt.rni.s32.f32 	%r972, %f1599;
	cvt.rn.f32.s32 	%f1600, %r972;
	fma.rn.f32 	%f1601, %f1600, 0fBFC90FDA, %f2832;
	fma.rn.f32 	%f1602, %f1600, 0fB3A22168, %f1601;
	fma.rn.f32 	%f2840, %f1600, 0fA7C234C5, %f1602;
	abs.f32 	%f194, %f2832;
	setp.ltu.f32 	%p357, %f194, 0f47CE4780;
	@%p357 bra 	$L__BB0_343;
	setp.eq.f32 	%p358, %f194, 0f7F800000;
	@%p358 bra 	$L__BB0_342;
	mov.b32 	%r133, %f2832;
	mov.b64 	%rd443, 0;
	mov.b32 	%r969, 0;
$L__BB0_338:
	.pragma "nounroll";
	mul.wide.u32 	%rd308, %r969, 4;
	mov.u64 	%rd309, __cudart_i2opi_f;
	add.s64 	%rd310, %rd309, %rd308;
	ld.global.nc.u32 	%r632, [%rd310];
	shl.b32 	%r633, %r133, 8;
	or.b32  	%r634, %r633, -2147483648;
	mad.wide.u32 	%rd311, %r632, %r634, %rd443;
	shr.u64 	%rd443, %rd311, 32;
	add.s64 	%rd312, %rd4, %rd308;
	st.local.u32 	[%rd312], %rd311;
	add.s32 	%r969, %r969, 1;
	setp.ne.s32 	%p359, %r969, 6;
	@%p359 bra 	$L__BB0_338;
	shr.u32 	%r635, %r133, 23;
	st.local.u32 	[%rd4+24], %rd443;
	and.b32  	%r136, %r635, 31;
	and.b32  	%r636, %r635, 224;
	add.s32 	%r637, %r636, -128;
	shr.u32 	%r638, %r637, 5;
	mul.wide.u32 	%rd313, %r638, 4;
	sub.s64 	%rd120, %rd4, %rd313;
	ld.local.u32 	%r970, [%rd120+24];
	ld.local.u32 	%r971, [%rd120+20];
	setp.eq.s32 	%p360, %r136, 0;
	@%p360 bra 	$L__BB0_341;
	shf.l.wrap.b32 	%r970, %r971, %r970, %r136;
	ld.local.u32 	%r639, [%rd120+16];
	shf.l.wrap.b32 	%r971, %r639, %r971, %r136;
$L__BB0_341:
	shr.u32 	%r640, %r970, 30;
	shf.l.wrap.b32 	%r641, %r971, %r970, 2;
	shl.b32 	%r642, %r971, 2;
	shr.u32 	%r643, %r641, 31;
	add.s32 	%r644, %r643, %r640;
	neg.s32 	%r645, %r644;
	setp.lt.s32 	%p361, %r133, 0;
	selp.b32 	%r972, %r645, %r644, %p361;
	xor.b32  	%r646, %r641, %r133;
	shr.s32 	%r647, %r641, 31;
	xor.b32  	%r648, %r647, %r641;
	xor.b32  	%r649, %r647, %r642;
	cvt.u64.u32 	%rd314, %r648;
	shl.b64 	%rd315, %rd314, 32;
	cvt.u64.u32 	%rd316, %r649;
	or.b64  	%rd317, %rd315, %rd316;
	cvt.rn.f64.s64 	%fd17, %rd317;
	mul.f64 	%fd18, %fd17, 0d3BF921FB54442D19;
	cvt.rn.f32.f64 	%f1603, %fd18;
	neg.f32 	%f1604, %f1603;
	setp.lt.s32 	%p362, %r646, 0;
	selp.f32 	%f2840, %f1604, %f1603, %p362;
	bra.uni 	$L__BB0_343;
$L__BB0_342:
	mov.f32 	%f1605, 0f00000000;
	mul.rn.f32 	%f2840, %f2832, %f1605;
	mov.b32 	%r972, 0;
$L__BB0_343:
	mul.rn.f32 	%f1606, %f2840, %f2840;
	and.b32  	%r651, %r972, 1;
	setp.eq.b32 	%p363, %r651, 1;
	selp.f32 	%f1607, 0f3F800000, %f2840, %p363;
	fma.rn.f32 	%f1608, %f1606, %f1607, 0f00000000;
	fma.rn.f32 	%f1609, %f1606, 0f37CBAC00, 0fBAB607ED;
	selp.f32 	%f1610, %f1609, 0fB94D4153, %p363;
	selp.f32 	%f1611, 0f3D2AAABB, 0f3C0885E4, %p363;
	fma.rn.f32 	%f1612, %f1610, %f1606, %f1611;
	selp.f32 	%f1613, 0fBEFFFFFF, 0fBE2AAAA8, %p363;
	fma.rn.f32 	%f1614, %f1612, %f1606, %f1613;
	fma.rn.f32 	%f1615, %f1614, %f1608, %f1607;
	and.b32  	%r652, %r972, 2;
	setp.eq.s32 	%p364, %r652, 0;
	mov.f32 	%f1616, 0f00000000;
	sub.f32 	%f1617, %f1616, %f1615;
	selp.f32 	%f2844, %f1615, %f1617, %p364;
	bra.uni 	$L__BB0_352;
$L__BB0_344:
	sqrt.rn.f32 	%f2844, %f2832;
	bra.uni 	$L__BB0_352;
$L__BB0_345:
	mul.f32 	%f1691, %f211, %f212;
	fma.rn.f32 	%f1692, %f1691, %f202, %f202;
	add.f32 	%f1693, %f203, %f203;
	cvt.rni.f32.f32 	%f1694, %f1693;
	cvt.rzi.s32.f32 	%r662, %f1694;
	fma.rn.f32 	%f1695, %f1694, 0fBF000000, %f203;
	mul.rn.f32 	%f1696, %f1695, %f1695;
	fma.rn.f32 	%f1697, %f1696, 0fBF17ACC9, 0f40233590;
	fma.rn.f32 	%f1698, %f1696, 0f3E684E12, 0fBFAAD2E0;
	fma.rn.f32 	%f1699, %f1697, %f1696, 0fC0A55DF6;
	fma.rn.f32 	%f1700, %f1698, %f1696, 0f4081E0CF;
	fma.rn.f32 	%f1701, %f1696, %f1695, 0f00000000;
	fma.rn.f32 	%f1702, %f1700, %f1696, 0fC09DE9E6;
	fma.rn.f32 	%f1703, %f1699, %f1701, 0f00000000;
	fma.rn.f32 	%f1704, %f1702, %f1696, 0f3F800000;
	fma.rn.f32 	%f1705, %f1695, 0f40490FDB, %f1703;
	and.b32  	%r663, %r662, 1;
	setp.eq.b32 	%p372, %r663, 1;
	selp.f32 	%f1706, %f1704, %f1705, %p372;
	and.b32  	%r664, %r662, 2;
	setp.eq.s32 	%p373, %r664, 0;
	mov.f32 	%f1707, 0f00000000;
	sub.f32 	%f1708, %f1707, %f1706;
	selp.f32 	%f1709, %f1706, %f1708, %p373;
	mul.rn.f32 	%f1710, %f1692, %f1709;
	neg.f32 	%f1711, %f1710;
	fma.rn.f32 	%f1712, %f1692, %f1709, %f1711;
	mov.f32 	%f1713, 0f3F800000;
	div.approx.f32 	%f1714, %f1713, %f1710;
	neg.f32 	%f1715, %f1714;
	mul.f32 	%f1716, %f1714, %f1715;
	mul.f32 	%f1717, %f1712, %f1716;
	mul.f32 	%f1718, %f210, %f1717;
	fma.rn.f32 	%f1719, %f210, %f1714, %f1718;
	mul.f32 	%f1720, %f1719, 0f3F000000;
	setp.gt.f32 	%p374, %f203, 0f42040000;
	mul.f32 	%f1721, %f1720, 0f27800000;
	selp.f32 	%f2843, %f1721, %f1720, %p374;
	bra.uni 	$L__BB0_347;
$L__BB0_346:
	setp.geu.f32 	%p375, %f2832, 0f00000000;
	setp.lt.f32 	%p376, %f2832, 0fBF000000;
	selp.f32 	%f1722, %f2832, 0f3F800000, %p376;
	setp.eq.f32 	%p377, %f2832, 0f00000000;
	cvt.rni.f32.f32 	%f1723, %f2832;
	sub.f32 	%f1724, %f2832, %f1723;
	selp.f32 	%f1725, %f2832, %f1724, %p377;
	setp.le.f32 	%p378, %f2832, 0f3F000000;
	selp.f32 	%f1726, %f1725, 0f3F800000, %p378;
	mul.f32 	%f1727, %f1722, %f1726;
	fma.rn.f32 	%f1728, %f1725, 0fBA8C9F66, 0f3BE903D7;
	fma.rn.f32 	%f1729, %f1728, %f1725, 0fBC1E00B0;
	fma.rn.f32 	%f1730, %f1729, %f1725, 0fBD2CC522;
	fma.rn.f32 	%f1731, %f1730, %f1725, 0f3E2A89B3;
	fma.rn.f32 	%f1732, %f1731, %f1725, 0fBD2C0C05;
	fma.rn.f32 	%f1733, %f1732, %f1725, 0fBF27E7A2;
	fma.rn.f32 	%f1734, %f1733, %f1725, 0f3F13C468;
	fma.rn.f32 	%f1735, %f1734, %f1727, 0f00000000;
	fma.rn.f32 	%f1736, %f1735, %f1725, %f1727;
	mov.f32 	%f1737, 0f3F800000;
	div.approx.f32 	%f2843, %f1737, %f1736;
	mov.f32 	%f2844, %f2843;
	@%p375 bra 	$L__BB0_352;
$L__BB0_347:
	cvt.rzi.f32.f32 	%f1739, %f2832;
	setp.eq.f32 	%p379, %f2832, %f1739;
	mov.f32 	%f2844, 0f7FFFFFFF;
	@%p379 bra 	$L__BB0_352;
	setp.geu.f32 	%p380, %f2832, 0fC2246666;
	mov.f32 	%f2844, %f2843;
	@%p380 bra 	$L__BB0_352;
	cvt.rzi.s32.f32 	%r665, %f2832;
	and.b32  	%r666, %r665, 1;
	setp.eq.b32 	%p381, %r666, 1;
	selp.f32 	%f2844, 0f00000000, %f2843, %p381;
	bra.uni 	$L__BB0_352;
$L__BB0_350:
	rcp.rn.f32 	%f2844, %f2832;
	bra.uni 	$L__BB0_352;
$L__BB0_351:
	setp.lt.f32 	%p382, %f2832, 0f00800000;
	mul.f32 	%f1751, %f2832, 0f4B000000;
	selp.f32 	%f1752, %f1751, %f2832, %p382;
	selp.f32 	%f1753, 0fC1B80000, 0f00000000, %p382;
	mov.b32 	%r669, %f1752;
	add.s32 	%r670, %r669, -1059760811;
	and.b32  	%r671, %r670, -8388608;
	sub.s32 	%r672, %r669, %r671;
	mov.b32 	%f1754, %r672;
	cvt.rn.f32.s32 	%f1755, %r671;
	fma.rn.f32 	%f1756, %f1755, 0f34000000, %f1753;
	add.f32 	%f1757, %f1754, 0fBF800000;
	fma.rn.f32 	%f1758, %f1757, 0fBE055027, 0f3E1039F6;
	fma.rn.f32 	%f1759, %f1758, %f1757, 0fBDF8CDCC;
	fma.rn.f32 	%f1760, %f1759, %f1757, 0f3E0F2955;
	fma.rn.f32 	%f1761, %f1760, %f1757, 0fBE2AD8B9;
	fma.rn.f32 	%f1762, %f1761, %f1757, 0f3E4CED0B;
	fma.rn.f32 	%f1763, %f1762, %f1757, 0fBE7FFF22;
	fma.rn.f32 	%f1764, %f1763, %f1757, 0f3EAAAA78;
	fma.rn.f32 	%f1765, %f1764, %f1757, 0fBF000000;
	mul.f32 	%f1766, %f1757, %f1765;
	fma.rn.f32 	%f1767, %f1766, %f1757, %f1757;
	fma.rn.f32 	%f1768, %f1756, 0f3F317218, %f1767;
	setp.gt.u32 	%p383, %r669, 2139095039;
	fma.rn.f32 	%f1769, %f1752, 0f7F800000, 0f7F800000;
	selp.f32 	%f1770, %f1769, %f1768, %p383;
	setp.eq.f32 	%p384, %f1752, 0f00000000;
	selp.f32 	%f2844, 0fFF800000, %f1770, %p384;
$L__BB0_352:
	mul.wide.s32 	%rd318, %r960, 4;
	add.s64 	%rd319, %rd5, %rd318;
	st.local.f32 	[%rd319+-4], %f2844;
	bra.uni 	$L__BB0_373;
$L__BB0_353:
	mul.wide.s32 	%rd320, %r101, 4;
	mov.u64 	%rd321, d_const_values;
	add.s64 	%rd322, %rd321, %rd320;
	ld.const.f32 	%f2844, [%rd322];
	add.s32 	%r145, %r960, 1;
	mul.wide.s32 	%rd323, %r960, 4;
	add.s64 	%rd324, %rd5, %rd323;
	st.local.f32 	[%rd324], %f2844;
	mov.u32 	%r960, %r145;
	bra.uni 	$L__BB0_373;
$L__BB0_354:
	mul.wide.s32 	%rd325, %r960, 4;
	add.s64 	%rd121, %rd5, %rd325;
	ld.local.f32 	%f223, [%rd121+-8];
	mov.f32 	%f2844, 0f7FC00000;
	setp.gt.s32 	%p385, %r101, 1;
	@%p385 bra 	$L__BB0_358;
	setp.eq.s32 	%p389, %r101, 0;
	@%p389 bra 	$L__BB0_371;
	setp.eq.s32 	%p390, %r101, 1;
	@%p390 bra 	$L__BB0_357;
	bra.uni 	$L__BB0_372;
$L__BB0_357:
	mul.f32 	%f2844, %f223, %f2832;
	bra.uni 	$L__BB0_372;
$L__BB0_358:
	setp.eq.s32 	%p386, %r101, 2;
	@%p386 bra 	$L__BB0_370;
	setp.eq.s32 	%p387, %r101, 3;
	@%p387 bra 	$L__BB0_369;
	setp.ne.s32 	%p388, %r101, 4;
	mov.f32 	%f2808, 0f3F800000;
	@%p388 bra 	$L__BB0_372;
	mul.f32 	%f1773, %f2832, 0f3F000000;
	cvt.rzi.f32.f32 	%f1774, %f1773;
	add.f32 	%f1775, %f1774, %f1774;
	sub.f32 	%f1776, %f2832, %f1775;
	abs.f32 	%f224, %f1776;
	abs.f32 	%f225, %f223;
	setp.lt.f32 	%p391, %f225, 0f00800000;
	mul.f32 	%f1777, %f225, 0f4B800000;
	selp.f32 	%f1778, %f1777, %f225, %p391;
	selp.f32 	%f1779, 0fC1C00000, 0f00000000, %p391;
	mov.b32 	%r673, %f1778;
	add.s32 	%r674, %r673, -1060439283;
	and.b32  	%r675, %r674, -8388608;
	sub.s32 	%r676, %r673, %r675;
	mov.b32 	%f1780, %r676;
	cvt.rn.f32.s32 	%f1781, %r675;
	fma.rn.f32 	%f1782, %f1781, 0f34000000, %f1779;
	add.f32 	%f1783, %f1780, 0fBF800000;
	add.f32 	%f1784, %f1780, 0f3F800000;
	rcp.approx.ftz.f32 	%f1785, %f1784;
	add.f32 	%f1786, %f1783, %f1783;
	mul.f32 	%f1787, %f1786, %f1785;
	mul.f32 	%f1788, %f1787, %f1787;
	sub.f32 	%f1789, %f1783, %f1787;
	add.f32 	%f1790, %f1789, %f1789;
	neg.f32 	%f1791, %f1787;
	fma.rn.f32 	%f1792, %f1791, %f1783, %f1790;
	mul.rn.f32 	%f1793, %f1785, %f1792;
	fma.rn.f32 	%f1794, %f1788, 0f3A2C32E4, 0f3B52E7DB;
	fma.rn.f32 	%f1795, %f1794, %f1788, 0f3C93BB73;
	fma.rn.f32 	%f1796, %f1795, %f1788, 0f3DF6384F;
	mul.rn.f32 	%f1797, %f1796, %f1788;
	fma.rn.f32 	%f1798, %f1787, 0f3FB8AA3B, %f1782;
	sub.f32 	%f1799, %f1782, %f1798;
	fma.rn.f32 	%f1800, %f1787, 0f3FB8AA3B, %f1799;
	fma.rn.f32 	%f1801, %f1793, 0f3FB8AA3B, %f1800;
	fma.rn.f32 	%f1802, %f1787, 0f32A55E34, %f1801;
	mul.f32 	%f1803, %f1797, 0f40400000;
	fma.rn.f32 	%f1804, %f1803, %f1793, %f1802;
	fma.rn.f32 	%f1805, %f1797, %f1787, %f1804;
	add.rn.f32 	%f1806, %f1798, %f1805;
	neg.f32 	%f1807, %f1798;
	add.rn.f32 	%f1808, %f1806, %f1807;
	neg.f32 	%f1809, %f1808;
	add.rn.f32 	%f1810, %f1805, %f1809;
	mul.rn.f32 	%f1811, %f1806, %f2832;
	neg.f32 	%f1812, %f1811;
	fma.rn.f32 	%f1813, %f1806, %f2832, %f1812;
	fma.rn.f32 	%f1814, %f1810, %f2832, %f1813;
	cvt.rni.f32.f32 	%f1815, %f1811;
	sub.f32 	%f1816, %f1811, %f1815;
	add.f32 	%f1817, %f1816, %f1814;
	fma.rn.f32 	%f1818, %f1817, 0f391FCB8E, 0f3AAF85ED;
	fma.rn.f32 	%f1819, %f1818, %f1817, 0f3C1D9856;
	fma.rn.f32 	%f1820, %f1819, %f1817, 0f3D6357BB;
	fma.rn.f32 	%f1821, %f1820, %f1817, 0f3E75FDEC;
	fma.rn.f32 	%f1822, %f1821, %f1817, 0f3F317218;
	fma.rn.f32 	%f1823, %f1822, %f1817, 0f3F800000;
	cvt.rzi.s32.f32 	%r677, %f1815;
	setp.gt.f32 	%p392, %f1815, 0f00000000;
	selp.b32 	%r678, 0, -2097152000, %p392;
	add.s32 	%r679, %r678, 2130706432;
	mov.b32 	%f1824, %r679;
	mul.f32 	%f1825, %f1823, %f1824;
	shl.b32 	%r680, %r677, 23;
	sub.s32 	%r681, %r680, %r678;
	mov.b32 	%f1826, %r681;
	mul.f32 	%f1827, %f1825, %f1826;
	abs.f32 	%f1828, %f1811;
	setp.gt.f32 	%p393, %f1828, 0f43180000;
	setp.lt.f32 	%p394, %f1811, 0f00000000;
	selp.f32 	%f1829, 0f00000000, 0f7F800000, %p394;
	selp.f32 	%f226, %f1829, %f1827, %p393;
	setp.eq.f32 	%p395, %f223, 0f3F800000;
	setp.eq.f32 	%p396, %f2832, 0f00000000;
	or.pred  	%p397, %p395, %p396;
	mov.f32 	%f2844, %f2808;
	@%p397 bra 	$L__BB0_372;
	setp.nan.f32 	%p398, %f225, %f225;
	abs.f32 	%f1830, %f2832;
	setp.nan.f32 	%p399, %f1830, %f1830;
	or.pred  	%p400, %p398, %p399;
	@%p400 bra 	$L__BB0_368;
	setp.eq.f32 	%p401, %f223, 0f00000000;
	setp.eq.f32 	%p402, %f225, 0f7F800000;
	or.pred  	%p403, %p401, %p402;
	@%p403 bra 	$L__BB0_367;
	setp.eq.f32 	%p404, %f223, 0fBF800000;
	setp.eq.f32 	%p405, %f1830, 0f7F800000;
	and.pred  	%p406, %p404, %p405;
	mov.f32 	%f2844, %f2808;
	@%p406 bra 	$L__BB0_372;
	setp.geu.f32 	%p407, %f223, 0f00000000;
	mov.f32 	%f2844, %f226;
	@%p407 bra 	$L__BB0_372;
	setp.neu.f32 	%p408, %f224, 0f3F800000;
	neg.f32 	%f1832, %f226;
	selp.f32 	%f1833, %f226, %f1832, %p408;
	cvt.rmi.f32.f32 	%f1834, %f2832;
	setp.neu.f32 	%p409, %f2832, %f1834;
	selp.f32 	%f2844, 0f7FFFFFFF, %f1833, %p409;
	bra.uni 	$L__BB0_372;
$L__BB0_367:
	setp.neu.f32 	%p410, %f224, 0f3F800000;
	add.f32 	%f1835, %f223, %f223;
	mov.b32 	%r682, %f1835;
	setp.lt.f32 	%p411, %f2832, 0f00000000;
	xor.b32  	%r683, %r682, 2139095040;
	selp.b32 	%r684, %r683, %r682, %p411;
	and.b32  	%r685, %r684, 2147483647;
	selp.b32 	%r686, %r685, %r684, %p410;
	mov.b32 	%f2844, %r686;
	bra.uni 	$L__BB0_372;
$L__BB0_368:
	add.rn.f32 	%f2844, %f223, %f2832;
	bra.uni 	$L__BB0_372;
$L__BB0_369:
	div.rn.f32 	%f2844, %f223, %f2832;
	bra.uni 	$L__BB0_372;
$L__BB0_370:
	sub.f32 	%f2844, %f223, %f2832;
	bra.uni 	$L__BB0_372;
$L__BB0_371:
	add.f32 	%f2844, %f223, %f2832;
$L__BB0_372:
	st.local.f32 	[%rd121+-8], %f2844;
	add.s32 	%r960, %r960, -1;
$L__BB0_373:
	ld.shared.u8 	%rs7, [%r6+3];
	setp.eq.s16 	%p412, %rs7, 48;
	ld.local.u32 	%r148, [%rd90+12];
	@%p412 bra 	$L__BB0_458;
	setp.ne.s16 	%p413, %rs7, 49;
	@%p413 bra 	$L__BB0_459;
	mov.f32 	%f2856, 0f7FC00000;
	setp.gt.s32 	%p414, %r148, 8;
	@%p414 bra 	$L__BB0_402;
	setp.gt.s32 	%p427, %r148, 3;
	@%p427 bra 	$L__BB0_388;
	setp.gt.s32 	%p434, %r148, 1;
	@%p434 bra 	$L__BB0_381;
	setp.eq.s32 	%p437, %r148, 0;
	@%p437 bra 	$L__BB0_456;
	setp.eq.s32 	%p438, %r148, 1;
	@%p438 bra 	$L__BB0_380;
	bra.uni 	$L__BB0_457;
$L__BB0_380:
	fma.rn.f32 	%f2219, %f2844, 0f3BBB989D, 0f3F000000;
	cvt.sat.f32.f32 	%f2220, %f2219;
	mov.f32 	%f2221, 0f4B400001;
	mov.f32 	%f2222, 0f437C0000;
	fma.rm.f32 	%f2223, %f2220, %f2222, %f2221;
	add.f32 	%f2224, %f2223, 0fCB40007F;
	neg.f32 	%f2225, %f2224;
	fma.rn.f32 	%f2226, %f2844, 0f3FB8AA3B, %f2225;
	fma.rn.f32 	%f2227, %f2844, 0f32A57060, %f2226;
	mov.b32 	%r786, %f2223;
	shl.b32 	%r787, %r786, 23;
	mov.b32 	%f2228, %r787;
	ex2.approx.ftz.f32 	%f2229, %f2227;
	mul.f32 	%f2856, %f2229, %f2228;
	bra.uni 	$L__BB0_457;
$L__BB0_381:
	setp.eq.s32 	%p435, %r148, 2;
	@%p435 bra 	$L__BB0_455;
	setp.eq.s32 	%p436, %r148, 3;
	@%p436 bra 	$L__BB0_383;
	bra.uni 	$L__BB0_457;
$L__BB0_383:
	abs.f32 	%f279, %f2844;
	setp.ltu.f32 	%p492, %f279, 0f3FC00000;
	@%p492 bra 	$L__BB0_451;
	setp.geu.f32 	%p493, %f2844, 0f00000000;
	setp.gt.f32 	%p494, %f279, 0f42246666;
	selp.f32 	%f280, 0f42246666, %f2844, %p494;
	abs.f32 	%f281, %f280;
	setp.lt.f32 	%p495, %f281, 0f00800000;
	mul.f32 	%f2097, %f281, 0f4B800000;
	selp.f32 	%f2098, %f2097, %f281, %p495;
	selp.f32 	%f2099, 0fC1C00000, 0f00000000, %p495;
	mov.b32 	%r772, %f2098;
	add.s32 	%r773, %r772, -1060439283;
	and.b32  	%r774, %r773, -8388608;
	sub.s32 	%r775, %r772, %r774;
	mov.b32 	%f2100, %r775;
	cvt.rn.f32.s32 	%f2101, %r774;
	fma.rn.f32 	%f2102, %f2101, 0f34000000, %f2099;
	add.f32 	%f2103, %f2100, 0fBF800000;
	add.f32 	%f2104, %f2100, 0f3F800000;
	rcp.approx.ftz.f32 	%f2105, %f2104;
	add.f32 	%f2106, %f2103, %f2103;
	mul.f32 	%f2107, %f2106, %f2105;
	mul.f32 	%f2108, %f2107, %f2107;
	sub.f32 	%f2109, %f2103, %f2107;
	add.f32 	%f2110, %f2109, %f2109;
	neg.f32 	%f2111, %f2107;
	fma.rn.f32 	%f2112, %f2111, %f2103, %f2110;
	mul.rn.f32 	%f2113, %f2105, %f2112;
	fma.rn.f32 	%f2114, %f2108, 0f3A2C32E4, 0f3B52E7DB;
	fma.rn.f32 	%f2115, %f2114, %f2108, 0f3C93BB73;
	fma.rn.f32 	%f2116, %f2115, %f2108, 0f3DF6384F;
	mul.rn.f32 	%f2117, %f2116, %f2108;
	fma.rn.f32 	%f2118, %f2107, 0f3FB8AA3B, %f2102;
	sub.f32 	%f2119, %f2102, %f2118;
	fma.rn.f32 	%f2120, %f2107, 0f3FB8AA3B, %f2119;
	fma.rn.f32 	%f2121, %f2113, 0f3FB8AA3B, %f2120;
	fma.rn.f32 	%f2122, %f2107, 0f32A55E34, %f2121;
	fma.rn.f32 	%f2123, %f2117, %f2107, %f2122;
	add.rn.f32 	%f2124, %f2118, %f2123;
	neg.f32 	%f2125, %f2118;
	add.rn.f32 	%f2126, %f2124, %f2125;
	neg.f32 	%f2127, %f2126;
	add.rn.f32 	%f2128, %f2123, %f2127;
	add.f32 	%f2129, %f281, 0fBF000000;
	mul.rn.f32 	%f2130, %f2124, %f2129;
	neg.f32 	%f2131, %f2130;
	fma.rn.f32 	%f2132, %f2124, %f2129, %f2131;
	fma.rn.f32 	%f2133, %f2128, %f2129, %f2132;
	mov.f32 	%f2134, 0f3FB8AA3B;
	mul.rn.f32 	%f2135, %f2134, %f281;
	neg.f32 	%f2136, %f2135;
	fma.rn.f32 	%f2137, %f281, 0f3FB8AA3B, %f2136;
	fma.rn.f32 	%f2138, %f281, 0f32A57060, %f2137;
	add.rn.f32 	%f2853, %f2130, %f2136;
	add.rn.f32 	%f2139, %f2853, %f2135;
	neg.f32 	%f2140, %f2139;
	add.rn.f32 	%f2141, %f2853, %f2140;
	add.rn.f32 	%f2142, %f2130, %f2140;
	neg.f32 	%f2143, %f2141;
	add.rn.f32 	%f2144, %f2136, %f2143;
	add.rn.f32 	%f2145, %f2142, %f2144;
	sub.f32 	%f2146, %f2133, %f2138;
	add.f32 	%f2854, %f2146, %f2145;
	@%p493 bra 	$L__BB0_386;
	neg.f32 	%f2147, %f2853;
	neg.f32 	%f2854, %f2854;
	setp.gt.f32 	%p496, %f281, 0f42040000;
	mov.f32 	%f2148, 0f42400000;
	sub.f32 	%f2149, %f2148, %f2853;
	selp.f32 	%f2853, %f2149, %f2147, %p496;
$L__BB0_386:
	setp.lt.f32 	%p497, %f2844, 0f00000000;
	cvt.rni.f32.f32 	%f2150, %f2853;
	sub.f32 	%f2151, %f2853, %f2150;
	add.f32 	%f2152, %f2854, %f2151;
	fma.rn.f32 	%f2153, %f2152, 0f391FCB8E, 0f3AAF85ED;
	fma.rn.f32 	%f2154, %f2153, %f2152, 0f3C1D9856;
	fma.rn.f32 	%f2155, %f2154, %f2152, 0f3D6357BB;
	fma.rn.f32 	%f2156, %f2155, %f2152, 0f3E75FDEC;
	fma.rn.f32 	%f2157, %f2156, %f2152, 0f3F317218;
	fma.rn.f32 	%f2158, %f2157, %f2152, 0f3F800000;
	cvt.rzi.s32.f32 	%r776, %f2150;
	setp.gt.f32 	%p498, %f2150, 0f00000000;
	selp.b32 	%r777, 0, -2097152000, %p498;
	add.s32 	%r778, %r777, 2130706432;
	mov.b32 	%f2159, %r778;
	mul.f32 	%f2160, %f2158, %f2159;
	shl.b32 	%r779, %r776, 23;
	sub.s32 	%r780, %r779, %r777;
	mov.b32 	%f2161, %r780;
	mul.f32 	%f2162, %f2160, %f2161;
	mul.f32 	%f288, %f2162, 0f40206C99;
	rcp.approx.ftz.f32 	%f289, %f281;
	fma.rn.f32 	%f2163, %f289, 0f388F7971, 0fB8543ED8;
	fma.rn.f32 	%f2164, %f2163, %f289, 0fB9DDA6BE;
	fma.rn.f32 	%f2165, %f2164, %f289, 0f3A820ABE;
	fma.rn.f32 	%f2166, %f2165, %f289, 0fB9920AFD;
	fma.rn.f32 	%f2167, %f2166, %f289, 0fBB2F4D64;
	fma.rn.f32 	%f2168, %f2167, %f289, 0f3B638732;
	fma.rn.f32 	%f290, %f2168, %f289, 0f3DAAAAAC;
	@%p497 bra 	$L__BB0_450;
	mul.f32 	%f2169, %f289, %f290;
	fma.rn.f32 	%f2856, %f2169, %f288, %f288;
	bra.uni 	$L__BB0_457;
$L__BB0_388:
	setp.gt.s32 	%p428, %r148, 5;
	@%p428 bra 	$L__BB0_392;
	setp.eq.s32 	%p432, %r148, 4;
	@%p432 bra 	$L__BB0_449;
	setp.eq.s32 	%p433, %r148, 5;
	@%p433 bra 	$L__BB0_391;
	bra.uni 	$L__BB0_457;
$L__BB0_391:
	mul.f32 	%f2856, %f2844, %f2844;
	bra.uni 	$L__BB0_457;
$L__BB0_392:
	setp.eq.s32 	%p429, %r148, 6;
	@%p429 bra 	$L__BB0_440;
	setp.eq.s32 	%p430, %r148, 7;
	@%p430 bra 	$L__BB0_439;
	setp.eq.s32 	%p431, %r148, 8;
	@%p431 bra 	$L__BB0_395;
	bra.uni 	$L__BB0_457;
$L__BB0_395:
	mul.f32 	%f2039, %f2844, 0f3F22F983;
	cvt.rni.s32.f32 	%r981, %f2039;
	cvt.rn.f32.s32 	%f2040, %r981;
	fma.rn.f32 	%f2041, %f2040, 0fBFC90FDA, %f2844;
	fma.rn.f32 	%f2042, %f2040, 0fB3A22168, %f2041;
	fma.rn.f32 	%f2851, %f2040, 0fA7C234C5, %f2042;
	abs.f32 	%f265, %f2844;
	setp.ltu.f32 	%p473, %f265, 0f47CE4780;
	@%p473 bra 	$L__BB0_438;
	setp.eq.f32 	%p474, %f265, 0f7F800000;
	@%p474 bra 	$L__BB0_437;
	mov.b32 	%r167, %f2844;
	mov.b64 	%rd445, 0;
	mov.b32 	%r978, 0;
$L__BB0_398:
	.pragma "nounroll";
	mul.wide.u32 	%rd338, %r978, 4;
	mov.u64 	%rd339, __cudart_i2opi_f;
	add.s64 	%rd340, %rd339, %rd338;
	ld.global.nc.u32 	%r728, [%rd340];
	shl.b32 	%r729, %r167, 8;
	or.b32  	%r730, %r729, -2147483648;
	mad.wide.u32 	%rd341, %r728, %r730, %rd445;
	shr.u64 	%rd445, %rd341, 32;
	add.s64 	%rd342, %rd3, %rd338;
	st.local.u32 	[%rd342], %rd341;
	add.s32 	%r978, %r978, 1;
	setp.ne.s32 	%p475, %r978, 6;
	@%p475 bra 	$L__BB0_398;
	shr.u32 	%r731, %r167, 23;
	st.local.u32 	[%rd3+24], %rd445;
	and.b32  	%r170, %r731, 31;
	and.b32  	%r732, %r731, 224;
	add.s32 	%r733, %r732, -128;
	shr.u32 	%r734, %r733, 5;
	mul.wide.u32 	%rd343, %r734, 4;
	sub.s64 	%rd127, %rd3, %rd343;
	ld.local.u32 	%r979, [%rd127+24];
	ld.local.u32 	%r980, [%rd127+20];
	setp.eq.s32 	%p476, %r170, 0;
	@%p476 bra 	$L__BB0_401;
	shf.l.wrap.b32 	%r979, %r980, %r979, %r170;
	ld.local.u32 	%r735, [%rd127+16];
	shf.l.wrap.b32 	%r980, %r735, %r980, %r170;
$L__BB0_401:
	shr.u32 	%r736, %r979, 30;
	shf.l.wrap.b32 	%r737, %r980, %r979, 2;
	shl.b32 	%r738, %r980, 2;
	shr.u32 	%r739, %r737, 31;
	add.s32 	%r740, %r739, %r736;
	neg.s32 	%r741, %r740;
	setp.lt.s32 	%p477, %r167, 0;
	selp.b32 	%r981, %r741, %r740, %p477;
	xor.b32  	%r742, %r737, %r167;
	shr.s32 	%r743, %r737, 31;
	xor.b32  	%r744, %r743, %r737;
	xor.b32  	%r745, %r743, %r738;
	cvt.u64.u32 	%rd344, %r744;
	shl.b64 	%rd345, %rd344, 32;
	cvt.u64.u32 	%rd346, %r745;
	or.b64  	%rd347, %rd345, %rd346;
	cvt.rn.f64.s64 	%fd21, %rd347;
	mul.f64 	%fd22, %fd21, 0d3BF921FB54442D19;
	cvt.rn.f32.f64 	%f2043, %fd22;
	neg.f32 	%f2044, %f2043;
	setp.lt.s32 	%p478, %r742, 0;
	selp.f32 	%f2851, %f2044, %f2043, %p478;
	bra.uni 	$L__BB0_438;
$L__BB0_402:
	setp.gt.s32 	%p415, %r148, 12;
	@%p415 bra 	$L__BB0_416;
	setp.gt.s32 	%p422, %r148, 10;
	@%p422 bra 	$L__BB0_413;
	setp.eq.s32 	%p425, %r148, 9;
	@%p425 bra 	$L__BB0_436;
	setp.eq.s32 	%p426, %r148, 10;
	@%p426 bra 	$L__BB0_406;
	bra.uni 	$L__BB0_457;
$L__BB0_406:
	mul.f32 	%f1997, %f2844, 0f3F22F983;
	cvt.rni.s32.f32 	%r977, %f1997;
	cvt.rn.f32.s32 	%f1998, %r977;
	fma.rn.f32 	%f1999, %f1998, 0fBFC90FDA, %f2844;
	fma.rn.f32 	%f2000, %f1998, 0fB3A22168, %f1999;
	fma.rn.f32 	%f2850, %f1998, 0fA7C234C5, %f2000;
	abs.f32 	%f258, %f2844;
	setp.ltu.f32 	%p462, %f258, 0f47CE4780;
	@%p462 bra 	$L__BB0_435;
	setp.eq.f32 	%p463, %f258, 0f7F800000;
	@%p463 bra 	$L__BB0_434;
	mov.b32 	%r154, %f2844;
	mov.b64 	%rd444, 0;
	mov.b32 	%r974, 0;
$L__BB0_409:
	.pragma "nounroll";
	mul.wide.u32 	%rd327, %r974, 4;
	mov.u64 	%rd328, __cudart_i2opi_f;
	add.s64 	%rd329, %rd328, %rd327;
	ld.global.nc.u32 	%r707, [%rd329];
	shl.b32 	%r708, %r154, 8;
	or.b32  	%r709, %r708, -2147483648;
	mad.wide.u32 	%rd330, %r707, %r709, %rd444;
	shr.u64 	%rd444, %rd330, 32;
	add.s64 	%rd331, %rd2, %rd327;
	st.local.u32 	[%rd331], %rd330;
	add.s32 	%r974, %r974, 1;
	setp.ne.s32 	%p464, %r974, 6;
	@%p464 bra 	$L__BB0_409;
	shr.u32 	%r710, %r154, 23;
	st.local.u32 	[%rd2+24], %rd444;
	and.b32  	%r157, %r710, 31;
	and.b32  	%r711, %r710, 224;
	add.s32 	%r712, %r711, -128;
	shr.u32 	%r713, %r712, 5;
	mul.wide.u32 	%rd332, %r713, 4;
	sub.s64 	%rd124, %rd2, %rd332;
	ld.local.u32 	%r975, [%rd124+24];
	ld.local.u32 	%r976, [%rd124+20];
	setp.eq.s32 	%p465, %r157, 0;
	@%p465 bra 	$L__BB0_412;
	shf.l.wrap.b32 	%r975, %r976, %r975, %r157;
	ld.local.u32 	%r714, [%rd124+16];
	shf.l.wrap.b32 	%r976, %r714, %r976, %r157;
$L__BB0_412:
	shr.u32 	%r715, %r975, 30;
	shf.l.wrap.b32 	%r716, %r976, %r975, 2;
	shl.b32 	%r717, %r976, 2;
	shr.u32 	%r718, %r716, 31;
	add.s32 	%r719, %r718, %r715;
	neg.s32 	%r720, %r719;
	setp.lt.s32 	%p466, %r154, 0;
	selp.b32 	%r977, %r720, %r719, %p466;
	xor.b32  	%r721, %r716, %r154;
	shr.s32 	%r722, %r716, 31;
	xor.b32  	%r723, %r722, %r716;
	xor.b32  	%r724, %r722, %r717;
	cvt.u64.u32 	%rd333, %r723;
	shl.b64 	%rd334, %rd333, 32;
	cvt.u64.u32 	%rd335, %r724;
	or.b64  	%rd336, %rd334, %rd335;
	cvt.rn.f64.s64 	%fd19, %rd336;
	mul.f64 	%fd20, %fd19, 0d3BF921FB54442D19;
	cvt.rn.f32.f64 	%f2001, %fd20;
	neg.f32 	%f2002, %f2001;
	setp.lt.s32 	%p467, %r721, 0;
	selp.f32 	%f2850, %f2002, %f2001, %p467;
	bra.uni 	$L__BB0_435;
$L__BB0_413:
	setp.eq.s32 	%p423, %r148, 11;
	@%p423 bra 	$L__BB0_433;
	setp.eq.s32 	%p424, %r148, 12;
	@%p424 bra 	$L__BB0_415;
	bra.uni 	$L__BB0_457;
$L__BB0_415:
	abs.f32 	%f1955, %f2844;
	mov.f32 	%f1956, 0f3FB8AA3B;
	mul.rn.f32 	%f1957, %f1955, %f1956;
	cvt.rzi.f32.f32 	%f1958, %f1957;
	abs.f32 	%f1959, %f1958;
	setp.gt.f32 	%p458, %f1959, 0f42FC0000;
	mov.f32 	%f1960, 0f42FC0000;
	copysign.f32 	%f1961, %f1958, %f1960;
	selp.f32 	%f1962, %f1961, %f1958, %p458;
	fma.rn.f32 	%f1963, %f1962, 0fBF317218, %f1955;
	fma.rn.f32 	%f1964, %f1962, 0f3102E308, %f1963;
	mul.f32 	%f1965, %f1964, 0f3FB8AA3B;
	add.f32 	%f1966, %f1962, 0f4B40007D;
	mov.b32 	%r704, %f1966;
	shl.b32 	%r705, %r704, 23;
	mov.b32 	%f1967, %r705;
	ex2.approx.ftz.f32 	%f1968, %f1965;
	mul.f32 	%f1969, %f1968, %f1967;
	mov.f32 	%f1970, 0fBE000000;
	div.approx.ftz.f32 	%f1971, %f1970, %f1969;
	fma.rn.f32 	%f1972, %f1969, 0f40000000, %f1971;
	mul.f32 	%f1973, %f2844, %f2844;
	fma.rn.f32 	%f1974, %f1973, 0f363D0ADA, 0f394FFF49;
	fma.rn.f32 	%f1975, %f1974, %f1973, 0f3C08889A;
	fma.rn.f32 	%f1976, %f1975, %f1973, 0f3E2AAAAB;
	mul.f32 	%f1977, %f1973, %f1976;
	fma.rn.f32 	%f1978, %f1977, %f2844, %f2844;
	setp.ge.f32 	%p459, %f1955, 0f3F800000;
	copysign.f32 	%f1979, %f2844, %f1972;
	selp.f32 	%f2856, %f1979, %f1978, %p459;
	bra.uni 	$L__BB0_457;
$L__BB0_416:
	setp.gt.s32 	%p416, %r148, 14;
	@%p416 bra 	$L__BB0_420;
	setp.eq.s32 	%p420, %r148, 13;
	@%p420 bra 	$L__BB0_430;
	setp.eq.s32 	%p421, %r148, 14;
	@%p421 bra 	$L__BB0_419;
	bra.uni 	$L__BB0_457;
$L__BB0_419:
	abs.f32 	%f1909, %f2844;
	mov.f32 	%f1910, 0f3FB8AA3B;
	mul.rn.f32 	%f1911, %f1909, %f1910;
	cvt.rzi.f32.f32 	%f1912, %f1911;
	abs.f32 	%f1913, %f1912;
	setp.gt.f32 	%p451, %f1913, 0f42FC0000;
	mov.f32 	%f1914, 0f42FC0000;
	copysign.f32 	%f1915, %f1912, %f1914;
	selp.f32 	%f1916, %f1915, %f1912, %p451;
	fma.rn.f32 	%f1917, %f1916, 0fBF317218, %f1909;
	fma.rn.f32 	%f1918, %f1916, 0f3102E308, %f1917;
	mul.f32 	%f1919, %f1918, 0f3FB8AA3B;
	add.f32 	%f1920, %f1916, 0f4B40007D;
	mov.b32 	%r697, %f1920;
	shl.b32 	%r698, %r697, 23;
	mov.b32 	%f1921, %r698;
	ex2.approx.ftz.f32 	%f1922, %f1919;
	mul.f32 	%f1923, %f1922, %f1921;
	mov.f32 	%f1924, 0f3E000000;
	div.approx.ftz.f32 	%f1925, %f1924, %f1923;
	fma.rn.f32 	%f2856, %f1923, 0f40000000, %f1925;
	bra.uni 	$L__BB0_457;
$L__BB0_420:
	setp.eq.s32 	%p417, %r148, 15;
	@%p417 bra 	$L__BB0_427;
	setp.eq.s32 	%p418, %r148, 16;
	@%p418 bra 	$L__BB0_426;
	setp.ne.s32 	%p419, %r148, 17;
	@%p419 bra 	$L__BB0_457;
	abs.f32 	%f1837, %f2844;
	mov.f32 	%f1838, 0f3F800000;
	sub.f32 	%f1839, %f1838, %f1837;
	rcp.approx.ftz.f32 	%f1840, %f1839;
	add.f32 	%f1841, %f1840, %f1840;
	mul.f32 	%f1842, %f1837, %f1841;
	setp.gt.f32 	%p439, %f1837, 0f7E800000;
	selp.f32 	%f237, 0fC0000000, %f1842, %p439;
	add.rz.f32 	%f1843, %f237, %f1838;
	mov.b32 	%r687, %f1843;
	add.s32 	%r688, %r687, -1061158912;
	and.b32  	%r689, %r688, -8388608;
	mov.b32 	%r149, %f237;
	sub.s32 	%r690, %r149, %r689;
	mov.b32 	%f1844, %r690;
	sub.s32 	%r691, 1082130432, %r689;
	mov.b32 	%f1845, %r691;
	fma.rn.f32 	%f1846, %f1845, 0f3E800000, 0fBF800000;
	add.f32 	%f1847, %f1846, %f1844;
	cvt.rn.f32.s32 	%f1848, %r689;
	mul.f32 	%f1849, %f1848, 0f34000000;
	fma.rn.f32 	%f1850, %f1847, 0fBD39BF78, 0f3DD80012;
	fma.rn.f32 	%f1851, %f1850, %f1847, 0fBE0778E0;
	fma.rn.f32 	%f1852, %f1851, %f1847, 0f3E146475;
	fma.rn.f32 	%f1853, %f1852, %f1847, 0fBE2A68DD;
	fma.rn.f32 	%f1854, %f1853, %f1847, 0f3E4CAF9E;
	fma.rn.f32 	%f1855, %f1854, %f1847, 0fBE800042;
	fma.rn.f32 	%f1856, %f1855, %f1847, 0f3EAAAAE6;
	fma.rn.f32 	%f1857, %f1856, %f1847, 0fBF000000;
	mul.f32 	%f1858, %f1847, %f1857;
	fma.rn.f32 	%f1859, %f1858, %f1847, %f1847;
	fma.rn.f32 	%f2847, %f1849, 0f3F317218, %f1859;
	setp.lt.u32 	%p440, %r149, 2139095040;
	@%p440 bra 	$L__BB0_425;
	setp.gt.s32 	%p441, %r149, -1082130432;
	fma.rn.f32 	%f1860, %f237, 0f7F800000, 0f7F800000;
	selp.f32 	%f1861, %f1860, %f2847, %p441;
	setp.eq.f32 	%p442, %f237, 0f00000000;
	selp.f32 	%f2847, 0f80000000, %f1861, %p442;
$L__BB0_425:
	mov.f32 	%f1862, 0f3F000000;
	copysign.f32 	%f1863, %f2844, %f1862;
	mul.f32 	%f2856, %f1863, %f2847;
	bra.uni 	$L__BB0_457;
$L__BB0_426:
	abs.f32 	%f1864, %f2844;
	mul.f32 	%f1865, %f1864, 0f4038AA3B;
	ex2.approx.ftz.f32 	%f1866, %f1865;
	add.f32 	%f1867, %f1866, 0f3F800000;
	rcp.approx.ftz.f32 	%f1868, %f1867;
	fma.rn.f32 	%f1869, %f1868, 0fC0000000, 0f3F800000;
	setp.ge.f32 	%p443, %f1864, 0f41102CB4;
	selp.f32 	%f1870, 0f3F800000, %f1869, %p443;
	copysign.f32 	%f1871, %f2844, %f1870;
	mul.f32 	%f1872, %f2844, %f2844;
	fma.rn.f32 	%f1873, %f1872, 0f3C80F082, 0fBD563CAE;
	fma.rn.f32 	%f1874, %f1873, %f1872, 0f3E085941;
	fma.rn.f32 	%f1875, %f1874, %f1872, 0fBEAAA9ED;
	fma.rn.f32 	%f1876, %f1875, %f1872, 0f00000000;
	fma.rn.f32 	%f1877, %f1876, %f2844, %f2844;
	setp.ge.f32 	%p444, %f1864, 0f3F19999A;
	selp.f32 	%f2856, %f1871, %f1877, %p444;
	bra.uni 	$L__BB0_457;
$L__BB0_427:
	mov.f32 	%f1878, 0f3F800000;
	sub.rn.f32 	%f1879, %f2844, %f1878;
	mov.b32 	%r150, %f1879;
	setp.gt.u32 	%p445, %r150, 1258291200;
	fma.rn.f32 	%f1880, %f2844, %f2844, 0fBF800000;
	rsqrt.approx.ftz.f32 	%f1881, %f1880;
	mul.f32 	%f1882, %f1880, %f1881;
	mul.f32 	%f1883, %f1881, 0f3F000000;
	neg.f32 	%f1884, %f1882;
	fma.rn.f32 	%f1885, %f1884, %f1882, %f1880;
	fma.rn.f32 	%f1886, %f1885, %f1883, %f1882;
	setp.eq.f32 	%p446, %f1880, 0f00000000;
	selp.f32 	%f1887, 0f00000000, %f1886, %p446;
	selp.f32 	%f1888, 0fBF800001, %f1887, %p445;
	add.f32 	%f243, %f1879, %f1888;
	add.rz.f32 	%f1889, %f243, %f1878;
	mov.b32 	%r692, %f1889;
	add.s32 	%r693, %r692, -1061158912;
	and.b32  	%r694, %r693, -8388608;
	mov.b32 	%r151, %f243;
	sub.s32 	%r695, %r151, %r694;
	mov.b32 	%f1890, %r695;
	sub.s32 	%r696, 1082130432, %r694;
	mov.b32 	%f1891, %r696;
	fma.rn.f32 	%f1892, %f1891, 0f3E800000, 0fBF800000;
	add.f32 	%f1893, %f1892, %f1890;
	cvt.rn.f32.s32 	%f1894, %r694;
	mul.f32 	%f1895, %f1894, 0f34000000;
	fma.rn.f32 	%f1896, %f1893, 0fBD39BF78, 0f3DD80012;
	fma.rn.f32 	%f1897, %f1896, %f1893, 0fBE0778E0;
	fma.rn.f32 	%f1898, %f1897, %f1893, 0f3E146475;
	fma.rn.f32 	%f1899, %f1898, %f1893, 0fBE2A68DD;
	fma.rn.f32 	%f1900, %f1899, %f1893, 0f3E4CAF9E;
	fma.rn.f32 	%f1901, %f1900, %f1893, 0fBE800042;
	fma.rn.f32 	%f1902, %f1901, %f1893, 0f3EAAAAE6;
	fma.rn.f32 	%f1903, %f1902, %f1893, 0fBF000000;
	mul.f32 	%f1904, %f1893, %f1903;
	fma.rn.f32 	%f1905, %f1904, %f1893, %f1893;
	fma.rn.f32 	%f2848, %f1895, 0f3F317218, %f1905;
	setp.lt.u32 	%p447, %r151, 2139095040;
	@%p447 bra 	$L__BB0_429;
	setp.gt.s32 	%p448, %r151, -1082130432;
	fma.rn.f32 	%f1906, %f243, 0f7F800000, 0f7F800000;
	selp.f32 	%f1907, %f1906, %f2848, %p448;
	setp.eq.f32 	%p449, %f243, 0f00000000;
	selp.f32 	%f2848, 0f80000000, %f1907, %p449;
$L__BB0_429:
	setp.gt.u32 	%p450, %r150, 1258291200;
	add.f32 	%f1908, %f2848, 0f3F317218;
	selp.f32 	%f2856, %f1908, %f2848, %p450;
	bra.uni 	$L__BB0_457;
$L__BB0_430:
	abs.f32 	%f249, %f2844;
	fma.rn.f32 	%f1926, %f2844, %f2844, 0f3F800000;
	rsqrt.approx.ftz.f32 	%f1927, %f1926;
	fma.rn.f32 	%f1928, %f1926, %f1927, 0f3F800000;
	rcp.approx.ftz.f32 	%f1929, %f1928;
	mul.f32 	%f1930, %f249, %f1929;
	fma.rn.f32 	%f1931, %f249, %f1930, %f249;
	setp.gt.f32 	%p452, %f249, 0f4B000000;
	selp.f32 	%f250, %f249, %f1931, %p452;
	mov.f32 	%f1932, 0f3F800000;
	add.rz.f32 	%f1933, %f250, %f1932;
	mov.b32 	%r699, %f1933;
	add.s32 	%r700, %r699, -1061158912;
	and.b32  	%r701, %r700, -8388608;
	mov.b32 	%r152, %f250;
	sub.s32 	%r702, %r152, %r701;
	mov.b32 	%f1934, %r702;
	sub.s32 	%r703, 1082130432, %r701;
	mov.b32 	%f1935, %r703;
	fma.rn.f32 	%f1936, %f1935, 0f3E800000, 0fBF800000;
	add.f32 	%f1937, %f1936, %f1934;
	cvt.rn.f32.s32 	%f1938, %r701;
	mul.f32 	%f1939, %f1938, 0f34000000;
	fma.rn.f32 	%f1940, %f1937, 0fBD39BF78, 0f3DD80012;
	fma.rn.f32 	%f1941, %f1940, %f1937, 0fBE0778E0;
	fma.rn.f32 	%f1942, %f1941, %f1937, 0f3E146475;
	fma.rn.f32 	%f1943, %f1942, %f1937, 0fBE2A68DD;
	fma.rn.f32 	%f1944, %f1943, %f1937, 0f3E4CAF9E;
	fma.rn.f32 	%f1945, %f1944, %f1937, 0fBE800042;
	fma.rn.f32 	%f1946, %f1945, %f1937, 0f3EAAAAE6;
	fma.rn.f32 	%f1947, %f1946, %f1937, 0fBF000000;
	mul.f32 	%f1948, %f1937, %f1947;
	fma.rn.f32 	%f1949, %f1948, %f1937, %f1937;
	fma.rn.f32 	%f2849, %f1939, 0f3F317218, %f1949;
	setp.lt.u32 	%p453, %r152, 2139095040;
	@%p453 bra 	$L__BB0_432;
	setp.gt.s32 	%p454, %r152, -1082130432;
	fma.rn.f32 	%f1950, %f250, 0f7F800000, 0f7F800000;
	selp.f32 	%f1951, %f1950, %f2849, %p454;
	setp.eq.f32 	%p455, %f250, 0f00000000;
	selp.f32 	%f2849, 0f80000000, %f1951, %p455;
$L__BB0_432:
	setp.gt.f32 	%p456, %f249, 0f4B000000;
	add.f32 	%f1952, %f2849, 0f3F317218;
	selp.f32 	%f1953, %f1952, %f2849, %p456;
	setp.num.f32 	%p457, %f249, %f249;
	copysign.f32 	%f1954, %f2844, %f1953;
	selp.f32 	%f2856, %f1954, %f1953, %p457;
	bra.uni 	$L__BB0_457;
$L__BB0_433:
	abs.f32 	%f1980, %f2844;
	setp.gt.f32 	%p460, %f1980, 0f3F800000;
	rcp.approx.ftz.f32 	%f1981, %f1980;
	selp.f32 	%f1982, %f1981, %f1980, %p460;
	mul.f32 	%f1983, %f1982, %f1982;
	fma.rn.f32 	%f1984, %f1983, 0f3B2090AA, 0fBC6BE14F;
	fma.rn.f32 	%f1985, %f1984, %f1983, 0f3D23397E;
	fma.rn.f32 	%f1986, %f1985, %f1983, 0fBD948A7A;
	fma.rn.f32 	%f1987, %f1986, %f1983, 0f3DD76B21;
	fma.rn.f32 	%f1988, %f1987, %f1983, 0fBE111E88;
	fma.rn.f32 	%f1989, %f1988, %f1983, 0f3E4CAF60;
	fma.rn.f32 	%f1990, %f1989, %f1983, 0fBEAAAA27;
	mul.f32 	%f1991, %f1983, %f1990;
	fma.rn.f32 	%f1992, %f1991, %f1982, %f1982;
	neg.f32 	%f1993, %f1992;
	fma.rn.f32 	%f1994, 0f3F6EE581, 0f3FD774EB, %f1993;
	selp.f32 	%f1995, %f1994, %f1992, %p460;
	setp.num.f32 	%p461, %f1980, %f1980;
	copysign.f32 	%f1996, %f2844, %f1995;
	selp.f32 	%f2856, %f1996, %f1995, %p461;
	bra.uni 	$L__BB0_457;
$L__BB0_434:
	mov.f32 	%f2003, 0f00000000;
	mul.rn.f32 	%f2850, %f2844, %f2003;
	mov.b32 	%r977, 0;
$L__BB0_435:
	mul.f32 	%f2004, %f2850, %f2850;
	fma.rn.f32 	%f2005, %f2004, 0f3C190000, 0f3B560000;
	fma.rn.f32 	%f2006, %f2005, %f2004, 0f3CC70000;
	fma.rn.f32 	%f2007, %f2006, %f2004, 0f3D5B0000;
	fma.rn.f32 	%f2008, %f2007, %f2004, 0f3E089438;
	fma.rn.f32 	%f2009, %f2008, %f2004, 0f3EAAAA88;
	mul.rn.f32 	%f2010, %f2004, %f2850;
	fma.rn.f32 	%f2011, %f2009, %f2010, %f2850;
	abs.f32 	%f2012, %f2850;
	setp.eq.f32 	%p468, %f2012, 0f3A00B43C;
	selp.f32 	%f2013, %f2850, %f2011, %p468;
	and.b32  	%r726, %r977, 1;
	setp.eq.b32 	%p469, %r726, 1;
	neg.f32 	%f2014, %f2013;
	rcp.approx.ftz.f32 	%f2015, %f2014;
	selp.f32 	%f2856, %f2015, %f2013, %p469;
	bra.uni 	$L__BB0_457;
$L__BB0_436:
	abs.f32 	%f2016, %f2844;
	fma.rn.f32 	%f2017, %f2016, 0fBF000000, 0f3F000000;
	rsqrt.approx.ftz.f32 	%f2018, %f2017;
	mul.f32 	%f2019, %f2017, %f2018;
	mul.f32 	%f2020, %f2018, 0fBF000000;
	fma.rn.f32 	%f2021, %f2019, %f2020, 0f3F000000;
	fma.rn.f32 	%f2022, %f2019, %f2021, %f2019;
	setp.eq.f32 	%p470, %f2016, 0f3F800000;
	selp.f32 	%f2023, 0f00000000, %f2022, %p470;
	setp.gt.f32 	%p471, %f2016, 0f3F0F5C29;
	selp.f32 	%f2024, %f2023, %f2016, %p471;
	copysign.f32 	%f2025, %f2844, %f2024;
	mul.f32 	%f2026, %f2025, %f2025;
	fma.rn.f32 	%f2027, %f2026, 0f3D10ECEF, 0f3C8B1ABB;
	fma.rn.f32 	%f2028, %f2027, %f2026, 0f3CFC028C;
	fma.rn.f32 	%f2029, %f2028, %f2026, 0f3D372139;
	fma.rn.f32 	%f2030, %f2029, %f2026, 0f3D9993DB;
	fma.rn.f32 	%f2031, %f2030, %f2026, 0f3E2AAAC6;
	mul.f32 	%f2032, %f2026, %f2031;
	fma.rn.f32 	%f2033, %f2032, %f2025, %f2025;
	neg.f32 	%f2034, %f2033;
	selp.f32 	%f2035, %f2033, %f2034, %p471;
	fma.rn.f32 	%f2036, 0f3F6EE581, 0f3FD774EB, %f2035;
	setp.gt.f32 	%p472, %f2844, 0f3F0F5C29;
	selp.f32 	%f2037, %f2033, %f2036, %p472;
	add.f32 	%f2038, %f2037, %f2037;
	selp.f32 	%f2856, %f2038, %f2037, %p471;
	bra.uni 	$L__BB0_457;
$L__BB0_437:
	mov.f32 	%f2045, 0f00000000;
	mul.rn.f32 	%f2851, %f2844, %f2045;
	mov.b32 	%r981, 0;
$L__BB0_438:
	add.s32 	%r747, %r981, 1;
	mul.rn.f32 	%f2046, %f2851, %f2851;
	and.b32  	%r748, %r981, 1;
	setp.eq.b32 	%p479, %r748, 1;
	selp.f32 	%f2047, %f2851, 0f3F800000, %p479;
	fma.rn.f32 	%f2048, %f2046, %f2047, 0f00000000;
	fma.rn.f32 	%f2049, %f2046, 0f37CBAC00, 0fBAB607ED;
	selp.f32 	%f2050, 0fB94D4153, %f2049, %p479;
	selp.f32 	%f2051, 0f3C0885E4, 0f3D2AAABB, %p479;
	fma.rn.f32 	%f2052, %f2050, %f2046, %f2051;
	selp.f32 	%f2053, 0fBE2AAAA8, 0fBEFFFFFF, %p479;
	fma.rn.f32 	%f2054, %f2052, %f2046, %f2053;
	fma.rn.f32 	%f2055, %f2054, %f2048, %f2047;
	and.b32  	%r749, %r747, 2;
	setp.eq.s32 	%p480, %r749, 0;
	mov.f32 	%f2056, 0f00000000;
	sub.f32 	%f2057, %f2056, %f2055;
	selp.f32 	%f2856, %f2055, %f2057, %p480;
	bra.uni 	$L__BB0_457;
$L__BB0_439:
	abs.f32 	%f2058, %f2844;
	fma.rn.f32 	%f2059, %f2058, 0fBF000000, 0f3F000000;
	rsqrt.approx.ftz.f32 	%f2060, %f2059;
	mul.f32 	%f2061, %f2059, %f2060;
	mul.f32 	%f2062, %f2060, 0fBF000000;
	fma.rn.f32 	%f2063, %f2061, %f2062, 0f3F000000;
	fma.rn.f32 	%f2064, %f2061, %f2063, %f2061;
	setp.eq.f32 	%p481, %f2058, 0f3F800000;
	selp.f32 	%f2065, 0f00000000, %f2064, %p481;
	setp.gt.f32 	%p482, %f2058, 0f3F0F5C29;
	selp.f32 	%f2066, %f2065, %f2058, %p482;
	mul.f32 	%f2067, %f2066, %f2066;
	fma.rn.f32 	%f2068, %f2067, 0f3D4DD2F7, 0f3C99CA97;
	fma.rn.f32 	%f2069, %f2068, %f2067, 0f3D3F90E8;
	fma.rn.f32 	%f2070, %f2069, %f2067, 0f3D993CCF;
	fma.rn.f32 	%f2071, %f2070, %f2067, 0f3E2AAC04;
	mul.f32 	%f2072, %f2067, %f2071;
	fma.rn.f32 	%f2073, %f2072, %f2066, %f2066;
	mul.f32 	%f2074, %f2073, 0fC0000000;
	fma.rn.f32 	%f2075, 0f3F6EE581, 0f3FD774EB, %f2074;
	selp.f32 	%f2076, %f2075, %f2073, %p482;
	setp.num.f32 	%p483, %f2076, %f2076;
	copysign.f32 	%f2077, %f2844, %f2076;
	selp.f32 	%f2856, %f2077, %f2076, %p483;
	bra.uni 	$L__BB0_457;
$L__BB0_440:
	mul.f32 	%f2078, %f2844, 0f3F22F983;
	cvt.rni.s32.f32 	%r985, %f2078;
	cvt.rn.f32.s32 	%f2079, %r985;
	fma.rn.f32 	%f2080, %f2079, 0fBFC90FDA, %f2844;
	fma.rn.f32 	%f2081, %f2079, 0fB3A22168, %f2080;
	fma.rn.f32 	%f2852, %f2079, 0fA7C234C5, %f2081;
	abs.f32 	%f272, %f2844;
	setp.ltu.f32 	%p484, %f272, 0f47CE4780;
	@%p484 bra 	$L__BB0_448;
	setp.eq.f32 	%p485, %f272, 0f7F800000;
	@%p485 bra 	$L__BB0_447;
	mov.b32 	%r180, %f2844;
	mov.b64 	%rd446, 0;
	mov.b32 	%r982, 0;
$L__BB0_443:
	.pragma "nounroll";
	mul.wide.u32 	%rd349, %r982, 4;
	mov.u64 	%rd350, __cudart_i2opi_f;
	add.s64 	%rd351, %rd350, %rd349;
	ld.global.nc.u32 	%r751, [%rd351];
	shl.b32 	%r752, %r180, 8;
	or.b32  	%r753, %r752, -2147483648;
	mad.wide.u32 	%rd352, %r751, %r753, %rd446;
	shr.u64 	%rd446, %rd352, 32;
	add.s64 	%rd353, %rd4, %rd349;
	st.local.u32 	[%rd353], %rd352;
	add.s32 	%r982, %r982, 1;
	setp.ne.s32 	%p486, %r982, 6;
	@%p486 bra 	$L__BB0_443;
	shr.u32 	%r754, %r180, 23;
	st.local.u32 	[%rd4+24], %rd446;
	and.b32  	%r183, %r754, 31;
	and.b32  	%r755, %r754, 224;
	add.s32 	%r756, %r755, -128;
	shr.u32 	%r757, %r756, 5;
	mul.wide.u32 	%rd354, %r757, 4;
	sub.s64 	%rd130, %rd4, %rd354;
	ld.local.u32 	%r983, [%rd130+24];
	ld.local.u32 	%r984, [%rd130+20];
	setp.eq.s32 	%p487, %r183, 0;
	@%p487 bra 	$L__BB0_446;
	shf.l.wrap.b32 	%r983, %r984, %r983, %r183;
	ld.local.u32 	%r758, [%rd130+16];
	shf.l.wrap.b32 	%r984, %r758, %r984, %r183;
$L__BB0_446:
	shr.u32 	%r759, %r983, 30;
	shf.l.wrap.b32 	%r760, %r984, %r983, 2;
	shl.b32 	%r761, %r984, 2;
	shr.u32 	%r762, %r760, 31;
	add.s32 	%r763, %r762, %r759;
	neg.s32 	%r764, %r763;
	setp.lt.s32 	%p488, %r180, 0;
	selp.b32 	%r985, %r764, %r763, %p488;
	xor.b32  	%r765, %r760, %r180;
	shr.s32 	%r766, %r760, 31;
	xor.b32  	%r767, %r766, %r760;
	xor.b32  	%r768, %r766, %r761;
	cvt.u64.u32 	%rd355, %r767;
	shl.b64 	%rd356, %rd355, 32;
	cvt.u64.u32 	%rd357, %r768;
	or.b64  	%rd358, %rd356, %rd357;
	cvt.rn.f64.s64 	%fd23, %rd358;
	mul.f64 	%fd24, %fd23, 0d3BF921FB54442D19;
	cvt.rn.f32.f64 	%f2082, %fd24;
	neg.f32 	%f2083, %f2082;
	setp.lt.s32 	%p489, %r765, 0;
	selp.f32 	%f2852, %f2083, %f2082, %p489;
	bra.uni 	$L__BB0_448;
$L__BB0_447:
	mov.f32 	%f2084, 0f00000000;
	mul.rn.f32 	%f2852, %f2844, %f2084;
	mov.b32 	%r985, 0;
$L__BB0_448:
	mul.rn.f32 	%f2085, %f2852, %f2852;
	and.b32  	%r770, %r985, 1;
	setp.eq.b32 	%p490, %r770, 1;
	selp.f32 	%f2086, 0f3F800000, %f2852, %p490;
	fma.rn.f32 	%f2087, %f2085, %f2086, 0f00000000;
	fma.rn.f32 	%f2088, %f2085, 0f37CBAC00, 0fBAB607ED;
	selp.f32 	%f2089, %f2088, 0fB94D4153, %p490;
	selp.f32 	%f2090, 0f3D2AAABB, 0f3C0885E4, %p490;
	fma.rn.f32 	%f2091, %f2089, %f2085, %f2090;
	selp.f32 	%f2092, 0fBEFFFFFF, 0fBE2AAAA8, %p490;
	fma.rn.f32 	%f2093, %f2091, %f2085, %f2092;
	fma.rn.f32 	%f2094, %f2093, %f2087, %f2086;
	and.b32  	%r771, %r985, 2;
	setp.eq.s32 	%p491, %r771, 0;
	mov.f32 	%f2095, 0f00000000;
	sub.f32 	%f2096, %f2095, %f2094;
	selp.f32 	%f2856, %f2094, %f2096, %p491;
	bra.uni 	$L__BB0_457;
$L__BB0_449:
	sqrt.rn.f32 	%f2856, %f2844;
	bra.uni 	$L__BB0_457;
$L__BB0_450:
	mul.f32 	%f2170, %f289, %f290;
	fma.rn.f32 	%f2171, %f2170, %f280, %f280;
	add.f32 	%f2172, %f281, %f281;
	cvt.rni.f32.f32 	%f2173, %f2172;
	cvt.rzi.s32.f32 	%r781, %f2173;
	fma.rn.f32 	%f2174, %f2173, 0fBF000000, %f281;
	mul.rn.f32 	%f2175, %f2174, %f2174;
	fma.rn.f32 	%f2176, %f2175, 0fBF17ACC9, 0f40233590;
	fma.rn.f32 	%f2177, %f2175, 0f3E684E12, 0fBFAAD2E0;
	fma.rn.f32 	%f2178, %f2176, %f2175, 0fC0A55DF6;
	fma.rn.f32 	%f2179, %f2177, %f2175, 0f4081E0CF;
	fma.rn.f32 	%f2180, %f2175, %f2174, 0f00000000;
	fma.rn.f32 	%f2181, %f2179, %f2175, 0fC09DE9E6;
	fma.rn.f32 	%f2182, %f2178, %f2180, 0f00000000;
	fma.rn.f32 	%f2183, %f2181, %f2175, 0f3F800000;
	fma.rn.f32 	%f2184, %f2174, 0f40490FDB, %f2182;
	and.b32  	%r782, %r781, 1;
	setp.eq.b32 	%p499, %r782, 1;
	selp.f32 	%f2185, %f2183, %f2184, %p499;
	and.b32  	%r783, %r781, 2;
	setp.eq.s32 	%p500, %r783, 0;
	mov.f32 	%f2186, 0f00000000;
	sub.f32 	%f2187, %f2186, %f2185;
	selp.f32 	%f2188, %f2185, %f2187, %p500;
	mul.rn.f32 	%f2189, %f2171, %f2188;
	neg.f32 	%f2190, %f2189;
	fma.rn.f32 	%f2191, %f2171, %f2188, %f2190;
	mov.f32 	%f2192, 0f3F800000;
	div.approx.f32 	%f2193, %f2192, %f2189;
	neg.f32 	%f2194, %f2193;
	mul.f32 	%f2195, %f2193, %f2194;
	mul.f32 	%f2196, %f2191, %f2195;
	mul.f32 	%f2197, %f288, %f2196;
	fma.rn.f32 	%f2198, %f288, %f2193, %f2197;
	mul.f32 	%f2199, %f2198, 0f3F000000;
	setp.gt.f32 	%p501, %f281, 0f42040000;
	mul.f32 	%f2200, %f2199, 0f27800000;
	selp.f32 	%f2855, %f2200, %f2199, %p501;
	bra.uni 	$L__BB0_452;
$L__BB0_451:
	setp.geu.f32 	%p502, %f2844, 0f00000000;
	setp.lt.f32 	%p503, %f2844, 0fBF000000;
	selp.f32 	%f2201, %f2844, 0f3F800000, %p503;
	setp.eq.f32 	%p504, %f2844, 0f00000000;
	cvt.rni.f32.f32 	%f2202, %f2844;
	sub.f32 	%f2203, %f2844, %f2202;
	selp.f32 	%f2204, %f2844, %f2203, %p504;
	setp.le.f32 	%p505, %f2844, 0f3F000000;
	selp.f32 	%f2205, %f2204, 0f3F800000, %p505;
	mul.f32 	%f2206, %f2201, %f2205;
	fma.rn.f32 	%f2207, %f2204, 0fBA8C9F66, 0f3BE903D7;
	fma.rn.f32 	%f2208, %f2207, %f2204, 0fBC1E00B0;
	fma.rn.f32 	%f2209, %f2208, %f2204, 0fBD2CC522;
	fma.rn.f32 	%f2210, %f2209, %f2204, 0f3E2A89B3;
	fma.rn.f32 	%f2211, %f2210, %f2204, 0fBD2C0C05;
	fma.rn.f32 	%f2212, %f2211, %f2204, 0fBF27E7A2;
	fma.rn.f32 	%f2213, %f2212, %f2204, 0f3F13C468;
	fma.rn.f32 	%f2214, %f2213, %f2206, 0f00000000;
	fma.rn.f32 	%f2215, %f2214, %f2204, %f2206;
	mov.f32 	%f2216, 0f3F800000;
	div.approx.f32 	%f2855, %f2216, %f2215;
	mov.f32 	%f2856, %f2855;
	@%p502 bra 	$L__BB0_457;
$L__BB0_452:
	cvt.rzi.f32.f32 	%f2218, %f2844;
	setp.eq.f32 	%p506, %f2844, %f2218;
	mov.f32 	%f2856, 0f7FFFFFFF;
	@%p506 bra 	$L__BB0_457;
	setp.geu.f32 	%p507, %f2844, 0fC2246666;
	mov.f32 	%f2856, %f2855;
	@%p507 bra 	$L__BB0_457;
	cvt.rzi.s32.f32 	%r784, %f2844;
	and.b32  	%r785, %r784, 1;
	setp.eq.b32 	%p508, %r785, 1;
	selp.f32 	%f2856, 0f00000000, %f2855, %p508;
	bra.uni 	$L__BB0_457;
$L__BB0_455:
	rcp.rn.f32 	%f2856, %f2844;
	bra.uni 	$L__BB0_457;
$L__BB0_456:
	setp.lt.f32 	%p509, %f2844, 0f00800000;
	mul.f32 	%f2230, %f2844, 0f4B000000;
	selp.f32 	%f2231, %f2230, %f2844, %p509;
	selp.f32 	%f2232, 0fC1B80000, 0f00000000, %p509;
	mov.b32 	%r788, %f2231;
	add.s32 	%r789, %r788, -1059760811;
	and.b32  	%r790, %r789, -8388608;
	sub.s32 	%r791, %r788, %r790;
	mov.b32 	%f2233, %r791;
	cvt.rn.f32.s32 	%f2234, %r790;
	fma.rn.f32 	%f2235, %f2234, 0f34000000, %f2232;
	add.f32 	%f2236, %f2233, 0fBF800000;
	fma.rn.f32 	%f2237, %f2236, 0fBE055027, 0f3E1039F6;
	fma.rn.f32 	%f2238, %f2237, %f2236, 0fBDF8CDCC;
	fma.rn.f32 	%f2239, %f2238, %f2236, 0f3E0F2955;
	fma.rn.f32 	%f2240, %f2239, %f2236, 0fBE2AD8B9;
	fma.rn.f32 	%f2241, %f2240, %f2236, 0f3E4CED0B;
	fma.rn.f32 	%f2242, %f2241, %f2236, 0fBE7FFF22;
	fma.rn.f32 	%f2243, %f2242, %f2236, 0f3EAAAA78;
	fma.rn.f32 	%f2244, %f2243, %f2236, 0fBF000000;
	mul.f32 	%f2245, %f2236, %f2244;
	fma.rn.f32 	%f2246, %f2245, %f2236, %f2236;
	fma.rn.f32 	%f2247, %f2235, 0f3F317218, %f2246;
	setp.gt.u32 	%p510, %r788, 2139095039;
	fma.rn.f32 	%f2248, %f2231, 0f7F800000, 0f7F800000;
	selp.f32 	%f2249, %f2248, %f2247, %p510;
	setp.eq.f32 	%p511, %f2231, 0f00000000;
	selp.f32 	%f2856, 0fFF800000, %f2249, %p511;
$L__BB0_457:
	mul.wide.s32 	%rd359, %r960, 4;
	add.s64 	%rd360, %rd5, %rd359;
	st.local.f32 	[%rd360+-4], %f2856;
	bra.uni 	$L__BB0_478;
$L__BB0_458:
	mul.wide.s32 	%rd361, %r148, 4;
	mov.u64 	%rd362, d_const_values;
	add.s64 	%rd363, %rd362, %rd361;
	ld.const.f32 	%f2250, [%rd363];
	add.s32 	%r192, %r960, 1;
	mul.wide.s32 	%rd364, %r960, 4;
	add.s64 	%rd365, %rd5, %rd364;
	st.local.f32 	[%rd365], %f2250;
	mov.u32 	%r960, %r192;
	bra.uni 	$L__BB0_478;
$L__BB0_459:
	mul.wide.s32 	%rd366, %r960, 4;
	add.s64 	%rd131, %rd5, %rd366;
	ld.local.f32 	%f300, [%rd131+-8];
	mov.f32 	%f2857, 0f7FC00000;
	setp.gt.s32 	%p512, %r148, 1;
	@%p512 bra 	$L__BB0_463;
	setp.eq.s32 	%p516, %r148, 0;
	@%p516 bra 	$L__BB0_476;
	setp.eq.s32 	%p517, %r148, 1;
	@%p517 bra 	$L__BB0_462;
	bra.uni 	$L__BB0_477;
$L__BB0_462:
	mul.f32 	%f2857, %f300, %f2844;
	bra.uni 	$L__BB0_477;
$L__BB0_463:
	setp.eq.s32 	%p513, %r148, 2;
	@%p513 bra 	$L__BB0_475;
	setp.eq.s32 	%p514, %r148, 3;
	@%p514 bra 	$L__BB0_474;
	setp.ne.s32 	%p515, %r148, 4;
	mov.f32 	%f2809, 0f3F800000;
	@%p515 bra 	$L__BB0_477;
	mul.f32 	%f2253, %f2844, 0f3F000000;
	cvt.rzi.f32.f32 	%f2254, %f2253;
	add.f32 	%f2255, %f2254, %f2254;
	sub.f32 	%f2256, %f2844, %f2255;
	abs.f32 	%f301, %f2256;
	abs.f32 	%f302, %f300;
	setp.lt.f32 	%p518, %f302, 0f00800000;
	mul.f32 	%f2257, %f302, 0f4B800000;
	selp.f32 	%f2258, %f2257, %f302, %p518;
	selp.f32 	%f2259, 0fC1C00000, 0f00000000, %p518;
	mov.b32 	%r792, %f2258;
	add.s32 	%r793, %r792, -1060439283;
	and.b32  	%r794, %r793, -8388608;
	sub.s32 	%r795, %r792, %r794;
	mov.b32 	%f2260, %r795;
	cvt.rn.f32.s32 	%f2261, %r794;
	fma.rn.f32 	%f2262, %f2261, 0f34000000, %f2259;
	add.f32 	%f2263, %f2260, 0fBF800000;
	add.f32 	%f2264, %f2260, 0f3F800000;
	rcp.approx.ftz.f32 	%f2265, %f2264;
	add.f32 	%f2266, %f2263, %f2263;
	mul.f32 	%f2267, %f2266, %f2265;
	mul.f32 	%f2268, %f2267, %f2267;
	sub.f32 	%f2269, %f2263, %f2267;
	add.f32 	%f2270, %f2269, %f2269;
	neg.f32 	%f2271, %f2267;
	fma.rn.f32 	%f2272, %f2271, %f2263, %f2270;
	mul.rn.f32 	%f2273, %f2265, %f2272;
	fma.rn.f32 	%f2274, %f2268, 0f3A2C32E4, 0f3B52E7DB;
	fma.rn.f32 	%f2275, %f2274, %f2268, 0f3C93BB73;
	fma.rn.f32 	%f2276, %f2275, %f2268, 0f3DF6384F;
	mul.rn.f32 	%f2277, %f2276, %f2268;
	fma.rn.f32 	%f2278, %f2267, 0f3FB8AA3B, %f2262;
	sub.f32 	%f2279, %f2262, %f2278;
	fma.rn.f32 	%f2280, %f2267, 0f3FB8AA3B, %f2279;
	fma.rn.f32 	%f2281, %f2273, 0f3FB8AA3B, %f2280;
	fma.rn.f32 	%f2282, %f2267, 0f32A55E34, %f2281;
	mul.f32 	%f2283, %f2277, 0f40400000;
	fma.rn.f32 	%f2284, %f2283, %f2273, %f2282;
	fma.rn.f32 	%f2285, %f2277, %f2267, %f2284;
	add.rn.f32 	%f2286, %f2278, %f2285;
	neg.f32 	%f2287, %f2278;
	add.rn.f32 	%f2288, %f2286, %f2287;
	neg.f32 	%f2289, %f2288;
	add.rn.f32 	%f2290, %f2285, %f2289;
	mul.rn.f32 	%f2291, %f2286, %f2844;
	neg.f32 	%f2292, %f2291;
	fma.rn.f32 	%f2293, %f2286, %f2844, %f2292;
	fma.rn.f32 	%f2294, %f2290, %f2844, %f2293;
	cvt.rni.f32.f32 	%f2295, %f2291;
	sub.f32 	%f2296, %f2291, %f2295;
	add.f32 	%f2297, %f2296, %f2294;
	fma.rn.f32 	%f2298, %f2297, 0f391FCB8E, 0f3AAF85ED;
	fma.rn.f32 	%f2299, %f2298, %f2297, 0f3C1D9856;
	fma.rn.f32 	%f2300, %f2299, %f2297, 0f3D6357BB;
	fma.rn.f32 	%f2301, %f2300, %f2297, 0f3E75FDEC;
	fma.rn.f32 	%f2302, %f2301, %f2297, 0f3F317218;
	fma.rn.f32 	%f2303, %f2302, %f2297, 0f3F800000;
	cvt.rzi.s32.f32 	%r796, %f2295;
	setp.gt.f32 	%p519, %f2295, 0f00000000;
	selp.b32 	%r797, 0, -2097152000, %p519;
	add.s32 	%r798, %r797, 2130706432;
	mov.b32 	%f2304, %r798;
	mul.f32 	%f2305, %f2303, %f2304;
	shl.b32 	%r799, %r796, 23;
	sub.s32 	%r800, %r799, %r797;
	mov.b32 	%f2306, %r800;
	mul.f32 	%f2307, %f2305, %f2306;
	abs.f32 	%f2308, %f2291;
	setp.gt.f32 	%p520, %f2308, 0f43180000;
	setp.lt.f32 	%p521, %f2291, 0f00000000;
	selp.f32 	%f2309, 0f00000000, 0f7F800000, %p521;
	selp.f32 	%f303, %f2309, %f2307, %p520;
	setp.eq.f32 	%p522, %f300, 0f3F800000;
	setp.eq.f32 	%p523, %f2844, 0f00000000;
	or.pred  	%p524, %p522, %p523;
	mov.f32 	%f2857, %f2809;
	@%p524 bra 	$L__BB0_477;
	setp.nan.f32 	%p525, %f302, %f302;
	abs.f32 	%f2310, %f2844;
	setp.nan.f32 	%p526, %f2310, %f2310;
	or.pred  	%p527, %p525, %p526;
	@%p527 bra 	$L__BB0_473;
	setp.eq.f32 	%p528, %f300, 0f00000000;
	setp.eq.f32 	%p529, %f302, 0f7F800000;
	or.pred  	%p530, %p528, %p529;
	@%p530 bra 	$L__BB0_472;
	setp.eq.f32 	%p531, %f300, 0fBF800000;
	setp.eq.f32 	%p532, %f2310, 0f7F800000;
	and.pred  	%p533, %p531, %p532;
	mov.f32 	%f2857, %f2809;
	@%p533 bra 	$L__BB0_477;
	setp.geu.f32 	%p534, %f300, 0f00000000;
	mov.f32 	%f2857, %f303;
	@%p534 bra 	$L__BB0_477;
	setp.neu.f32 	%p535, %f301, 0f3F800000;
	neg.f32 	%f2312, %f303;
	selp.f32 	%f2313, %f303, %f2312, %p535;
	cvt.rmi.f32.f32 	%f2314, %f2844;
	setp.neu.f32 	%p536, %f2844, %f2314;
	selp.f32 	%f2857, 0f7FFFFFFF, %f2313, %p536;
	bra.uni 	$L__BB0_477;
$L__BB0_472:
	setp.neu.f32 	%p537, %f301, 0f3F800000;
	add.f32 	%f2315, %f300, %f300;
	mov.b32 	%r801, %f2315;
	setp.lt.f32 	%p538, %f2844, 0f00000000;
	xor.b32  	%r802, %r801, 2139095040;
	selp.b32 	%r803, %r802, %r801, %p538;
	and.b32  	%r804, %r803, 2147483647;
	selp.b32 	%r805, %r804, %r803, %p537;
	mov.b32 	%f2857, %r805;
	bra.uni 	$L__BB0_477;
$L__BB0_473:
	add.rn.f32 	%f2857, %f300, %f2844;
	bra.uni 	$L__BB0_477;
$L__BB0_474:
	div.rn.f32 	%f2857, %f300, %f2844;
	bra.uni 	$L__BB0_477;
$L__BB0_475:
	sub.f32 	%f2857, %f300, %f2844;
	bra.uni 	$L__BB0_477;
$L__BB0_476:
	add.f32 	%f2857, %f300, %f2844;
$L__BB0_477:
	st.local.f32 	[%rd131+-8], %f2857;
	add.s32 	%r960, %r960, -1;
$L__BB0_478:
	add.s32 	%r933, %r933, 4;
	and.b32  	%r989, %r255, 2147483644;
	setp.ne.s32 	%p539, %r933, %r989;
	@%p539 bra 	$L__BB0_58;
$L__BB0_479:
	and.b32  	%r806, %r255, 3;
	setp.eq.s32 	%p540, %r806, 0;
	@%p540 bra 	$L__BB0_587;
	mov.b32 	%r991, 0;
	mov.u32 	%r808, _ZZ18search_form_kernelPKciPKiyyffP12SearchResultPiiE9s_ternary;
	mov.u64 	%rd401, d_const_values;
	mov.u64 	%rd391, __cudart_i2opi_f;
$L__BB0_481:
	.pragma "nounroll";
	add.s32 	%r809, %r808, %r989;
	ld.shared.u8 	%rs8, [%r809];
	setp.eq.s16 	%p541, %rs8, 48;
	mul.wide.u32 	%rd367, %r989, 4;
	add.s64 	%rd368, %rd6, %rd367;
	ld.local.u32 	%r202, [%rd368];
	@%p541 bra 	$L__BB0_566;
	setp.ne.s16 	%p542, %rs8, 49;
	@%p542 bra 	$L__BB0_567;
	mul.wide.s32 	%rd369, %r960, 4;
	add.s64 	%rd132, %rd5, %rd369;
	ld.local.f32 	%f313, [%rd132+-4];
	mov.f32 	%f2867, 0f7FC00000;
	setp.gt.s32 	%p543, %r202, 8;
	@%p543 bra 	$L__BB0_510;
	setp.gt.s32 	%p556, %r202, 3;
	@%p556 bra 	$L__BB0_496;
	setp.gt.s32 	%p563, %r202, 1;
	@%p563 bra 	$L__BB0_489;
	setp.eq.s32 	%p566, %r202, 0;
	@%p566 bra 	$L__BB0_564;
	setp.eq.s32 	%p567, %r202, 1;
	@%p567 bra 	$L__BB0_488;
	bra.uni 	$L__BB0_565;
$L__BB0_488:
	fma.rn.f32 	%f2699, %f313, 0f3BBB989D, 0f3F000000;
	cvt.sat.f32.f32 	%f2700, %f2699;
	mov.f32 	%f2701, 0f4B400001;
	mov.f32 	%f2702, 0f437C0000;
	fma.rm.f32 	%f2703, %f2700, %f2702, %f2701;
	add.f32 	%f2704, %f2703, 0fCB40007F;
	neg.f32 	%f2705, %f2704;
	fma.rn.f32 	%f2706, %f313, 0f3FB8AA3B, %f2705;
	fma.rn.f32 	%f2707, %f313, 0f32A57060, %f2706;
	mov.b32 	%r909, %f2703;
	shl.b32 	%r910, %r909, 23;
	mov.b32 	%f2708, %r910;
	ex2.approx.ftz.f32 	%f2709, %f2707;
	mul.f32 	%f2867, %f2709, %f2708;
	bra.uni 	$L__BB0_565;
$L__BB0_489:
	setp.eq.s32 	%p564, %r202, 2;
	@%p564 bra 	$L__BB0_563;
	setp.eq.s32 	%p565, %r202, 3;
	@%p565 bra 	$L__BB0_491;
	bra.uni 	$L__BB0_565;
$L__BB0_491:
	abs.f32 	%f356, %f313;
	setp.ltu.f32 	%p621, %f356, 0f3FC00000;
	@%p621 bra 	$L__BB0_559;
	setp.geu.f32 	%p622, %f313, 0f00000000;
	setp.gt.f32 	%p623, %f356, 0f42246666;
	selp.f32 	%f357, 0f42246666, %f313, %p623;
	abs.f32 	%f358, %f357;
	setp.lt.f32 	%p624, %f358, 0f00800000;
	mul.f32 	%f2577, %f358, 0f4B800000;
	selp.f32 	%f2578, %f2577, %f358, %p624;
	selp.f32 	%f2579, 0fC1C00000, 0f00000000, %p624;
	mov.b32 	%r895, %f2578;
	add.s32 	%r896, %r895, -1060439283;
	and.b32  	%r897, %r896, -8388608;
	sub.s32 	%r898, %r895, %r897;
	mov.b32 	%f2580, %r898;
	cvt.rn.f32.s32 	%f2581, %r897;
	fma.rn.f32 	%f2582, %f2581, 0f34000000, %f2579;
	add.f32 	%f2583, %f2580, 0fBF800000;
	add.f32 	%f2584, %f2580, 0f3F800000;
	rcp.approx.ftz.f32 	%f2585, %f2584;
	add.f32 	%f2586, %f2583, %f2583;
	mul.f32 	%f2587, %f2586, %f2585;
	mul.f32 	%f2588, %f2587, %f2587;
	sub.f32 	%f2589, %f2583, %f2587;
	add.f32 	%f2590, %f2589, %f2589;
	neg.f32 	%f2591, %f2587;
	fma.rn.f32 	%f2592, %f2591, %f2583, %f2590;
	mul.rn.f32 	%f2593, %f2585, %f2592;
	fma.rn.f32 	%f2594, %f2588, 0f3A2C32E4, 0f3B52E7DB;
	fma.rn.f32 	%f2595, %f2594, %f2588, 0f3C93BB73;
	fma.rn.f32 	%f2596, %f2595, %f2588, 0f3DF6384F;
	mul.rn.f32 	%f2597, %f2596, %f2588;
	fma.rn.f32 	%f2598, %f2587, 0f3FB8AA3B, %f2582;
	sub.f32 	%f2599, %f2582, %f2598;
	fma.rn.f32 	%f2600, %f2587, 0f3FB8AA3B, %f2599;
	fma.rn.f32 	%f2601, %f2593, 0f3FB8AA3B, %f2600;
	fma.rn.f32 	%f2602, %f2587, 0f32A55E34, %f2601;
	fma.rn.f32 	%f2603, %f2597, %f2587, %f2602;
	add.rn.f32 	%f2604, %f2598, %f2603;
	neg.f32 	%f2605, %f2598;
	add.rn.f32 	%f2606, %f2604, %f2605;
	neg.f32 	%f2607, %f2606;
	add.rn.f32 	%f2608, %f2603, %f2607;
	add.f32 	%f2609, %f358, 0fBF000000;
	mul.rn.f32 	%f2610, %f2604, %f2609;
	neg.f32 	%f2611, %f2610;
	fma.rn.f32 	%f2612, %f2604, %f2609, %f2611;
	fma.rn.f32 	%f2613, %f2608, %f2609, %f2612;
	mov.f32 	%f2614, 0f3FB8AA3B;
	mul.rn.f32 	%f2615, %f2614, %f358;
	neg.f32 	%f2616, %f2615;
	fma.rn.f32 	%f2617, %f358, 0f3FB8AA3B, %f2616;
	fma.rn.f32 	%f2618, %f358, 0f32A57060, %f2617;
	add.rn.f32 	%f2864, %f2610, %f2616;
	add.rn.f32 	%f2619, %f2864, %f2615;
	neg.f32 	%f2620, %f2619;
	add.rn.f32 	%f2621, %f2864, %f2620;
	add.rn.f32 	%f2622, %f2610, %f2620;
	neg.f32 	%f2623, %f2621;
	add.rn.f32 	%f2624, %f2616, %f2623;
	add.rn.f32 	%f2625, %f2622, %f2624;
	sub.f32 	%f2626, %f2613, %f2618;
	add.f32 	%f2865, %f2626, %f2625;
	@%p622 bra 	$L__BB0_494;
	neg.f32 	%f2627, %f2864;
	neg.f32 	%f2865, %f2865;
	setp.gt.f32 	%p625, %f358, 0f42040000;
	mov.f32 	%f2628, 0f42400000;
	sub.f32 	%f2629, %f2628, %f2864;
	selp.f32 	%f2864, %f2629, %f2627, %p625;
$L__BB0_494:
	setp.lt.f32 	%p626, %f313, 0f00000000;
	cvt.rni.f32.f32 	%f2630, %f2864;
	sub.f32 	%f2631, %f2864, %f2630;
	add.f32 	%f2632, %f2865, %f2631;
	fma.rn.f32 	%f2633, %f2632, 0f391FCB8E, 0f3AAF85ED;
	fma.rn.f32 	%f2634, %f2633, %f2632, 0f3C1D9856;
	fma.rn.f32 	%f2635, %f2634, %f2632, 0f3D6357BB;
	fma.rn.f32 	%f2636, %f2635, %f2632, 0f3E75FDEC;
	fma.rn.f32 	%f2637, %f2636, %f2632, 0f3F317218;
	fma.rn.f32 	%f2638, %f2637, %f2632, 0f3F800000;
	cvt.rzi.s32.f32 	%r899, %f2630;
	setp.gt.f32 	%p627, %f2630, 0f00000000;
	selp.b32 	%r900, 0, -2097152000, %p627;
	add.s32 	%r901, %r900, 2130706432;
	mov.b32 	%f2639, %r901;
	mul.f32 	%f2640, %f2638, %f2639;
	shl.b32 	%r902, %r899, 23;
	sub.s32 	%r903, %r902, %r900;
	mov.b32 	%f2641, %r903;
	mul.f32 	%f2642, %f2640, %f2641;
	mul.f32 	%f365, %f2642, 0f40206C99;
	rcp.approx.ftz.f32 	%f366, %f358;
	fma.rn.f32 	%f2643, %f366, 0f388F7971, 0fB8543ED8;
	fma.rn.f32 	%f2644, %f2643, %f366, 0fB9DDA6BE;
	fma.rn.f32 	%f2645, %f2644, %f366, 0f3A820ABE;
	fma.rn.f32 	%f2646, %f2645, %f366, 0fB9920AFD;
	fma.rn.f32 	%f2647, %f2646, %f366, 0fBB2F4D64;
	fma.rn.f32 	%f2648, %f2647, %f366, 0f3B638732;
	fma.rn.f32 	%f367, %f2648, %f366, 0f3DAAAAAC;
	@%p626 bra 	$L__BB0_558;
	mul.f32 	%f2649, %f366, %f367;
	fma.rn.f32 	%f2867, %f2649, %f365, %f365;
	bra.uni 	$L__BB0_565;
$L__BB0_496:
	setp.gt.s32 	%p557, %r202, 5;
	@%p557 bra 	$L__BB0_500;
	setp.eq.s32 	%p561, %r202, 4;
	@%p561 bra 	$L__BB0_557;
	setp.eq.s32 	%p562, %r202, 5;
	@%p562 bra 	$L__BB0_499;
	bra.uni 	$L__BB0_565;
$L__BB0_499:
	mul.f32 	%f2867, %f313, %f313;
	bra.uni 	$L__BB0_565;
$L__BB0_500:
	setp.eq.s32 	%p558, %r202, 6;
	@%p558 bra 	$L__BB0_548;
	setp.eq.s32 	%p559, %r202, 7;
	@%p559 bra 	$L__BB0_547;
	setp.eq.s32 	%p560, %r202, 8;
	@%p560 bra 	$L__BB0_503;
	bra.uni 	$L__BB0_565;
$L__BB0_503:
	mul.f32 	%f2519, %f313, 0f3F22F983;
	cvt.rni.s32.f32 	%r999, %f2519;
	cvt.rn.f32.s32 	%f2520, %r999;
	fma.rn.f32 	%f2521, %f2520, 0fBFC90FDA, %f313;
	fma.rn.f32 	%f2522, %f2520, 0fB3A22168, %f2521;
	fma.rn.f32 	%f2862, %f2520, 0fA7C234C5, %f2522;
	abs.f32 	%f342, %f313;
	setp.ltu.f32 	%p602, %f342, 0f47CE4780;
	@%p602 bra 	$L__BB0_546;
	setp.eq.f32 	%p603, %f342, 0f7F800000;
	@%p603 bra 	$L__BB0_545;
	mov.b32 	%r221, %f313;
	mov.b64 	%rd450, 0;
	mov.b32 	%r996, 0;
$L__BB0_506:
	.pragma "nounroll";
	mul.wide.u32 	%rd379, %r996, 4;
	mov.u64 	%rd380, __cudart_i2opi_f;
	add.s64 	%rd381, %rd380, %rd379;
	ld.global.nc.u32 	%r851, [%rd381];
	shl.b32 	%r852, %r221, 8;
	or.b32  	%r853, %r852, -2147483648;
	mad.wide.u32 	%rd382, %r851, %r853, %rd450;
	shr.u64 	%rd450, %rd382, 32;
	add.s64 	%rd383, %rd3, %rd379;
	st.local.u32 	[%rd383], %rd382;
	add.s32 	%r996, %r996, 1;
	setp.ne.s32 	%p604, %r996, 6;
	@%p604 bra 	$L__BB0_506;
	shr.u32 	%r854, %r221, 23;
	st.local.u32 	[%rd3+24], %rd450;
	and.b32  	%r224, %r854, 31;
	and.b32  	%r855, %r854, 224;
	add.s32 	%r856, %r855, -128;
	shr.u32 	%r857, %r856, 5;
	mul.wide.u32 	%rd384, %r857, 4;
	sub.s64 	%rd142, %rd3, %rd384;
	ld.local.u32 	%r997, [%rd142+24];
	ld.local.u32 	%r998, [%rd142+20];
	setp.eq.s32 	%p605, %r224, 0;
	@%p605 bra 	$L__BB0_509;
	shf.l.wrap.b32 	%r997, %r998, %r997, %r224;
	ld.local.u32 	%r858, [%rd142+16];
	shf.l.wrap.b32 	%r998, %r858, %r998, %r224;
$L__BB0_509:
	shr.u32 	%r859, %r997, 30;
	shf.l.wrap.b32 	%r860, %r998, %r997, 2;
	shl.b32 	%r861, %r998, 2;
	shr.u32 	%r862, %r860, 31;
	add.s32 	%r863, %r862, %r859;
	neg.s32 	%r864, %r863;
	setp.lt.s32 	%p606, %r221, 0;
	selp.b32 	%r999, %r864, %r863, %p606;
	xor.b32  	%r865, %r860, %r221;
	shr.s32 	%r866, %r860, 31;
	xor.b32  	%r867, %r866, %r860;
	xor.b32  	%r868, %r866, %r861;
	cvt.u64.u32 	%rd385, %r867;
	shl.b64 	%rd386, %rd385, 32;
	cvt.u64.u32 	%rd387, %r868;
	or.b64  	%rd388, %rd386, %rd387;
	cvt.rn.f64.s64 	%fd27, %rd388;
	mul.f64 	%fd28, %fd27, 0d3BF921FB54442D19;
	cvt.rn.f32.f64 	%f2523, %fd28;
	neg.f32 	%f2524, %f2523;
	setp.lt.s32 	%p607, %r865, 0;
	selp.f32 	%f2862, %f2524, %f2523, %p607;
	bra.uni 	$L__BB0_546;
$L__BB0_510:
	setp.gt.s32 	%p544, %r202, 12;
	@%p544 bra 	$L__BB0_524;
	setp.gt.s32 	%p551, %r202, 10;
	@%p551 bra 	$L__BB0_521;
	setp.eq.s32 	%p554, %r202, 9;
	@%p554 bra 	$L__BB0_544;
	setp.eq.s32 	%p555, %r202, 10;
	@%p555 bra 	$L__BB0_514;
	bra.uni 	$L__BB0_565;
$L__BB0_514:
	mul.f32 	%f2477, %f313, 0f3F22F983;
	cvt.rni.s32.f32 	%r995, %f2477;
	cvt.rn.f32.s32 	%f2478, %r995;
	fma.rn.f32 	%f2479, %f2478, 0fBFC90FDA, %f313;
	fma.rn.f32 	%f2480, %f2478, 0fB3A22168, %f2479;
	fma.rn.f32 	%f2861, %f2478, 0fA7C234C5, %f2480;
	abs.f32 	%f335, %f313;
	setp.ltu.f32 	%p591, %f335, 0f47CE4780;
	@%p591 bra 	$L__BB0_543;
	setp.eq.f32 	%p592, %f335, 0f7F800000;
	@%p592 bra 	$L__BB0_542;
	mov.b32 	%r208, %f313;
	mov.b64 	%rd449, 0;
	mov.b32 	%r992, 0;
	mov.u64 	%rd447, __cudart_i2opi_f;
	mov.u64 	%rd448, %rd2;
$L__BB0_517:
	.pragma "nounroll";
	ld.global.nc.u32 	%r830, [%rd447];
	shl.b32 	%r831, %r208, 8;
	or.b32  	%r832, %r831, -2147483648;
	mad.wide.u32 	%rd372, %r830, %r832, %rd449;
	shr.u64 	%rd449, %rd372, 32;
	st.local.u32 	[%rd448], %rd372;
	add.s32 	%r992, %r992, 1;
	add.s64 	%rd448, %rd448, 4;
	add.s64 	%rd447, %rd447, 4;
	setp.ne.s32 	%p593, %r992, 6;
	@%p593 bra 	$L__BB0_517;
	shr.u32 	%r833, %r208, 23;
	st.local.u32 	[%rd2+24], %rd449;
	and.b32  	%r211, %r833, 31;
	and.b32  	%r834, %r833, 224;
	add.s32 	%r835, %r834, -128;
	shr.u32 	%r836, %r835, 5;
	mul.wide.u32 	%rd373, %r836, 4;
	sub.s64 	%rd139, %rd2, %rd373;
	ld.local.u32 	%r993, [%rd139+24];
	ld.local.u32 	%r994, [%rd139+20];
	setp.eq.s32 	%p594, %r211, 0;
	@%p594 bra 	$L__BB0_520;
	shf.l.wrap.b32 	%r993, %r994, %r993, %r211;
	ld.local.u32 	%r837, [%rd139+16];
	shf.l.wrap.b32 	%r994, %r837, %r994, %r211;
$L__BB0_520:
	shr.u32 	%r838, %r993, 30;
	shf.l.wrap.b32 	%r839, %r994, %r993, 2;
	shl.b32 	%r840, %r994, 2;
	shr.u32 	%r841, %r839, 31;
	add.s32 	%r842, %r841, %r838;
	neg.s32 	%r843, %r842;
	setp.lt.s32 	%p595, %r208, 0;
	selp.b32 	%r995, %r843, %r842, %p595;
	xor.b32  	%r844, %r839, %r208;
	shr.s32 	%r845, %r839, 31;
	xor.b32  	%r846, %r845, %r839;
	xor.b32  	%r847, %r845, %r840;
	cvt.u64.u32 	%rd374, %r846;
	shl.b64 	%rd375, %rd374, 32;
	cvt.u64.u32 	%rd376, %r847;
	or.b64  	%rd377, %rd375, %rd376;
	cvt.rn.f64.s64 	%fd25, %rd377;
	mul.f64 	%fd26, %fd25, 0d3BF921FB54442D19;
	cvt.rn.f32.f64 	%f2481, %fd26;
	neg.f32 	%f2482, %f2481;
	setp.lt.s32 	%p596, %r844, 0;
	selp.f32 	%f2861, %f2482, %f2481, %p596;
	bra.uni 	$L__BB0_543;
$L__BB0_521:
	setp.eq.s32 	%p552, %r202, 11;
	@%p552 bra 	$L__BB0_541;
	setp.eq.s32 	%p553, %r202, 12;
	@%p553 bra 	$L__BB0_523;
	bra.uni 	$L__BB0_565;
$L__BB0_523:
	abs.f32 	%f2435, %f313;
	mov.f32 	%f2436, 0f3FB8AA3B;
	mul.rn.f32 	%f2437, %f2435, %f2436;
	cvt.rzi.f32.f32 	%f2438, %f2437;
	abs.f32 	%f2439, %f2438;
	setp.gt.f32 	%p587, %f2439, 0f42FC0000;
	mov.f32 	%f2440, 0f42FC0000;
	copysign.f32 	%f2441, %f2438, %f2440;
	selp.f32 	%f2442, %f2441, %f2438, %p587;
	fma.rn.f32 	%f2443, %f2442, 0fBF317218, %f2435;
	fma.rn.f32 	%f2444, %f2442, 0f3102E308, %f2443;
	mul.f32 	%f2445, %f2444, 0f3FB8AA3B;
	add.f32 	%f2446, %f2442, 0f4B40007D;
	mov.b32 	%r827, %f2446;
	shl.b32 	%r828, %r827, 23;
	mov.b32 	%f2447, %r828;
	ex2.approx.ftz.f32 	%f2448, %f2445;
	mul.f32 	%f2449, %f2448, %f2447;
	mov.f32 	%f2450, 0fBE000000;
	div.approx.ftz.f32 	%f2451, %f2450, %f2449;
	fma.rn.f32 	%f2452, %f2449, 0f40000000, %f2451;
	mul.f32 	%f2453, %f313, %f313;
	fma.rn.f32 	%f2454, %f2453, 0f363D0ADA, 0f394FFF49;
	fma.rn.f32 	%f2455, %f2454, %f2453, 0f3C08889A;
	fma.rn.f32 	%f2456, %f2455, %f2453, 0f3E2AAAAB;
	mul.f32 	%f2457, %f2453, %f2456;
	fma.rn.f32 	%f2458, %f2457, %f313, %f313;
	setp.ge.f32 	%p588, %f2435, 0f3F800000;
	copysign.f32 	%f2459, %f313, %f2452;
	selp.f32 	%f2867, %f2459, %f2458, %p588;
	bra.uni 	$L__BB0_565;
$L__BB0_524:
	setp.gt.s32 	%p545, %r202, 14;
	@%p545 bra 	$L__BB0_528;
	setp.eq.s32 	%p549, %r202, 13;
	@%p549 bra 	$L__BB0_538;
	setp.eq.s32 	%p550, %r202, 14;
	@%p550 bra 	$L__BB0_527;
	bra.uni 	$L__BB0_565;
$L__BB0_527:
	abs.f32 	%f2389, %f313;
	mov.f32 	%f2390, 0f3FB8AA3B;
	mul.rn.f32 	%f2391, %f2389, %f2390;
	cvt.rzi.f32.f32 	%f2392, %f2391;
	abs.f32 	%f2393, %f2392;
	setp.gt.f32 	%p580, %f2393, 0f42FC0000;
	mov.f32 	%f2394, 0f42FC0000;
	copysign.f32 	%f2395, %f2392, %f2394;
	selp.f32 	%f2396, %f2395, %f2392, %p580;
	fma.rn.f32 	%f2397, %f2396, 0fBF317218, %f2389;
	fma.rn.f32 	%f2398, %f2396, 0f3102E308, %f2397;
	mul.f32 	%f2399, %f2398, 0f3FB8AA3B;
	add.f32 	%f2400, %f2396, 0f4B40007D;
	mov.b32 	%r820, %f2400;
	shl.b32 	%r821, %r820, 23;
	mov.b32 	%f2401, %r821;
	ex2.approx.ftz.f32 	%f2402, %f2399;
	mul.f32 	%f2403, %f2402, %f2401;
	mov.f32 	%f2404, 0f3E000000;
	div.approx.ftz.f32 	%f2405, %f2404, %f2403;
	fma.rn.f32 	%f2867, %f2403, 0f40000000, %f2405;
	bra.uni 	$L__BB0_565;
$L__BB0_528:
	setp.eq.s32 	%p546, %r202, 15;
	@%p546 bra 	$L__BB0_535;
	setp.eq.s32 	%p547, %r202, 16;
	@%p547 bra 	$L__BB0_534;
	setp.ne.s32 	%p548, %r202, 17;
	@%p548 bra 	$L__BB0_565;
	abs.f32 	%f2317, %f313;
	mov.f32 	%f2318, 0f3F800000;
	sub.f32 	%f2319, %f2318, %f2317;
	rcp.approx.ftz.f32 	%f2320, %f2319;
	add.f32 	%f2321, %f2320, %f2320;
	mul.f32 	%f2322, %f2317, %f2321;
	setp.gt.f32 	%p568, %f2317, 0f7E800000;
	selp.f32 	%f314, 0fC0000000, %f2322, %p568;
	add.rz.f32 	%f2323, %f314, %f2318;
	mov.b32 	%r810, %f2323;
	add.s32 	%r811, %r810, -1061158912;
	and.b32  	%r812, %r811, -8388608;
	mov.b32 	%r203, %f314;
	sub.s32 	%r813, %r203, %r812;
	mov.b32 	%f2324, %r813;
	sub.s32 	%r814, 1082130432, %r812;
	mov.b32 	%f2325, %r814;
	fma.rn.f32 	%f2326, %f2325, 0f3E800000, 0fBF800000;
	add.f32 	%f2327, %f2326, %f2324;
	cvt.rn.f32.s32 	%f2328, %r812;
	mul.f32 	%f2329, %f2328, 0f34000000;
	fma.rn.f32 	%f2330, %f2327, 0fBD39BF78, 0f3DD80012;
	fma.rn.f32 	%f2331, %f2330, %f2327, 0fBE0778E0;
	fma.rn.f32 	%f2332, %f2331, %f2327, 0f3E146475;
	fma.rn.f32 	%f2333, %f2332, %f2327, 0fBE2A68DD;
	fma.rn.f32 	%f2334, %f2333, %f2327, 0f3E4CAF9E;
	fma.rn.f32 	%f2335, %f2334, %f2327, 0fBE800042;
	fma.rn.f32 	%f2336, %f2335, %f2327, 0f3EAAAAE6;
	fma.rn.f32 	%f2337, %f2336, %f2327, 0fBF000000;
	mul.f32 	%f2338, %f2327, %f2337;
	fma.rn.f32 	%f2339, %f2338, %f2327, %f2327;
	fma.rn.f32 	%f2858, %f2329, 0f3F317218, %f2339;
	setp.lt.u32 	%p569, %r203, 2139095040;
	@%p569 bra 	$L__BB0_533;
	setp.gt.s32 	%p570, %r203, -1082130432;
	fma.rn.f32 	%f2340, %f314, 0f7F800000, 0f7F800000;
	selp.f32 	%f2341, %f2340, %f2858, %p570;
	setp.eq.f32 	%p571, %f314, 0f00000000;
	selp.f32 	%f2858, 0f80000000, %f2341, %p571;
$L__BB0_533:
	mov.f32 	%f2342, 0f3F000000;
	copysign.f32 	%f2343, %f313, %f2342;
	mul.f32 	%f2867, %f2343, %f2858;
	bra.uni 	$L__BB0_565;
$L__BB0_534:
	abs.f32 	%f2344, %f313;
	mul.f32 	%f2345, %f2344, 0f4038AA3B;
	ex2.approx.ftz.f32 	%f2346, %f2345;
	add.f32 	%f2347, %f2346, 0f3F800000;
	rcp.approx.ftz.f32 	%f2348, %f2347;
	fma.rn.f32 	%f2349, %f2348, 0fC0000000, 0f3F800000;
	setp.ge.f32 	%p572, %f2344, 0f41102CB4;
	selp.f32 	%f2350, 0f3F800000, %f2349, %p572;
	copysign.f32 	%f2351, %f313, %f2350;
	mul.f32 	%f2352, %f313, %f313;
	fma.rn.f32 	%f2353, %f2352, 0f3C80F082, 0fBD563CAE;
	fma.rn.f32 	%f2354, %f2353, %f2352, 0f3E085941;
	fma.rn.f32 	%f2355, %f2354, %f2352, 0fBEAAA9ED;
	fma.rn.f32 	%f2356, %f2355, %f2352, 0f00000000;
	fma.rn.f32 	%f2357, %f2356, %f313, %f313;
	setp.ge.f32 	%p573, %f2344, 0f3F19999A;
	selp.f32 	%f2867, %f2351, %f2357, %p573;
	bra.uni 	$L__BB0_565;
$L__BB0_535:
	mov.f32 	%f2358, 0f3F800000;
	sub.rn.f32 	%f2359, %f313, %f2358;
	mov.b32 	%r204, %f2359;
	setp.gt.u32 	%p574, %r204, 1258291200;
	fma.rn.f32 	%f2360, %f313, %f313, 0fBF800000;
	rsqrt.approx.ftz.f32 	%f2361, %f2360;
	mul.f32 	%f2362, %f2360, %f2361;
	mul.f32 	%f2363, %f2361, 0f3F000000;
	neg.f32 	%f2364, %f2362;
	fma.rn.f32 	%f2365, %f2364, %f2362, %f2360;
	fma.rn.f32 	%f2366, %f2365, %f2363, %f2362;
	setp.eq.f32 	%p575, %f2360, 0f00000000;
	selp.f32 	%f2367, 0f00000000, %f2366, %p575;
	selp.f32 	%f2368, 0fBF800001, %f2367, %p574;
	add.f32 	%f320, %f2359, %f2368;
	add.rz.f32 	%f2369, %f320, %f2358;
	mov.b32 	%r815, %f2369;
	add.s32 	%r816, %r815, -1061158912;
	and.b32  	%r817, %r816, -8388608;
	mov.b32 	%r205, %f320;
	sub.s32 	%r818, %r205, %r817;
	mov.b32 	%f2370, %r818;
	sub.s32 	%r819, 1082130432, %r817;
	mov.b32 	%f2371, %r819;
	fma.rn.f32 	%f2372, %f2371, 0f3E800000, 0fBF800000;
	add.f32 	%f2373, %f2372, %f2370;
	cvt.rn.f32.s32 	%f2374, %r817;
	mul.f32 	%f2375, %f2374, 0f34000000;
	fma.rn.f32 	%f2376, %f2373, 0fBD39BF78, 0f3DD80012;
	fma.rn.f32 	%f2377, %f2376, %f2373, 0fBE0778E0;
	fma.rn.f32 	%f2378, %f2377, %f2373, 0f3E146475;
	fma.rn.f32 	%f2379, %f2378, %f2373, 0fBE2A68DD;
	fma.rn.f32 	%f2380, %f2379, %f2373, 0f3E4CAF9E;
	fma.rn.f32 	%f2381, %f2380, %f2373, 0fBE800042;
	fma.rn.f32 	%f2382, %f2381, %f2373, 0f3EAAAAE6;
	fma.rn.f32 	%f2383, %f2382, %f2373, 0fBF000000;
	mul.f32 	%f2384, %f2373, %f2383;
	fma.rn.f32 	%f2385, %f2384, %f2373, %f2373;
	fma.rn.f32 	%f2859, %f2375, 0f3F317218, %f2385;
	setp.lt.u32 	%p576, %r205, 2139095040;
	@%p576 bra 	$L__BB0_537;
	setp.gt.s32 	%p577, %r205, -1082130432;
	fma.rn.f32 	%f2386, %f320, 0f7F800000, 0f7F800000;
	selp.f32 	%f2387, %f2386, %f2859, %p577;
	setp.eq.f32 	%p578, %f320, 0f00000000;
	selp.f32 	%f2859, 0f80000000, %f2387, %p578;
$L__BB0_537:
	add.f32 	%f2388, %f2859, 0f3F317218;
	selp.f32 	%f2867, %f2388, %f2859, %p574;
	bra.uni 	$L__BB0_565;
$L__BB0_538:
	abs.f32 	%f326, %f313;
	fma.rn.f32 	%f2406, %f313, %f313, 0f3F800000;
	rsqrt.approx.ftz.f32 	%f2407, %f2406;
	fma.rn.f32 	%f2408, %f2406, %f2407, 0f3F800000;
	rcp.approx.ftz.f32 	%f2409, %f2408;
	mul.f32 	%f2410, %f326, %f2409;
	fma.rn.f32 	%f2411, %f326, %f2410, %f326;
	setp.gt.f32 	%p581, %f326, 0f4B000000;
	selp.f32 	%f327, %f326, %f2411, %p581;
	mov.f32 	%f2412, 0f3F800000;
	add.rz.f32 	%f2413, %f327, %f2412;
	mov.b32 	%r822, %f2413;
	add.s32 	%r823, %r822, -1061158912;
	and.b32  	%r824, %r823, -8388608;
	mov.b32 	%r206, %f327;
	sub.s32 	%r825, %r206, %r824;
	mov.b32 	%f2414, %r825;
	sub.s32 	%r826, 1082130432, %r824;
	mov.b32 	%f2415, %r826;
	fma.rn.f32 	%f2416, %f2415, 0f3E800000, 0fBF800000;
	add.f32 	%f2417, %f2416, %f2414;
	cvt.rn.f32.s32 	%f2418, %r824;
	mul.f32 	%f2419, %f2418, 0f34000000;
	fma.rn.f32 	%f2420, %f2417, 0fBD39BF78, 0f3DD80012;
	fma.rn.f32 	%f2421, %f2420, %f2417, 0fBE0778E0;
	fma.rn.f32 	%f2422, %f2421, %f2417, 0f3E146475;
	fma.rn.f32 	%f2423, %f2422, %f2417, 0fBE2A68DD;
	fma.rn.f32 	%f2424, %f2423, %f2417, 0f3E4CAF9E;
	fma.rn.f32 	%f2425, %f2424, %f2417, 0fBE800042;
	fma.rn.f32 	%f2426, %f2425, %f2417, 0f3EAAAAE6;
	fma.rn.f32 	%f2427, %f2426, %f2417, 0fBF000000;
	mul.f32 	%f2428, %f2417, %f2427;
	fma.rn.f32 	%f2429, %f2428, %f2417, %f2417;
	fma.rn.f32 	%f2860, %f2419, 0f3F317218, %f2429;
	setp.lt.u32 	%p582, %r206, 2139095040;
	@%p582 bra 	$L__BB0_540;
	setp.gt.s32 	%p583, %r206, -1082130432;
	fma.rn.f32 	%f2430, %f327, 0f7F800000, 0f7F800000;
	selp.f32 	%f2431, %f2430, %f2860, %p583;
	setp.eq.f32 	%p584, %f327, 0f00000000;
	selp.f32 	%f2860, 0f80000000, %f2431, %p584;
$L__BB0_540:
	add.f32 	%f2432, %f2860, 0f3F317218;
	selp.f32 	%f2433, %f2432, %f2860, %p581;
	setp.num.f32 	%p586, %f326, %f326;
	copysign.f32 	%f2434, %f313, %f2433;
	selp.f32 	%f2867, %f2434, %f2433, %p586;
	bra.uni 	$L__BB0_565;
$L__BB0_541:
	abs.f32 	%f2460, %f313;
	setp.gt.f32 	%p589, %f2460, 0f3F800000;
	rcp.approx.ftz.f32 	%f2461, %f2460;
	selp.f32 	%f2462, %f2461, %f2460, %p589;
	mul.f32 	%f2463, %f2462, %f2462;
	fma.rn.f32 	%f2464, %f2463, 0f3B2090AA, 0fBC6BE14F;
	fma.rn.f32 	%f2465, %f2464, %f2463, 0f3D23397E;
	fma.rn.f32 	%f2466, %f2465, %f2463, 0fBD948A7A;
	fma.rn.f32 	%f2467, %f2466, %f2463, 0f3DD76B21;
	fma.rn.f32 	%f2468, %f2467, %f2463, 0fBE111E88;
	fma.rn.f32 	%f2469, %f2468, %f2463, 0f3E4CAF60;
	fma.rn.f32 	%f2470, %f2469, %f2463, 0fBEAAAA27;
	mul.f32 	%f2471, %f2463, %f2470;
	fma.rn.f32 	%f2472, %f2471, %f2462, %f2462;
	neg.f32 	%f2473, %f2472;
	fma.rn.f32 	%f2474, 0f3F6EE581, 0f3FD774EB, %f2473;
	selp.f32 	%f2475, %f2474, %f2472, %p589;
	setp.num.f32 	%p590, %f2460, %f2460;
	copysign.f32 	%f2476, %f313, %f2475;
	selp.f32 	%f2867, %f2476, %f2475, %p590;
	bra.uni 	$L__BB0_565;
$L__BB0_542:
	mov.f32 	%f2483, 0f00000000;
	mul.rn.f32 	%f2861, %f313, %f2483;
	mov.b32 	%r995, 0;
$L__BB0_543:
	mul.f32 	%f2484, %f2861, %f2861;
	fma.rn.f32 	%f2485, %f2484, 0f3C190000, 0f3B560000;
	fma.rn.f32 	%f2486, %f2485, %f2484, 0f3CC70000;
	fma.rn.f32 	%f2487, %f2486, %f2484, 0f3D5B0000;
	fma.rn.f32 	%f2488, %f2487, %f2484, 0f3E089438;
	fma.rn.f32 	%f2489, %f2488, %f2484, 0f3EAAAA88;
	mul.rn.f32 	%f2490, %f2484, %f2861;
	fma.rn.f32 	%f2491, %f2489, %f2490, %f2861;
	abs.f32 	%f2492, %f2861;
	setp.eq.f32 	%p597, %f2492, 0f3A00B43C;
	selp.f32 	%f2493, %f2861, %f2491, %p597;
	and.b32  	%r849, %r995, 1;
	setp.eq.b32 	%p598, %r849, 1;
	neg.f32 	%f2494, %f2493;
	rcp.approx.ftz.f32 	%f2495, %f2494;
	selp.f32 	%f2867, %f2495, %f2493, %p598;
	bra.uni 	$L__BB0_565;
$L__BB0_544:
	abs.f32 	%f2496, %f313;
	fma.rn.f32 	%f2497, %f2496, 0fBF000000, 0f3F000000;
	rsqrt.approx.ftz.f32 	%f2498, %f2497;
	mul.f32 	%f2499, %f2497, %f2498;
	mul.f32 	%f2500, %f2498, 0fBF000000;
	fma.rn.f32 	%f2501, %f2499, %f2500, 0f3F000000;
	fma.rn.f32 	%f2502, %f2499, %f2501, %f2499;
	setp.eq.f32 	%p599, %f2496, 0f3F800000;
	selp.f32 	%f2503, 0f00000000, %f2502, %p599;
	setp.gt.f32 	%p600, %f2496, 0f3F0F5C29;
	selp.f32 	%f2504, %f2503, %f2496, %p600;
	copysign.f32 	%f2505, %f313, %f2504;
	mul.f32 	%f2506, %f2505, %f2505;
	fma.rn.f32 	%f2507, %f2506, 0f3D10ECEF, 0f3C8B1ABB;
	fma.rn.f32 	%f2508, %f2507, %f2506, 0f3CFC028C;
	fma.rn.f32 	%f2509, %f2508, %f2506, 0f3D372139;
	fma.rn.f32 	%f2510, %f2509, %f2506, 0f3D9993DB;
	fma.rn.f32 	%f2511, %f2510, %f2506, 0f3E2AAAC6;
	mul.f32 	%f2512, %f2506, %f2511;
	fma.rn.f32 	%f2513, %f2512, %f2505, %f2505;
	neg.f32 	%f2514, %f2513;
	selp.f32 	%f2515, %f2513, %f2514, %p600;
	fma.rn.f32 	%f2516, 0f3F6EE581, 0f3FD774EB, %f2515;
	setp.gt.f32 	%p601, %f313, 0f3F0F5C29;
	selp.f32 	%f2517, %f2513, %f2516, %p601;
	add.f32 	%f2518, %f2517, %f2517;
	selp.f32 	%f2867, %f2518, %f2517, %p600;
	bra.uni 	$L__BB0_565;
$L__BB0_545:
	mov.f32 	%f2525, 0f00000000;
	mul.rn.f32 	%f2862, %f313, %f2525;
	mov.b32 	%r999, 0;
$L__BB0_546:
	add.s32 	%r870, %r999, 1;
	mul.rn.f32 	%f2526, %f2862, %f2862;
	and.b32  	%r871, %r999, 1;
	setp.eq.b32 	%p608, %r871, 1;
	selp.f32 	%f2527, %f2862, 0f3F800000, %p608;
	fma.rn.f32 	%f2528, %f2526, %f2527, 0f00000000;
	fma.rn.f32 	%f2529, %f2526, 0f37CBAC00, 0fBAB607ED;
	selp.f32 	%f2530, 0fB94D4153, %f2529, %p608;
	selp.f32 	%f2531, 0f3C0885E4, 0f3D2AAABB, %p608;
	fma.rn.f32 	%f2532, %f2530, %f2526, %f2531;
	selp.f32 	%f2533, 0fBE2AAAA8, 0fBEFFFFFF, %p608;
	fma.rn.f32 	%f2534, %f2532, %f2526, %f2533;
	fma.rn.f32 	%f2535, %f2534, %f2528, %f2527;
	and.b32  	%r872, %r870, 2;
	setp.eq.s32 	%p609, %r872, 0;
	mov.f32 	%f2536, 0f00000000;
	sub.f32 	%f2537, %f2536, %f2535;
	selp.f32 	%f2867, %f2535, %f2537, %p609;
	bra.uni 	$L__BB0_565;
$L__BB0_547:
	abs.f32 	%f2538, %f313;
	fma.rn.f32 	%f2539, %f2538, 0fBF000000, 0f3F000000;
	rsqrt.approx.ftz.f32 	%f2540, %f2539;
	mul.f32 	%f2541, %f2539, %f2540;
	mul.f32 	%f2542, %f2540, 0fBF000000;
	fma.rn.f32 	%f2543, %f2541, %f2542, 0f3F000000;
	fma.rn.f32 	%f2544, %f2541, %f2543, %f2541;
	setp.eq.f32 	%p610, %f2538, 0f3F800000;
	selp.f32 	%f2545, 0f00000000, %f2544, %p610;
	setp.gt.f32 	%p611, %f2538, 0f3F0F5C29;
	selp.f32 	%f2546, %f2545, %f2538, %p611;
	mul.f32 	%f2547, %f2546, %f2546;
	fma.rn.f32 	%f2548, %f2547, 0f3D4DD2F7, 0f3C99CA97;
	fma.rn.f32 	%f2549, %f2548, %f2547, 0f3D3F90E8;
	fma.rn.f32 	%f2550, %f2549, %f2547, 0f3D993CCF;
	fma.rn.f32 	%f2551, %f2550, %f2547, 0f3E2AAC04;
	mul.f32 	%f2552, %f2547, %f2551;
	fma.rn.f32 	%f2553, %f2552, %f2546, %f2546;
	mul.f32 	%f2554, %f2553, 0fC0000000;
	fma.rn.f32 	%f2555, 0f3F6EE581, 0f3FD774EB, %f2554;
	selp.f32 	%f2556, %f2555, %f2553, %p611;
	setp.num.f32 	%p612, %f2556, %f2556;
	copysign.f32 	%f2557, %f313, %f2556;
	selp.f32 	%f2867, %f2557, %f2556, %p612;
	bra.uni 	$L__BB0_565;
$L__BB0_548:
	mul.f32 	%f2558, %f313, 0f3F22F983;
	cvt.rni.s32.f32 	%r1003, %f2558;
	cvt.rn.f32.s32 	%f2559, %r1003;
	fma.rn.f32 	%f2560, %f2559, 0fBFC90FDA, %f313;
	fma.rn.f32 	%f2561, %f2559, 0fB3A22168, %f2560;
	fma.rn.f32 	%f2863, %f2559, 0fA7C234C5, %f2561;
	abs.f32 	%f349, %f313;
	setp.ltu.f32 	%p613, %f349, 0f47CE4780;
	@%p613 bra 	$L__BB0_556;
	setp.eq.f32 	%p614, %f349, 0f7F800000;
	@%p614 bra 	$L__BB0_555;
	mov.b32 	%r234, %f313;
	mov.b64 	%rd451, 0;
	mov.b32 	%r1000, 0;
$L__BB0_551:
	.pragma "nounroll";
	mul.wide.u32 	%rd390, %r1000, 4;
	add.s64 	%rd392, %rd391, %rd390;
	ld.global.nc.u32 	%r874, [%rd392];
	shl.b32 	%r875, %r234, 8;
	or.b32  	%r876, %r875, -2147483648;
	mad.wide.u32 	%rd393, %r874, %r876, %rd451;
	shr.u64 	%rd451, %rd393, 32;
	add.s64 	%rd394, %rd4, %rd390;
	st.local.u32 	[%rd394], %rd393;
	add.s32 	%r1000, %r1000, 1;
	setp.ne.s32 	%p615, %r1000, 6;
	@%p615 bra 	$L__BB0_551;
	shr.u32 	%r877, %r234, 23;
	st.local.u32 	[%rd4+24], %rd451;
	and.b32  	%r237, %r877, 31;
	and.b32  	%r878, %r877, 224;
	add.s32 	%r879, %r878, -128;
	shr.u32 	%r880, %r879, 5;
	mul.wide.u32 	%rd395, %r880, 4;
	sub.s64 	%rd145, %rd4, %rd395;
	ld.local.u32 	%r1001, [%rd145+24];
	ld.local.u32 	%r1002, [%rd145+20];
	setp.eq.s32 	%p616, %r237, 0;
	@%p616 bra 	$L__BB0_554;
	shf.l.wrap.b32 	%r1001, %r1002, %r1001, %r237;
	ld.local.u32 	%r881, [%rd145+16];
	shf.l.wrap.b32 	%r1002, %r881, %r1002, %r237;
$L__BB0_554:
	shr.u32 	%r882, %r1001, 30;
	shf.l.wrap.b32 	%r883, %r1002, %r1001, 2;
	shl.b32 	%r884, %r1002, 2;
	shr.u32 	%r885, %r883, 31;
	add.s32 	%r886, %r885, %r882;
	neg.s32 	%r887, %r886;
	setp.lt.s32 	%p617, %r234, 0;
	selp.b32 	%r1003, %r887, %r886, %p617;
	xor.b32  	%r888, %r883, %r234;
	shr.s32 	%r889, %r883, 31;
	xor.b32  	%r890, %r889, %r883;
	xor.b32  	%r891, %r889, %r884;
	cvt.u64.u32 	%rd396, %r890;
	shl.b64 	%rd397, %rd396, 32;
	cvt.u64.u32 	%rd398, %r891;
	or.b64  	%rd399, %rd397, %rd398;
	cvt.rn.f64.s64 	%fd29, %rd399;
	mul.f64 	%fd30, %fd29, 0d3BF921FB54442D19;
	cvt.rn.f32.f64 	%f2562, %fd30;
	neg.f32 	%f2563, %f2562;
	setp.lt.s32 	%p618, %r888, 0;
	selp.f32 	%f2863, %f2563, %f2562, %p618;
	bra.uni 	$L__BB0_556;
$L__BB0_555:
	mov.f32 	%f2564, 0f00000000;
	mul.rn.f32 	%f2863, %f313, %f2564;
	mov.b32 	%r1003, 0;
$L__BB0_556:
	mul.rn.f32 	%f2565, %f2863, %f2863;
	and.b32  	%r893, %r1003, 1;
	setp.eq.b32 	%p619, %r893, 1;
	selp.f32 	%f2566, 0f3F800000, %f2863, %p619;
	fma.rn.f32 	%f2567, %f2565, %f2566, 0f00000000;
	fma.rn.f32 	%f2568, %f2565, 0f37CBAC00, 0fBAB607ED;
	selp.f32 	%f2569, %f2568, 0fB94D4153, %p619;
	selp.f32 	%f2570, 0f3D2AAABB, 0f3C0885E4, %p619;
	fma.rn.f32 	%f2571, %f2569, %f2565, %f2570;
	selp.f32 	%f2572, 0fBEFFFFFF, 0fBE2AAAA8, %p619;
	fma.rn.f32 	%f2573, %f2571, %f2565, %f2572;
	fma.rn.f32 	%f2574, %f2573, %f2567, %f2566;
	and.b32  	%r894, %r1003, 2;
	setp.eq.s32 	%p620, %r894, 0;
	mov.f32 	%f2575, 0f00000000;
	sub.f32 	%f2576, %f2575, %f2574;
	selp.f32 	%f2867, %f2574, %f2576, %p620;
	bra.uni 	$L__BB0_565;
$L__BB0_557:
	sqrt.rn.f32 	%f2867, %f313;
	bra.uni 	$L__BB0_565;
$L__BB0_558:
	mul.f32 	%f2650, %f366, %f367;
	fma.rn.f32 	%f2651, %f2650, %f357, %f357;
	add.f32 	%f2652, %f358, %f358;
	cvt.rni.f32.f32 	%f2653, %f2652;
	cvt.rzi.s32.f32 	%r904, %f2653;
	fma.rn.f32 	%f2654, %f2653, 0fBF000000, %f358;
	mul.rn.f32 	%f2655, %f2654, %f2654;
	fma.rn.f32 	%f2656, %f2655, 0fBF17ACC9, 0f40233590;
	fma.rn.f32 	%f2657, %f2655, 0f3E684E12, 0fBFAAD2E0;
	fma.rn.f32 	%f2658, %f2656, %f2655, 0fC0A55DF6;
	fma.rn.f32 	%f2659, %f2657, %f2655, 0f4081E0CF;
	fma.rn.f32 	%f2660, %f2655, %f2654, 0f00000000;
	fma.rn.f32 	%f2661, %f2659, %f2655, 0fC09DE9E6;
	fma.rn.f32 	%f2662, %f2658, %f2660, 0f00000000;
	fma.rn.f32 	%f2663, %f2661, %f2655, 0f3F800000;
	fma.rn.f32 	%f2664, %f2654, 0f40490FDB, %f2662;
	and.b32  	%r905, %r904, 1;
	setp.eq.b32 	%p628, %r905, 1;
	selp.f32 	%f2665, %f2663, %f2664, %p628;
	and.b32  	%r906, %r904, 2;
	setp.eq.s32 	%p629, %r906, 0;
	mov.f32 	%f2666, 0f00000000;
	sub.f32 	%f2667, %f2666, %f2665;
	selp.f32 	%f2668, %f2665, %f2667, %p629;
	mul.rn.f32 	%f2669, %f2651, %f2668;
	neg.f32 	%f2670, %f2669;
	fma.rn.f32 	%f2671, %f2651, %f2668, %f2670;
	mov.f32 	%f2672, 0f3F800000;
	div.approx.f32 	%f2673, %f2672, %f2669;
	neg.f32 	%f2674, %f2673;
	mul.f32 	%f2675, %f2673, %f2674;
	mul.f32 	%f2676, %f2671, %f2675;
	mul.f32 	%f2677, %f365, %f2676;
	fma.rn.f32 	%f2678, %f365, %f2673, %f2677;
	mul.f32 	%f2679, %f2678, 0f3F000000;
	setp.gt.f32 	%p630, %f358, 0f42040000;
	mul.f32 	%f2680, %f2679, 0f27800000;
	selp.f32 	%f2866, %f2680, %f2679, %p630;
	bra.uni 	$L__BB0_560;
$L__BB0_559:
	setp.geu.f32 	%p631, %f313, 0f00000000;
	setp.lt.f32 	%p632, %f313, 0fBF000000;
	selp.f32 	%f2681, %f313, 0f3F800000, %p632;
	setp.eq.f32 	%p633, %f313, 0f00000000;
	cvt.rni.f32.f32 	%f2682, %f313;
	sub.f32 	%f2683, %f313, %f2682;
	selp.f32 	%f2684, %f313, %f2683, %p633;
	setp.le.f32 	%p634, %f313, 0f3F000000;
	selp.f32 	%f2685, %f2684, 0f3F800000, %p634;
	mul.f32 	%f2686, %f2681, %f2685;
	fma.rn.f32 	%f2687, %f2684, 0fBA8C9F66, 0f3BE903D7;
	fma.rn.f32 	%f2688, %f2687, %f2684, 0fBC1E00B0;
	fma.rn.f32 	%f2689, %f2688, %f2684, 0fBD2CC522;
	fma.rn.f32 	%f2690, %f2689, %f2684, 0f3E2A89B3;
	fma.rn.f32 	%f2691, %f2690, %f2684, 0fBD2C0C05;
	fma.rn.f32 	%f2692, %f2691, %f2684, 0fBF27E7A2;
	fma.rn.f32 	%f2693, %f2692, %f2684, 0f3F13C468;
	fma.rn.f32 	%f2694, %f2693, %f2686, 0f00000000;
	fma.rn.f32 	%f2695, %f2694, %f2684, %f2686;
	mov.f32 	%f2696, 0f3F800000;
	div.approx.f32 	%f2866, %f2696, %f2695;
	mov.f32 	%f2867, %f2866;
	@%p631 bra 	$L__BB0_565;
$L__BB0_560:
	cvt.rzi.f32.f32 	%f2698, %f313;
	setp.eq.f32 	%p635, %f313, %f2698;
	mov.f32 	%f2867, 0f7FFFFFFF;
	@%p635 bra 	$L__BB0_565;
	setp.geu.f32 	%p636, %f313, 0fC2246666;
	mov.f32 	%f2867, %f2866;
	@%p636 bra 	$L__BB0_565;
	cvt.rzi.s32.f32 	%r907, %f313;
	and.b32  	%r908, %r907, 1;
	setp.eq.b32 	%p637, %r908, 1;
	selp.f32 	%f2867, 0f00000000, %f2866, %p637;
	bra.uni 	$L__BB0_565;
$L__BB0_563:
	rcp.rn.f32 	%f2867, %f313;
	bra.uni 	$L__BB0_565;
$L__BB0_564:
	setp.lt.f32 	%p638, %f313, 0f00800000;
	mul.f32 	%f2710, %f313, 0f4B000000;
	selp.f32 	%f2711, %f2710, %f313, %p638;
	selp.f32 	%f2712, 0fC1B80000, 0f00000000, %p638;
	mov.b32 	%r911, %f2711;
	add.s32 	%r912, %r911, -1059760811;
	and.b32  	%r913, %r912, -8388608;
	sub.s32 	%r914, %r911, %r913;
	mov.b32 	%f2713, %r914;
	cvt.rn.f32.s32 	%f2714, %r913;
	fma.rn.f32 	%f2715, %f2714, 0f34000000, %f2712;
	add.f32 	%f2716, %f2713, 0fBF800000;
	fma.rn.f32 	%f2717, %f2716, 0fBE055027, 0f3E1039F6;
	fma.rn.f32 	%f2718, %f2717, %f2716, 0fBDF8CDCC;
	fma.rn.f32 	%f2719, %f2718, %f2716, 0f3E0F2955;
	fma.rn.f32 	%f2720, %f2719, %f2716, 0fBE2AD8B9;
	fma.rn.f32 	%f2721, %f2720, %f2716, 0f3E4CED0B;
	fma.rn.f32 	%f2722, %f2721, %f2716, 0fBE7FFF22;
	fma.rn.f32 	%f2723, %f2722, %f2716, 0f3EAAAA78;
	fma.rn.f32 	%f2724, %f2723, %f2716, 0fBF000000;
	mul.f32 	%f2725, %f2716, %f2724;
	fma.rn.f32 	%f2726, %f2725, %f2716, %f2716;
	fma.rn.f32 	%f2727, %f2715, 0f3F317218, %f2726;
	setp.gt.u32 	%p639, %r911, 2139095039;
	fma.rn.f32 	%f2728, %f2711, 0f7F800000, 0f7F800000;
	selp.f32 	%f2729, %f2728, %f2727, %p639;
	setp.eq.f32 	%p640, %f2711, 0f00000000;
	selp.f32 	%f2867, 0fFF800000, %f2729, %p640;
$L__BB0_565:
	st.local.f32 	[%rd132+-4], %f2867;
	bra.uni 	$L__BB0_586;
$L__BB0_566:
	mul.wide.s32 	%rd400, %r202, 4;
	add.s64 	%rd402, %rd401, %rd400;
	ld.const.f32 	%f2730, [%rd402];
	add.s32 	%r246, %r960, 1;
	mul.wide.s32 	%rd403, %r960, 4;
	add.s64 	%rd404, %rd5, %rd403;
	st.local.f32 	[%rd404], %f2730;
	mov.u32 	%r960, %r246;
	bra.uni 	$L__BB0_586;
$L__BB0_567:
	mul.wide.s32 	%rd405, %r960, 4;
	add.s64 	%rd146, %rd5, %rd405;
	ld.local.f32 	%f377, [%rd146+-8];
	ld.local.f32 	%f378, [%rd146+-4];
	mov.f32 	%f2868, 0f7FC00000;
	setp.gt.s32 	%p641, %r202, 1;
	@%p641 bra 	$L__BB0_571;
	setp.eq.s32 	%p645, %r202, 0;
	@%p645 bra 	$L__BB0_584;
	setp.eq.s32 	%p646, %r202, 1;
	@%p646 bra 	$L__BB0_570;
	bra.uni 	$L__BB0_585;
$L__BB0_570:
	mul.f32 	%f2868, %f377, %f378;
	bra.uni 	$L__BB0_585;
$L__BB0_571:
	setp.eq.s32 	%p642, %r202, 2;
	@%p642 bra 	$L__BB0_583;
	setp.eq.s32 	%p643, %r202, 3;
	@%p643 bra 	$L__BB0_582;
	setp.ne.s32 	%p644, %r202, 4;
	mov.f32 	%f2810, 0f3F800000;
	@%p644 bra 	$L__BB0_585;
	mul.f32 	%f2733, %f378, 0f3F000000;
	cvt.rzi.f32.f32 	%f2734, %f2733;
	add.f32 	%f2735, %f2734, %f2734;
	sub.f32 	%f2736, %f378, %f2735;
	abs.f32 	%f379, %f2736;
	abs.f32 	%f380, %f377;
	setp.lt.f32 	%p647, %f380, 0f00800000;
	mul.f32 	%f2737, %f380, 0f4B800000;
	selp.f32 	%f2738, %f2737, %f380, %p647;
	selp.f32 	%f2739, 0fC1C00000, 0f00000000, %p647;
	mov.b32 	%r915, %f2738;
	add.s32 	%r916, %r915, -1060439283;
	and.b32  	%r917, %r916, -8388608;
	sub.s32 	%r918, %r915, %r917;
	mov.b32 	%f2740, %r918;
	cvt.rn.f32.s32 	%f2741, %r917;
	fma.rn.f32 	%f2742, %f2741, 0f34000000, %f2739;
	add.f32 	%f2743, %f2740, 0fBF800000;
	add.f32 	%f2744, %f2740, 0f3F800000;
	rcp.approx.ftz.f32 	%f2745, %f2744;
	add.f32 	%f2746, %f2743, %f2743;
	mul.f32 	%f2747, %f2746, %f2745;
	mul.f32 	%f2748, %f2747, %f2747;
	sub.f32 	%f2749, %f2743, %f2747;
	add.f32 	%f2750, %f2749, %f2749;
	neg.f32 	%f2751, %f2747;
	fma.rn.f32 	%f2752, %f2751, %f2743, %f2750;
	mul.rn.f32 	%f2753, %f2745, %f2752;
	fma.rn.f32 	%f2754, %f2748, 0f3A2C32E4, 0f3B52E7DB;
	fma.rn.f32 	%f2755, %f2754, %f2748, 0f3C93BB73;
	fma.rn.f32 	%f2756, %f2755, %f2748, 0f3DF6384F;
	mul.rn.f32 	%f2757, %f2756, %f2748;
	fma.rn.f32 	%f2758, %f2747, 0f3FB8AA3B, %f2742;
	sub.f32 	%f2759, %f2742, %f2758;
	fma.rn.f32 	%f2760, %f2747, 0f3FB8AA3B, %f2759;
	fma.rn.f32 	%f2761, %f2753, 0f3FB8AA3B, %f2760;
	fma.rn.f32 	%f2762, %f2747, 0f32A55E34, %f2761;
	mul.f32 	%f2763, %f2757, 0f40400000;
	fma.rn.f32 	%f2764, %f2763, %f2753, %f2762;
	fma.rn.f32 	%f2765, %f2757, %f2747, %f2764;
	add.rn.f32 	%f2766, %f2758, %f2765;
	neg.f32 	%f2767, %f2758;
	add.rn.f32 	%f2768, %f2766, %f2767;
	neg.f32 	%f2769, %f2768;
	add.rn.f32 	%f2770, %f2765, %f2769;
	mul.rn.f32 	%f2771, %f2766, %f378;
	neg.f32 	%f2772, %f2771;
	fma.rn.f32 	%f2773, %f2766, %f378, %f2772;
	fma.rn.f32 	%f2774, %f2770, %f378, %f2773;
	cvt.rni.f32.f32 	%f2775, %f2771;
	sub.f32 	%f2776, %f2771, %f2775;
	add.f32 	%f2777, %f2776, %f2774;
	fma.rn.f32 	%f2778, %f2777, 0f391FCB8E, 0f3AAF85ED;
	fma.rn.f32 	%f2779, %f2778, %f2777, 0f3C1D9856;
	fma.rn.f32 	%f2780, %f2779, %f2777, 0f3D6357BB;
	fma.rn.f32 	%f2781, %f2780, %f2777, 0f3E75FDEC;
	fma.rn.f32 	%f2782, %f2781, %f2777, 0f3F317218;
	fma.rn.f32 	%f2783, %f2782, %f2777, 0f3F800000;
	cvt.rzi.s32.f32 	%r919, %f2775;
	setp.gt.f32 	%p648, %f2775, 0f00000000;
	selp.b32 	%r920, 0, -2097152000, %p648;
	add.s32 	%r921, %r920, 2130706432;
	mov.b32 	%f2784, %r921;
	mul.f32 	%f2785, %f2783, %f2784;
	shl.b32 	%r922, %r919, 23;
	sub.s32 	%r923, %r922, %r920;
	mov.b32 	%f2786, %r923;
	mul.f32 	%f2787, %f2785, %f2786;
	abs.f32 	%f2788, %f2771;
	setp.gt.f32 	%p649, %f2788, 0f43180000;
	setp.lt.f32 	%p650, %f2771, 0f00000000;
	selp.f32 	%f2789, 0f00000000, 0f7F800000, %p650;
	selp.f32 	%f381, %f2789, %f2787, %p649;
	setp.eq.f32 	%p651, %f377, 0f3F800000;
	setp.eq.f32 	%p652, %f378, 0f00000000;
	or.pred  	%p653, %p651, %p652;
	mov.f32 	%f2868, %f2810;
	@%p653 bra 	$L__BB0_585;
	setp.nan.f32 	%p654, %f380, %f380;
	abs.f32 	%f2790, %f378;
	setp.nan.f32 	%p655, %f2790, %f2790;
	or.pred  	%p656, %p654, %p655;
	@%p656 bra 	$L__BB0_581;
	setp.eq.f32 	%p657, %f377, 0f00000000;
	setp.eq.f32 	%p658, %f380, 0f7F800000;
	or.pred  	%p659, %p657, %p658;
	@%p659 bra 	$L__BB0_580;
	setp.eq.f32 	%p660, %f377, 0fBF800000;
	setp.eq.f32 	%p661, %f2790, 0f7F800000;
	and.pred  	%p662, %p660, %p661;
	mov.f32 	%f2868, %f2810;
	@%p662 bra 	$L__BB0_585;
	setp.geu.f32 	%p663, %f377, 0f00000000;
	mov.f32 	%f2868, %f381;
	@%p663 bra 	$L__BB0_585;
	setp.neu.f32 	%p664, %f379, 0f3F800000;
	neg.f32 	%f2792, %f381;
	selp.f32 	%f2793, %f381, %f2792, %p664;
	cvt.rmi.f32.f32 	%f2794, %f378;
	setp.neu.f32 	%p665, %f378, %f2794;
	selp.f32 	%f2868, 0f7FFFFFFF, %f2793, %p665;
	bra.uni 	$L__BB0_585;
$L__BB0_580:
	setp.neu.f32 	%p666, %f379, 0f3F800000;
	add.f32 	%f2795, %f377, %f377;
	mov.b32 	%r924, %f2795;
	setp.lt.f32 	%p667, %f378, 0f00000000;
	xor.b32  	%r925, %r924, 2139095040;
	selp.b32 	%r926, %r925, %r924, %p667;
	and.b32  	%r927, %r926, 2147483647;
	selp.b32 	%r928, %r927, %r926, %p666;
	mov.b32 	%f2868, %r928;
	bra.uni 	$L__BB0_585;
$L__BB0_581:
	add.rn.f32 	%f2868, %f377, %f378;
	bra.uni 	$L__BB0_585;
$L__BB0_582:
	div.rn.f32 	%f2868, %f377, %f378;
	bra.uni 	$L__BB0_585;
$L__BB0_583:
	sub.f32 	%f2868, %f377, %f378;
	bra.uni 	$L__BB0_585;
$L__BB0_584:
	add.f32 	%f2868, %f377, %f378;
$L__BB0_585:
	st.local.f32 	[%rd146+-8], %f2868;
	add.s32 	%r960, %r960, -1;
$L__BB0_586:
	add.s32 	%r989, %r989, 1;
	add.s32 	%r991, %r991, 1;
	and.b32  	%r929, %r255, 3;
	setp.ne.s32 	%p668, %r991, %r929;
	@%p668 bra 	$L__BB0_481;
$L__BB0_587:
	ld.local.f32 	%f391, [%rd5];
	abs.f32 	%f2869, %f391;
	setp.nan.f32 	%p669, %f2869, %f2869;
	@%p669 bra 	$L__BB0_600;
	ld.param.f32 	%f2801, [_Z18search_form_kernelPKciPKiyyffP12SearchResultPii_param_5];
	setp.eq.f32 	%p670, %f2801, 0f00000000;
	@%p670 bra 	$L__BB0_590;
	ld.param.f32 	%f2802, [_Z18search_form_kernelPKciPKiyyffP12SearchResultPii_param_5];
	div.rn.f32 	%f2796, %f391, %f2802;
	add.f32 	%f2797, %f2796, 0fBF800000;
	abs.f32 	%f2869, %f2797;
$L__BB0_590:
	ld.param.u64 	%rd410, [_Z18search_form_kernelPKciPKiyyffP12SearchResultPii_param_7];
	cvta.to.global.u64 	%rd147, %rd410;
	ld.global.f32 	%f395, [%rd147];
	setp.geu.f32 	%p671, %f2869, %f395;
	@%p671 bra 	$L__BB0_600;
	mov.b32 	%r1005, %f395;
	mov.b32 	%r252, %f2869;
$L__BB0_592:
	mov.b32 	%f396, %r1005;
	setp.ge.f32 	%p672, %f2869, %f396;
	@%p672 bra 	$L__BB0_594;
	atom.relaxed.global.cas.b32 	%r254, [%rd147], %r1005, %r252;
	setp.ne.s32 	%p673, %r1005, %r254;
	mov.u32 	%r1005, %r254;
	@%p673 bra 	$L__BB0_592;
$L__BB0_594:
	setp.geu.f32 	%p674, %f2869, %f396;
	@%p674 bra 	$L__BB0_600;
	ld.param.u32 	%r932, [_Z18search_form_kernelPKciPKiyyffP12SearchResultPii_param_9];
	ld.param.u64 	%rd411, [_Z18search_form_kernelPKciPKiyyffP12SearchResultPii_param_8];
	cvta.to.global.u64 	%rd148, %rd411;
	st.global.u64 	[%rd147+8], %rd8;
	st.global.v2.u32 	[%rd147+16], {%r932, %r255};
	setp.gtu.f32 	%p675, %f2869, 0f36000000;
	@%p675 bra 	$L__BB0_597;
	atom.global.exch.b32 	%r930, [%rd148], 1;
$L__BB0_597:
	ld.param.f32 	%f2804, [_Z18search_form_kernelPKciPKiyyffP12SearchResultPii_param_6];
	setp.leu.f32 	%p676, %f2804, 0f00000000;
	@%p676 bra 	$L__BB0_600;
	ld.param.f32 	%f2805, [_Z18search_form_kernelPKciPKiyyffP12SearchResultPii_param_6];
	ld.param.f32 	%f2803, [_Z18search_form_kernelPKciPKiyyffP12SearchResultPii_param_5];
	sub.f32 	%f2798, %f391, %f2803;
	abs.f32 	%f2799, %f2798;
	add.f32 	%f2800, %f2805, %f2805;
	setp.gtu.f32 	%p677, %f2799, %f2800;
	@%p677 bra 	$L__BB0_600;
	atom.global.exch.b32 	%r931, [%rd148], 1;
$L__BB0_600:
	ret;

}


// ===== COMPILED SASS (sm_100) =====

	.target	sm_100

	.elftype	@"ET_EXEC"


//--------------------- .note.nv.tkinfo           --------------------------
	.section	.note.nv.tkinfo,"",@"SHT_NOTE"
	.sectionflags	@"SHF_NOTE_NV_TKINFO"
	.tkinfo
        /*0018*/ 	.word	0x00000002
        /*0030*/ 	.string	""
        /*0030*/ 	.string	"ptxas"
        /*0030*/ 	.string	"Cuda compilation tools, release 13.0, V13.0.88"
        /*0030*/ 	.string	"Build cuda_13.0.r13.0/compiler.36424714_0"
        /*0030*/ 	.string	"-arch sm_100 -m 64 "



//--------------------- .note.nv.cuinfo           --------------------------
	.section	.note.nv.cuinfo,"",@"SHT_NOTE"
	.sectionflags	@"SHF_NOTE_NV_CUINFO"
        /*0018*/ 	.short	0x0002
        /*001a*/ 	.short	0x0064
        /*001c*/ 	.short	0x0082
	.zero		2


//--------------------- .nv.info                  --------------------------
	.section	.nv.info,"",@"SHT_CUDA_INFO"
	.align	4


	//----- nvinfo : EIATTR_REGCOUNT
	.align		4
        /*0000*/ 	.byte	0x04, 0x2f
        /*0002*/ 	.short	(.L_6 - .L_5)
	.align		4
.L_5:
        /*0004*/ 	.word	index@(_Z18search_form_kernelPKciPKiyyffP12SearchResultPii)
        /*0008*/ 	.word	0x0000001a


	//----- nvinfo : EIATTR_FRAME_SIZE
	.align		4
.L_6:
        /*000c*/ 	.byte	0x04, 0x11
        /*000e*/ 	.short	(.L_8 - .L_7)
	.align		4
.L_7:
        /*0010*/ 	.word	index@($__internal_4_$__cuda_sm3x_div_rn_noftz_f32_slowpath)
        /*0014*/ 	.word	0x00000090


	//----- nvinfo : EIATTR_FRAME_SIZE
	.align		4
.L_8:
        /*0018*/ 	.byte	0x04, 0x11
        /*001a*/ 	.short	(.L_10 - .L_9)
	.align		4
.L_9:
        /*001c*/ 	.word	index@($__internal_3_$__cuda_sm20_sqrt_rn_f32_slowpath)
        /*0020*/ 	.word	0x00000090


	//----- nvinfo : EIATTR_FRAME_SIZE
	.align		4
.L_10:
        /*0024*/ 	.byte	0x04, 0x11
        /*0026*/ 	.short	(.L_12 - .L_11)
	.align		4
.L_11:
        /*0028*/ 	.word	index@($__internal_2_$__cuda_sm20_rem_u64)
        /*002c*/ 	.word	0x00000090


	//----- nvinfo : EIATTR_FRAME_SIZE
	.align		4
.L_12:
        /*0030*/ 	.byte	0x04, 0x11
        /*0032*/ 	.short	(.L_14 - .L_13)
	.align		4
.L_13:
        /*0034*/ 	.word	index@($__internal_1_$__cuda_sm20_rcp_rn_f32_slowpath)
        /*0038*/ 	.word	0x00000090


	//----- nvinfo : EIATTR_FRAME_SIZE
	.align		4
.L_14:
        /*003c*/ 	.byte	0x04, 0x11
        /*003e*/ 	.short	(.L_16 - .L_15)
	.align		4
.L_15:
        /*0040*/ 	.word	index@($__internal_0_$__cuda_sm20_div_u64)
        /*0044*/ 	.word	0x00000090


	//----- nvinfo : EIATTR_FRAME_SIZE
	.align		4
.L_16:
        /*0048*/ 	.byte	0x04, 0x11
        /*004a*/ 	.short	(.L_18 - .L_17)
	.align		4
.L_17:
        /*004c*/ 	.word	index@(_Z18search_form_kernelPKciPKiyyffP12SearchResultPii)
        /*0050*/ 	.word	0x00000090


	//----- nvinfo : EIATTR_MIN_STACK_SIZE
	.align		4
.L_18:
        /*0054*/ 	.byte	0x04, 0x12
        /*0056*/ 	.short	(.L_20 - .L_19)
	.align		4
.L_19:
        /*0058*/ 	.word	index@(_Z18search_form_kernelPKciPKiyyffP12SearchResultPii)
        /*005c*/ 	.word	0x00000090
.L_20:


//--------------------- .nv.compat                --------------------------
	.section	.nv.compat,"",@"SHT_CUDA_COMPAT_INFO"
	.align	4
        /*0000*/ 	.byte	0x02, 0x09, 0x00, 0x00, 0x02, 0x02, 0x01, 0x00, 0x02, 0x05, 0x05, 0x00, 0x03, 0x07, 0x01, 0x01
        /*0010*/ 	.byte	0x02, 0x03, 0x00, 0x00, 0x02, 0x06, 0x01, 0x00, 0x04, 0x0b, 0x08, 0x00, 0x01, 0x00, 0x00, 0x00
        /*0020*/ 	.byte	0x00, 0x00, 0x00, 0x00


//--------------------- .nv.info._Z18search_form_kernelPKciPKiyyffP12SearchResultPii --------------------------
	.section	.nv.info._Z18search_form_kernelPKciPKiyyffP12SearchResultPii,"",@"SHT_CUDA_INFO"
	.sectionflags	@""
	.align	4


	//----- nvinfo : EIATTR_CUDA_API_VERSION
	.align		4
        /*0000*/ 	.byte	0x04, 0x37
        /*0002*/ 	.short	(.L_22 - .L_21)
.L_21:
        /*0004*/ 	.word	0x00000082


	//----- nvinfo : EIATTR_KPARAM_INFO
	.align		4
.L_22:
        /*0008*/ 	.byte	0x04, 0x17
        /*000a*/ 	.short	(.L_24 - .L_23)
.L_23:
        /*000c*/ 	.word	0x00000000
        /*0010*/ 	.short	0x0009
        /*0012*/ 	.short	0x0040
        /*0014*/ 	.byte	0x00, 0xf0, 0x11, 0x00


	//----- nvinfo : EIATTR_KPARAM_INFO
	.align		4
.L_24:
        /*0018*/ 	.byte	0x04, 0x17
        /*001a*/ 	.short	(.L_26 - .L_25)
.L_25:
        /*001c*/ 	.word	0x00000000
        /*0020*/ 	.short	0x0008
        /*0022*/ 	.short	0x0038
        /*0024*/ 	.byte	0x00, 0xf5, 0x21, 0x00


	//----- nvinfo : EIATTR_KPARAM_INFO
	.align		4
.L_26:
        /*0028*/ 	.byte	0x04, 0x17
        /*002a*/ 	.short	(.L_28 - .L_27)
.L_27:
        /*002c*/ 	.word	0x00000000
        /*0030*/ 	.short	0x0007
        /*0032*/ 	.short	0x0030
        /*0034*/ 	.byte	0x00, 0xf5, 0x21, 0x00


	//----- nvinfo : EIATTR_KPARAM_INFO
	.align		4
.L_28:
        /*0038*/ 	.byte	0x04, 0x17
        /*003a*/ 	.short	(.L_30 - .L_29)
.L_29:
        /*003c*/ 	.word	0x00000000
        /*0040*/ 	.short	0x0006
        /*0042*/ 	.short	0x002c
        /*0044*/ 	.byte	0x00, 0xf0, 0x11, 0x00


	//----- nvinfo : EIATTR_KPARAM_INFO
	.align		4
.L_30:
        /*0048*/ 	.byte	0x04, 0x17
        /*004a*/ 	.short	(.L_32 - .L_31)
.L_31:
        /*004c*/ 	.word	0x00000000
        /*0050*/ 	.short	0x0005
        /*0052*/ 	.short	0x0028
        /*0054*/ 	.byte	0x00, 0xf0, 0x11, 0x00


	//----- nvinfo : EIATTR_KPARAM_INFO
	.align		4
.L_32:
        /*0058*/ 	.byte	0x04, 0x17
        /*005a*/ 	.short	(.L_34 - .L_33)
.L_33:
        /*005c*/ 	.word	0x00000000
        /*0060*/ 	.short	0x0004
        /*0062*/ 	.short	0x0020
        /*0064*/ 	.byte	0x00, 0xf0, 0x21, 0x00


	//----- nvinfo : EIATTR_KPARAM_INFO
	.align		4
.L_34:
        /*0068*/ 	.byte	0x04, 0x17
        /*006a*/ 	.short	(.L_36 - .L_35)
.L_35:
        /*006c*/ 	.word	0x00000000
        /*0070*/ 	.short	0x0003
        /*0072*/ 	.short	0x0018
        /*0074*/ 	.byte	0x00, 0xf0, 0x21, 0x00


	//----- nvinfo : EIATTR_KPARAM_INFO
	.align		4
.L_36:
        /*0078*/ 	.byte	0x04, 0x17
        /*007a*/ 	.short	(.L_38 - .L_37)
.L_37:
        /*007c*/ 	.word	0x00000000
        /*0080*/ 	.short	0x0002
        /*0082*/ 	.short	0x0010
        /*0084*/ 	.byte	0x00, 0xf5, 0x21, 0x00


	//----- nvinfo : EIATTR_KPARAM_INFO
	.align		4
.L_38:
        /*0088*/ 	.byte	0x04, 0x17
        /*008a*/ 	.short	(.L_40 - .L_39)
.L_39:
        /*008c*/ 	.word	0x00000000
        /*0090*/ 	.short	0x0001
        /*0092*/ 	.short	0x0008
        /*0094*/ 	.byte	0x00, 0xf0, 0x11, 0x00


	//----- nvinfo : EIATTR_KPARAM_INFO
	.align		4
.L_40:
        /*0098*/ 	.byte	0x04, 0x17
        /*009a*/ 	.short	(.L_42 - .L_41)
.L_41:
        /*009c*/ 	.word	0x00000000
        /*00a0*/ 	.short	0x0000
        /*00a2*/ 	.short	0x0000
        /*00a4*/ 	.byte	0x00, 0xf5, 0x21, 0x00


	//----- nvinfo : EIATTR_SPARSE_MMA_MASK
	.align		4
.L_42:
        /*00a8*/ 	.byte	0x03, 0x50
        /*00aa*/ 	.short	0x0000


	//----- nvinfo : EIATTR_MAXREG_COUNT
	.align		4
        /*00ac*/ 	.byte	0x03, 0x1b
        /*00ae*/ 	.short	0x00ff


	//----- nvinfo : EIATTR_NUM_BARRIERS
	.align		4
        /*00b0*/ 	.byte	0x02, 0x4c
        /*00b2*/ 	.byte	0x01
	.zero		1


	//----- nvinfo : EIATTR_MERCURY_ISA_VERSION
	.align		4
        /*00b4*/ 	.byte	0x03, 0x5f
        /*00b6*/ 	.short	0x0101


	//----- nvinfo : EIATTR_VRC_CTA_INIT_COUNT
	.align		4
        /*00b8*/ 	.byte	0x02, 0x4a
	.zero		1
	.zero		1


	//----- nvinfo : EIATTR_EXIT_INSTR_OFFSETS
	.align		4
        /*00bc*/ 	.byte	0x04, 0x1c
        /*00be*/ 	.short	(.L_44 - .L_43)


	//   ....[0]....
.L_43:
        /*00c0*/ 	.word	0x00000250


	//   ....[1]....
        /*00c4*/ 	.word	0x00000290


	//   ....[2]....
        /*00c8*/ 	.word	0x00014d20


	//   ....[3]....
        /*00cc*/ 	.word	0x00014ec0


	//   ....[4]....
        /*00d0*/ 	.word	0x00014f80


	//   ....[5]....
        /*00d4*/ 	.word	0x00015070


	//   ....[6]....
        /*00d8*/ 	.word	0x000150c0


	//   ....[7]....
        /*00dc*/ 	.word	0x00015100


	//----- nvinfo : EIATTR_INDIRECT_BRANCH_TARGETS
	.align		4
.L_44:
        /*00e0*/ 	.byte	0x04, 0x34
        /*00e2*/ 	.short	(.L_46 - .L_45)


	//   ....[0]....
.L_45:
        /*00e4*/ 	.word	.L_x_255@srel
        /*00e8*/ 	.short	0x0
        /*00ea*/ 	.short	0x0
        /*00ec*/ 	.word	0x3
        /*00f0*/ 	.word	.L_x_256@srel
        /*00f4*/ 	.word	.L_x_257@srel
        /*00f8*/ 	.word	.L_x_43@srel


	//   ....[1]....
        /*00fc*/ 	.word	.L_x_259@srel
        /*0100*/ 	.short	0x0
        /*0102*/ 	.short	0x0
        /*0104*/ 	.word	0x3
        /*0108*/ 	.word	.L_x_260@srel
        /*010c*/ 	.word	.L_x_261@srel
        /*0110*/ 	.word	.L_x_262@srel


	//   ....[2]....
        /*0114*/ 	.word	.L_x_263@srel
        /*0118*/ 	.short	0x0
        /*011a*/ 	.short	0x0
        /*011c*/ 	.word	0x3
        /*0120*/ 	.word	.L_x_264@srel
        /*0124*/ 	.word	.L_x_265@srel
        /*0128*/ 	.word	.L_x_49@srel


	//   ....[3]....
        /*012c*/ 	.word	.L_x_267@srel
        /*0130*/ 	.short	0x0
        /*0132*/ 	.short	0x0
        /*0134*/ 	.word	0x3
        /*0138*/ 	.word	.L_x_268@srel
        /*013c*/ 	.word	.L_x_269@srel
        /*0140*/ 	.word	.L_x_49@srel


	//   ....[4]....
        /*0144*/ 	.word	.L_x_271@srel
        /*0148*/ 	.short	0x0
        /*014a*/ 	.short	0x0
        /*014c*/ 	.word	0x3
        /*0150*/ 	.word	.L_x_272@srel
        /*0154*/ 	.word	.L_x_273@srel
        /*0158*/ 	.word	.L_x_49@srel


	//   ....[5]....
        /*015c*/ 	.word	.L_x_275@srel
        /*0160*/ 	.short	0x0
        /*0162*/ 	.short	0x0
        /*0164*/ 	.word	0x4
        /*0168*/ 	.word	.L_x_276@srel
        /*016c*/ 	.word	.L_x_277@srel
        /*0170*/ 	.word	.L_x_278@srel
        /*0174*/ 	.word	.L_x_49@srel


	//   ....[6]....
        /*0178*/ 	.word	.L_x_280@srel
        /*017c*/ 	.short	0x0
        /*017e*/ 	.short	0x0
        /*0180*/ 	.word	0x3
        /*0184*/ 	.word	.L_x_281@srel
        /*0188*/ 	.word	.L_x_282@srel
        /*018c*/ 	.word	.L_x_49@srel


	//   ....[7]....
        /*0190*/ 	.word	.L_x_284@srel
        /*0194*/ 	.short	0x0
        /*0196*/ 	.short	0x0
        /*0198*/ 	.word	0x3
        /*019c*/ 	.word	.L_x_285@srel
        /*01a0*/ 	.word	.L_x_286@srel
        /*01a4*/ 	.word	.L_x_49@srel


	//   ....[8]....
        /*01a8*/ 	.word	.L_x_288@srel
        /*01ac*/ 	.short	0x0
        /*01ae*/ 	.short	0x0
        /*01b0*/ 	.word	0x3
        /*01b4*/ 	.word	.L_x_289@srel
        /*01b8*/ 	.word	.L_x_290@srel
        /*01bc*/ 	.word	.L_x_49@srel


	//   ....[9]....
        /* <DEDUP_REMOVED lines=8> */


	//   ....[10]....
        /*01dc*/ 	.word	.L_x_297@srel
        /*01e0*/ 	.short	0x0
        /*01e2*/ 	.short	0x0
        /*01e4*/ 	.word	0x3
        /*01e8*/ 	.word	.L_x_298@srel
        /*01ec*/ 	.word	.L_x_299@srel
        /*01f0*/ 	.word	.L_x_78@srel


	//   ....[11]....
        /*01f4*/ 	.word	.L_x_301@srel
        /*01f8*/ 	.short	0x0
        /*01fa*/ 	.short	0x0
        /*01fc*/ 	.word	0x3
        /*0200*/ 	.word	.L_x_302@srel
        /*0204*/ 	.word	.L_x_303@srel
        /*0208*/ 	.word	.L_x_78@srel


	//   ....[12]....
        /*020c*/ 	.word	.L_x_305@srel
        /*0210*/ 	.short	0x0
        /*0212*/ 	.short	0x0
        /*0214*/ 	.word	0x3
        /*0218*/ 	.word	.L_x_306@srel
        /*021c*/ 	.word	.L_x_307@srel
        /*0220*/ 	.word	.L_x_78@srel


	//   ....[13]....
        /* <DEDUP_REMOVED lines=8> */


	//   ....[14]....
        /*0240*/ 	.word	.L_x_314@srel
        /*0244*/ 	.short	0x0
        /*0246*/ 	.short	0x0
        /*0248*/ 	.word	0x3
        /*024c*/ 	.word	.L_x_315@srel
        /*0250*/ 	.word	.L_x_316@srel
        /*0254*/ 	.word	.L_x_78@srel


	//   ....[15]....
        /*0258*/ 	.word	.L_x_318@srel
        /*025c*/ 	.short	0x0
        /*025e*/ 	.short	0x0
        /*0260*/ 	.word	0x3
        /*0264*/ 	.word	.L_x_319@srel
        /*0268*/ 	.word	.L_x_320@srel
        /*026c*/ 	.word	.L_x_78@srel


	//   ....[16]....
        /*0270*/ 	.word	.L_x_322@srel
        /*0274*/ 	.short	0x0
        /*0276*/ 	.short	0x0
        /*0278*/ 	.word	0x3
        /*027c*/ 	.word	.L_x_323@srel
        /*0280*/ 	.word	.L_x_324@srel
        /*0284*/ 	.word	.L_x_78@srel


	//   ....[17]....
        /*0288*/ 	.word	.L_x_326@srel
        /*028c*/ 	.short	0x0
        /*028e*/ 	.short	0x0
        /*0290*/ 	.word	0x3
        /*0294*/ 	.word	.L_x_327@srel
        /*0298*/ 	.word	.L_x_328@srel
        /*029c*/ 	.word	.L_x_329@srel


	//   ....[18]....
        /*02a0*/ 	.word	.L_x_330@srel
        /*02a4*/ 	.short	0x0
        /*02a6*/ 	.short	0x0
        /*02a8*/ 	.word	0x3
        /*02ac*/ 	.word	.L_x_331@srel
        /*02b0*/ 	.word	.L_x_332@srel
        /*02b4*/ 	.word	.L_x_106@srel


	//   ....[19]....
        /*02b8*/ 	.word	.L_x_334@srel
        /*02bc*/ 	.short	0x0
        /*02be*/ 	.short	0x0
        /*02c0*/ 	.word	0x3
        /*02c4*/ 	.word	.L_x_335@srel
        /*02c8*/ 	.word	.L_x_336@srel
        /*02cc*/ 	.word	.L_x_337@srel


	//   ....[20]....
        /*02d0*/ 	.word	.L_x_338@srel
        /*02d4*/ 	.short	0x0
        /*02d6*/ 	.short	0x0
        /*02d8*/ 	.word	0x3
        /*02dc*/ 	.word	.L_x_339@srel
        /*02e0*/ 	.word	.L_x_340@srel
        /*02e4*/ 	.word	.L_x_117@srel


	//   ....[21]....
        /*02e8*/ 	.word	.L_x_342@srel
        /*02ec*/ 	.short	0x0
        /*02ee*/ 	.short	0x0
        /*02f0*/ 	.word	0x3
        /*02f4*/ 	.word	.L_x_343@srel
        /*02f8*/ 	.word	.L_x_344@srel
        /*02fc*/ 	.word	.L_x_117@srel


	//   ....[22]....
        /*0300*/ 	.word	.L_x_346@srel
        /*0304*/ 	.short	0x0
        /*0306*/ 	.short	0x0
        /*0308*/ 	.word	0x3
        /*030c*/ 	.word	.L_x_347@srel
        /*0310*/ 	.word	.L_x_348@srel
        /*0314*/ 	.word	.L_x_117@srel


	//   ....[23]....
        /* <DEDUP_REMOVED lines=8> */


	//   ....[24]....
        /*0334*/ 	.word	.L_x_355@srel
        /*0338*/ 	.short	0x0
        /*033a*/ 	.short	0x0
        /*033c*/ 	.word	0x3
        /*0340*/ 	.word	.L_x_356@srel
        /*0344*/ 	.word	.L_x_357@srel
        /*0348*/ 	.word	.L_x_117@srel


	//   ....[25]....
        /*034c*/ 	.word	.L_x_359@srel
        /*0350*/ 	.short	0x0
        /*0352*/ 	.short	0x0
        /*0354*/ 	.word	0x3
        /*0358*/ 	.word	.L_x_360@srel
        /*035c*/ 	.word	.L_x_361@srel
        /*0360*/ 	.word	.L_x_117@srel


	//   ....[26]....
        /*0364*/ 	.word	.L_x_363@srel
        /*0368*/ 	.short	0x0
        /*036a*/ 	.short	0x0
        /*036c*/ 	.word	0x3
        /*0370*/ 	.word	.L_x_364@srel
        /*0374*/ 	.word	.L_x_365@srel
        /*0378*/ 	.word	.L_x_117@srel


	//   ....[27]....
        /*037c*/ 	.word	.L_x_367@srel
        /*0380*/ 	.short	0x0
        /*0382*/ 	.short	0x0
        /*0384*/ 	.word	0x3
        /*0388*/ 	.word	.L_x_368@srel
        /*038c*/ 	.word	.L_x_369@srel
        /*0390*/ 	.word	.L_x_370@srel


	//   ....[28]....
        /*0394*/ 	.word	.L_x_371@srel
        /*0398*/ 	.short	0x0
        /*039a*/ 	.short	0x0
        /*039c*/ 	.word	0x3
        /*03a0*/ 	.word	.L_x_372@srel
        /*03a4*/ 	.word	.L_x_373@srel
        /*03a8*/ 	.word	.L_x_145@srel


	//   ....[29]....
        /*03ac*/ 	.word	.L_x_375@srel
        /*03b0*/ 	.short	0x0
        /*03b2*/ 	.short	0x0
        /*03b4*/ 	.word	0x3
        /*03b8*/ 	.word	.L_x_376@srel
        /*03bc*/ 	.word	.L_x_377@srel
        /*03c0*/ 	.word	.L_x_378@srel


	//   ....[30]....
        /*03c4*/ 	.word	.L_x_379@srel
        /*03c8*/ 	.short	0x0
        /*03ca*/ 	.short	0x0
        /*03cc*/ 	.word	0x3
        /*03d0*/ 	.word	.L_x_380@srel
        /*03d4*/ 	.word	.L_x_381@srel
        /*03d8*/ 	.word	.L_x_156@srel


	//   ....[31]....
        /*03dc*/ 	.word	.L_x_383@srel
        /*03e0*/ 	.short	0x0
        /*03e2*/ 	.short	0x0
        /*03e4*/ 	.word	0x3
        /*03e8*/ 	.word	.L_x_384@srel
        /*03ec*/ 	.word	.L_x_385@srel
        /*03f0*/ 	.word	.L_x_156@srel


	//   ....[32]....
        /*03f4*/ 	.word	.L_x_387@srel
        /*03f8*/ 	.short	0x0
        /*03fa*/ 	.short	0x0
        /*03fc*/ 	.word	0x3
        /*0400*/ 	.word	.L_x_388@srel
        /*0404*/ 	.word	.L_x_389@srel
        /*0408*/ 	.word	.L_x_156@srel


	//   ....[33]....
        /* <DEDUP_REMOVED lines=8> */


	//   ....[34]....
        /*0428*/ 	.word	.L_x_396@srel
        /*042c*/ 	.short	0x0
        /*042e*/ 	.short	0x0
        /*0430*/ 	.word	0x3
        /*0434*/ 	.word	.L_x_397@srel
        /*0438*/ 	.word	.L_x_398@srel
        /*043c*/ 	.word	.L_x_156@srel


	//   ....[35]....
        /*0440*/ 	.word	.L_x_400@srel
        /*0444*/ 	.short	0x0
        /*0446*/ 	.short	0x0
        /*0448*/ 	.word	0x3
        /*044c*/ 	.word	.L_x_401@srel
        /*0450*/ 	.word	.L_x_402@srel
        /*0454*/ 	.word	.L_x_156@srel


	//   ....[36]....
        /*0458*/ 	.word	.L_x_404@srel
        /*045c*/ 	.short	0x0
        /*045e*/ 	.short	0x0
        /*0460*/ 	.word	0x3
        /*0464*/ 	.word	.L_x_405@srel
        /*0468*/ 	.word	.L_x_406@srel
        /*046c*/ 	.word	.L_x_156@srel


	//   ....[37]....
        /*0470*/ 	.word	.L_x_408@srel
        /*0474*/ 	.short	0x0
        /*0476*/ 	.short	0x0
        /*0478*/ 	.word	0x3
        /*047c*/ 	.word	.L_x_409@srel
        /*0480*/ 	.word	.L_x_410@srel
        /*0484*/ 	.word	.L_x_411@srel


	//   ....[38]....
        /*0488*/ 	.word	.L_x_412@srel
        /*048c*/ 	.short	0x0
        /*048e*/ 	.short	0x0
        /*0490*/ 	.word	0x3
        /*0494*/ 	.word	.L_x_413@srel
        /*0498*/ 	.word	.L_x_414@srel
        /*049c*/ 	.word	.L_x_184@srel


	//   ....[39]....
        /*04a0*/ 	.word	.L_x_416@srel
        /*04a4*/ 	.short	0x0
        /*04a6*/ 	.short	0x0
        /*04a8*/ 	.word	0x3
        /*04ac*/ 	.word	.L_x_417@srel
        /*04b0*/ 	.word	.L_x_418@srel
        /*04b4*/ 	.word	.L_x_419@srel


	//   ....[40]....
        /*04b8*/ 	.word	.L_x_420@srel
        /*04bc*/ 	.short	0x0
        /*04be*/ 	.short	0x0
        /*04c0*/ 	.word	0x3
        /*04c4*/ 	.word	.L_x_421@srel
        /*04c8*/ 	.word	.L_x_422@srel
        /*04cc*/ 	.word	.L_x_196@srel


	//   ....[41]....
        /*04d0*/ 	.word	.L_x_424@srel
        /*04d4*/ 	.short	0x0
        /*04d6*/ 	.short	0x0
        /*04d8*/ 	.word	0x3
        /*04dc*/ 	.word	.L_x_425@srel
        /*04e0*/ 	.word	.L_x_426@srel
        /*04e4*/ 	.word	.L_x_196@srel


	//   ....[42]....
        /*04e8*/ 	.word	.L_x_428@srel
        /*04ec*/ 	.short	0x0
        /*04ee*/ 	.short	0x0
        /*04f0*/ 	.word	0x3
        /*04f4*/ 	.word	.L_x_429@srel
        /*04f8*/ 	.word	.L_x_430@srel
        /*04fc*/ 	.word	.L_x_196@srel


	//   ....[43]....
        /* <DEDUP_REMOVED lines=8> */


	//   ....[44]....
        /*051c*/ 	.word	.L_x_437@srel
        /*0520*/ 	.short	0x0
        /*0522*/ 	.short	0x0
        /*0524*/ 	.word	0x3
        /*0528*/ 	.word	.L_x_438@srel
        /*052c*/ 	.word	.L_x_439@srel
        /*0530*/ 	.word	.L_x_196@srel


	//   ....[45]....
        /*0534*/ 	.word	.L_x_441@srel
        /*0538*/ 	.short	0x0
        /*053a*/ 	.short	0x0
        /*053c*/ 	.word	0x3
        /*0540*/ 	.word	.L_x_442@srel
        /*0544*/ 	.word	.L_x_443@srel
        /*0548*/ 	.word	.L_x_196@srel


	//   ....[46]....
        /*054c*/ 	.word	.L_x_445@srel
        /*0550*/ 	.short	0x0
        /*0552*/ 	.short	0x0
        /*0554*/ 	.word	0x3
        /*0558*/ 	.word	.L_x_446@srel
        /*055c*/ 	.word	.L_x_447@srel
        /*0560*/ 	.word	.L_x_196@srel


	//   ....[47]....
        /*0564*/ 	.word	.L_x_449@srel
        /*0568*/ 	.short	0x0
        /*056a*/ 	.short	0x0
        /*056c*/ 	.word	0x3
        /*0570*/ 	.word	.L_x_450@srel
        /*0574*/ 	.word	.L_x_451@srel
        /*0578*/ 	.word	.L_x_452@srel


	//   ....[48]....
        /*057c*/ 	.word	.L_x_453@srel
        /*0580*/ 	.short	0x0
        /*0582*/ 	.short	0x0
        /*0584*/ 	.word	0x3
        /*0588*/ 	.word	.L_x_454@srel
        /*058c*/ 	.word	.L_x_455@srel
        /*0590*/ 	.word	.L_x_224@srel


	//   ....[49]....
        /*0594*/ 	.word	.L_x_457@srel
        /*0598*/ 	.short	0x0
        /*059a*/ 	.short	0x0
        /*059c*/ 	.word	0x3
        /*05a0*/ 	.word	.L_x_458@srel
        /*05a4*/ 	.word	.L_x_459@srel
        /*05a8*/ 	.word	.L_x_460@srel


	//----- nvinfo : EIATTR_CRS_STACK_SIZE
	.align		4
.L_46:
        /*05ac*/ 	.byte	0x04, 0x1e
        /*05ae*/ 	.short	(.L_48 - .L_47)
.L_47:
        /*05b0*/ 	.word	0x00000000


	//----- nvinfo : EIATTR_CBANK_PARAM_SIZE
	.align		4
.L_48:
        /*05b4*/ 	.byte	0x03, 0x19
        /*05b6*/ 	.short	0x0044


	//----- nvinfo : EIATTR_PARAM_CBANK
	.align		4
        /*05b8*/ 	.byte	0x04, 0x0a
        /*05ba*/ 	.short	(.L_50 - .L_49)
	.align		4
.L_49:
        /*05bc*/ 	.word	index@(.nv.constant0._Z18search_form_kernelPKciPKiyyffP12SearchResultPii)
        /*05c0*/ 	.short	0x0380
        /*05c2*/ 	.short	0x0044


	//----- nvinfo : EIATTR_SW_WAR
	.align		4
.L_50:
        /*05c4*/ 	.byte	0x04, 0x36
        /*05c6*/ 	.short	(.L_52 - .L_51)
.L_51:
        /*05c8*/ 	.word	0x00000008
.L_52:


//--------------------- .nv.callgraph             --------------------------
	.section	.nv.callgraph,"",@"SHT_CUDA_CALLGRAPH"
	.align	4
	.sectionentsize	8
	.align		4
        /*0000*/ 	.word	0x00000000
	.align		4
        /*0004*/ 	.word	0xffffffff
	.align		4
        /*0008*/ 	.word	0x00000000
	.align		4
        /*000c*/ 	.word	0xfffffffe
	.align		4
        /*0010*/ 	.word	0x00000000
	.align		4
        /*0014*/ 	.word	0xfffffffd
	.align		4
        /*0018*/ 	.word	0x00000000
	.align		4
        /*001c*/ 	.word	0xfffffffc


//--------------------- .nv.constant3             --------------------------
	.section	.nv.constant3,"a",@progbits
	.align	4
.nv.constant3:
	.type		d_const_values,@object
	.size		d_const_values,(d_const_chars - d_const_values)
d_const_values:
        /*0000*/ 	.byte	0xdb, 0x0f, 0x49, 0x40, 0x54, 0xf8, 0x2d, 0x40, 0x00, 0x00, 0x80, 0xbf, 0xbd, 0x1b, 0xcf, 0x3f
        /*0010*/ 	.byte	0x00, 0x00, 0x80, 0x3f, 0x00, 0x00, 0x00, 0x40, 0x00, 0x00, 0x40, 0x40, 0x00, 0x00, 0x80, 0x40
        /*0020*/ 	.byte	0x00, 0x00, 0xa0, 0x40, 0x00, 0x00, 0xc0, 0x40, 0x00, 0x00, 0xe0, 0x40, 0x00, 0x00, 0x00, 0x41
        /*0030*/ 	.byte	0x00, 0x00, 0x10, 0x41
	.type		d_const_chars,@object
	.size		d_const_chars,(d_unary_chars - d_const_chars)
d_const_chars:
        /*0034*/ 	.byte	0x30, 0x31, 0x32, 0x33, 0x6f, 0x70, 0x71, 0x72, 0x73, 0x74, 0x75, 0x76, 0x77
	.type		d_unary_chars,@object
	.size		d_unary_chars,(d_binary_chars - d_unary_chars)
d_unary_chars:
        /*0041*/ 	.byte	0x34, 0x35, 0x38, 0x39, 0x61, 0x62, 0x63, 0x64, 0x65, 0x66, 0x67, 0x68, 0x69, 0x6a, 0x6b, 0x6c
        /*0051*/ 	.byte	0x6d, 0x6e
	.type		d_binary_chars,@object
	.size		d_binary_chars,(.L_3 - d_binary_chars)
d_binary_chars:
        /*0053*/ 	.byte	0x36, 0x37, 0x78, 0x79, 0x7a
.L_3:


//--------------------- .nv.constant4             --------------------------
	.section	.nv.constant4,"a",@progbits
	.align	8
	.align		8
.nv.constant4:
        /*0000*/ 	.dword	__cudart_i2opi_f


//--------------------- .nv.constant2._Z18search_form_kernelPKciPKiyyffP12SearchResultPii --------------------------
	.section	.nv.constant2._Z18search_form_kernelPKciPKiyyffP12SearchResultPii,"a",@progbits
	.sectionflags	@""
	.align	4
.nv.constant2._Z18search_form_kernelPKciPKiyyffP12SearchResultPii:
        /*0000*/ 	.byte	0x30, 0x2f, 0x00, 0x00, 0x80, 0x2e, 0x00, 0x00, 0x20, 0x5f, 0x00, 0x00, 0xb0, 0x3b, 0x00, 0x00
        /* <DEDUP_REMOVED lines=38> */


//--------------------- .text._Z18search_form_kernelPKciPKiyyffP12SearchResultPii --------------------------
	.section	.text._Z18search_form_kernelPKciPKiyyffP12SearchResultPii,"ax",@progbits
	.align	128
        .global         _Z18search_form_kernelPKciPKiyyffP12SearchResultPii
        .type           _Z18search_form_kernelPKciPKiyyffP12SearchResultPii,@function
        .size           _Z18search_form_kernelPKciPKiyyffP12SearchResultPii,(.L_x_465 - _Z18search_form_kernelPKciPKiyyffP12SearchResultPii)
        .other          _Z18search_form_kernelPKciPKiyyffP12SearchResultPii,@"STO_CUDA_ENTRY STV_DEFAULT"
_Z18search_form_kernelPKciPKiyyffP12SearchResultPii:
.text._Z18search_form_kernelPKciPKiyyffP12SearchResultPii:
[----:B------:R-:W0:Y:S01]  /*0000*/  LDC R1, c[0x0][0x37c] ;  /* 0x0000df00ff017b82 */ /* 0x000e220000000800 */
[----:B------:R-:W1:Y:S07]  /*0010*/  S2R R4, SR_TID.X ;  /* 0x0000000000047919 */ /* 0x000e6e0000002100 */
[----:B------:R-:W1:Y:S01]  /*0020*/  LDC R7, c[0x0][0x388] ;  /* 0x0000e200ff077b82 */ /* 0x000e620000000800 */
[----:B------:R-:W2:Y:S01]  /*0030*/  LDCU.64 UR8, c[0x0][0x358] ;  /* 0x00006b00ff0877ac */ /* 0x000ea20008000a00 */
[----:B0-----:R-:W-:Y:S01]  /*0040*/  IADD3 R1, PT, PT, R1, -0x90, RZ ;  /* 0xffffff7001017810 */ /* 0x001fe20007ffe0ff */
[----:B------:R-:W0:Y:S01]  /*0050*/  LDCU.64 UR6, c[0x0][0x398] ;  /* 0x00007300ff0677ac */ /* 0x000e220008000a00 */
[----:B-1----:R-:W-:-:S13]  /*0060*/  ISETP.GE.U32.AND P1, PT, R4, R7, PT ;  /* 0x000000070400720c */ /* 0x002fda0003f26070 */
[----:B------:R-:W1:Y:S08]  /*0070*/  @!P1 LDC.64 R10, c[0x0][0x380] ;  /* 0x0000e000ff0a9b82 */ /* 0x000e700000000a00 */
[----:B------:R-:W3:Y:S01]  /*0080*/  @!P1 LDC.64 R8, c[0x0][0x390] ;  /* 0x0000e400ff089b82 */ /* 0x000ee20000000a00 */
[----:B-1----:R-:W-:-:S04]  /*0090*/  @!P1 IADD3 R10, P0, PT, R4, R10, RZ ;  /* 0x0000000a040a9210 */ /* 0x002fc80007f1e0ff */
[----:B------:R-:W-:Y:S01]  /*00a0*/  @!P1 IADD3.X R11, PT, PT, RZ, R11, RZ, P0, !PT ;  /* 0x0000000bff0b9210 */ /* 0x000fe200007fe4ff */
[----:B---3--:R-:W-:-:S04]  /*00b0*/  @!P1 IMAD.WIDE.U32 R8, R4, 0x4, R8 ;  /* 0x0000000404089825 */ /* 0x008fc800078e0008 */
[----:B--2---:R1:W2:Y:S04]  /*00c0*/  @!P1 LDG.E.U8.CONSTANT R10, desc[UR8][R10.64] ;  /* 0x000000080a0a9981 */ /* 0x0042a8000c1e9100 */
[----:B------:R3:W4:Y:S01]  /*00d0*/  @!P1 LDG.E.CONSTANT R8, desc[UR8][R8.64] ;  /* 0x0000000808089981 */ /* 0x000722000c1e9900 */
[----:B------:R-:W-:Y:S01]  /*00e0*/  ISETP.NE.AND P2, PT, R4, RZ, PT ;  /* 0x000000ff0400720c */ /* 0x000fe20003f45270 */
[----:B------:R-:W5:Y:S01]  /*00f0*/  S2UR UR4, SR_CTAID.X ;  /* 0x00000000000479c3 */ /* 0x000f620000002500 */
[----:B------:R-:W0:Y:S07]  /*0100*/  @!P1 S2R R13, SR_CgaCtaId ;  /* 0x00000000000d9919 */ /* 0x000e2e0000008800 */
[----:B------:R-:W5:Y:S04]  /*0110*/  LDC R3, c[0x0][0x360] ;  /* 0x0000d800ff037b82 */ /* 0x000f680000000800 */
[----:B------:R-:W3:Y:S01]  /*0120*/  @!P2 S2R R12, SR_CgaCtaId ;  /* 0x00000000000ca919 */ /* 0x000ee20000008800 */
[----:B------:R-:W-:Y:S01]  /*0130*/  IMAD.MOV.U32 R5, RZ, RZ, RZ ;  /* 0x000000ffff057224 */ /* 0x000fe200078e00ff */
[----:B------:R-:W-:-:S04]  /*0140*/  @!P1 MOV R0, 0x400 ;  /* 0x0000040000009802 */ /* 0x000fc80000000f00 */
[----:B------:R-:W-:Y:S01]  /*0150*/  @!P1 IADD3 R6, PT, PT, R0, 0x30, RZ ;  /* 0x0000003000069810 */ /* 0x000fe20007ffe0ff */
[----:B-----5:R-:W-:Y:S01]  /*0160*/  IMAD.WIDE.U32 R2, R3, UR4, R4 ;  /* 0x0000000403027c25 */ /* 0x020fe2000f8e0004 */
[----:B------:R-:W-:-:S04]  /*0170*/  @!P2 MOV R5, 0x400 ;  /* 0x000004000005a802 */ /* 0x000fc80000000f00 */
[----:B-1----:R-:W-:Y:S02]  /*0180*/  @!P2 IADD3 R11, PT, PT, R5, 0x30, RZ ;  /* 0x00000030050ba810 */ /* 0x002fe40007ffe0ff */
[C---:B0-----:R-:W-:Y:S02]  /*0190*/  @!P1 LEA R5, R13.reuse, R0, 0x18 ;  /* 0x000000000d059211 */ /* 0x041fe400078ec0ff */
[----:B---3--:R-:W-:Y:S02]  /*01a0*/  @!P1 LEA R9, R13, R6, 0x18 ;  /* 0x000000060d099211 */ /* 0x008fe400078ec0ff */
[----:B------:R-:W-:Y:S01]  /*01b0*/  @!P2 LEA R0, R12, R11, 0x18 ;  /* 0x0000000b0c00a211 */ /* 0x000fe200078ec0ff */
[----:B------:R-:W-:Y:S01]  /*01c0*/  @!P1 IMAD R5, R4, 0x4, R5 ;  /* 0x0000000404059824 */ /* 0x000fe200078e0205 */
[----:B------:R-:W-:Y:S02]  /*01d0*/  @!P1 IADD3 R9, PT, PT, R9, R4, RZ ;  /* 0x0000000409099210 */ /* 0x000fe40007ffe0ff */
[----:B------:R-:W-:-:S02]  /*01e0*/  @!P2 IADD3 R0, PT, PT, R0, R7, RZ ;  /* 0x000000070000a210 */ /* 0x000fc40007ffe0ff */
[----:B------:R-:W-:-:S04]  /*01f0*/  ISETP.GE.U32.AND P0, PT, R2, UR6, PT ;  /* 0x0000000602007c0c */ /* 0x000fc8000bf06070 */
[----:B------:R-:W-:Y:S01]  /*0200*/  ISETP.GE.U32.AND.EX P0, PT, R3, UR7, PT, P0 ;  /* 0x0000000703007c0c */ /* 0x000fe2000bf06100 */
[----:B----4-:R0:W-:Y:S04]  /*0210*/  @!P1 STS [R5], R8 ;  /* 0x0000000805009388 */ /* 0x0101e80000000800 */
[----:B--2---:R0:W-:Y:S04]  /*0220*/  @!P1 STS.U8 [R9], R10 ;  /* 0x0000000a09009388 */ /* 0x0041e80000000000 */
[----:B------:R0:W-:Y:S01]  /*0230*/  @!P2 STS.U8 [R0], RZ ;  /* 0x000000ff0000a388 */ /* 0x0001e20000000000 */
[----:B------:R-:W-:Y:S06]  /*0240*/  BAR.SYNC.DEFER_BLOCKING 0x0 ;  /* 0x0000000000007b1d */ /* 0x000fec0000010000 */
[----:B------:R-:W-:Y:S05]  /*0250*/  @P0 EXIT ;  /* 0x000000000000094d */ /* 0x000fea0003800000 */
[----:B0-----:R-:W0:Y:S02]  /*0260*/  LDC.64 R4, c[0x0][0x3b8] ;  /* 0x0000ee00ff047b82 */ /* 0x001e240000000a00 */
[----:B0-----:R-:W2:Y:S02]  /*0270*/  LDG.E R4, desc[UR8][R4.64] ;  /* 0x0000000804047981 */ /* 0x001ea4000c1e1900 */
[----:B--2---:R-:W-:-:S13]  /*0280*/  ISETP.NE.AND P0, PT, R4, RZ, PT ;  /* 0x000000ff0400720c */ /* 0x004fda0003f05270 */
[----:B------:R-:W-:Y:S05]  /*0290*/  @P0 EXIT ;  /* 0x000000000000094d */ /* 0x000fea0003800000 */
[----:B------:R-:W0:Y:S01]  /*02a0*/  LDCU.64 UR4, c[0x0][0x3a0] ;  /* 0x00007400ff0477ac */ /* 0x000e220008000a00 */
[----:B------:R-:W-:Y:S01]  /*02b0*/  ISETP.GE.AND P0, PT, R7, 0x1, PT ;  /* 0x000000010700780c */ /* 0x000fe20003f06270 */
[----:B------:R-:W-:Y:S01]  /*02c0*/  VIADD R0, R1, 0x60 ;  /* 0x0000006001007836 */ /* 0x000fe20000000000 */
[----:B0-----:R-:W-:-:S04]  /*02d0*/  IADD3 R14, P1, PT, R2, UR4, RZ ;  /* 0x00000004020e7c10 */ /* 0x001fc8000ff3e0ff */
[----:B------:R-:W-:-:S07]  /*02e0*/  IADD3.X R15, PT, PT, R3, UR5, RZ, P1, !PT ;  /* 0x00000005030f7c10 */ /* 0x000fce0008ffe4ff */
[----:B------:R-:W-:Y:S05]  /*02f0*/  @!P0 BRA `(.L_x_0) ;  /* 0x00000020001c8947 */ /* 0x000fea0003800000 */
[----:B------:R-:W0:Y:S01]  /*0300*/  S2UR UR5, SR_CgaCtaId ;  /* 0x00000000000579c3 */ /* 0x000e220000008800 */
[----:B------:R-:W-:Y:S01]  /*0310*/  UMOV UR4, 0x400 ;  /* 0x0000040000047882 */ /* 0x000fe20000000000 */
[----:B------:R-:W-:Y:S01]  /*0320*/  BSSY.RECONVERGENT B0, `(.L_x_1) ;  /* 0x0000026000007945 */ /* 0x000fe20003800200 */
[----:B------:R-:W-:Y:S01]  /*0330*/  IADD3 R3, PT, PT, R7, -0x1, RZ ;  /* 0xffffffff07037810 */ /* 0x000fe20007ffe0ff */
[----:B0-----:R-:W-:-:S09]  /*0340*/  ULEA UR4, UR5, UR4, 0x18 ;  /* 0x0000000405047291 */ /* 0x001fd2000f8ec0ff */
[----:B------:R-:W0:Y:S02]  /*0350*/  LDS R4, [UR4] ;  /* 0x00000004ff047984 */ /* 0x000e240008000800 */
[----:B0-----:R-:W-:-:S04]  /*0360*/  SHF.R.S32.HI R5, RZ, 0x1f, R4 ;  /* 0x0000001fff057819 */ /* 0x001fc80000011404 */
[----:B------:R-:W-:-:S04]  /*0370*/  LOP3.LUT R2, R15, R5, RZ, 0xfc, !PT ;  /* 0x000000050f027212 */ /* 0x000fc800078efcff */
[----:B------:R-:W-:-:S13]  /*0380*/  ISETP.NE.U32.AND P0, PT, R2, RZ, PT ;  /* 0x000000ff0200720c */ /* 0x000fda0003f05070 */
[----:B------:R-:W-:Y:S05]  /*0390*/  @P0 BRA `(.L_x_2) ;  /* 0x0000000000580947 */ /* 0x000fea0003800000 */
[----:B------:R-:W0:Y:S01]  /*03a0*/  I2F.U32.RP R2, R4 ;  /* 0x0000000400027306 */ /* 0x000e220000209000 */
[----:B------:R-:W-:Y:S01]  /*03b0*/  IMAD.MOV R5, RZ, RZ, -R4 ;  /* 0x000000ffff057224 */ /* 0x000fe200078e0a04 */
[----:B------:R-:W-:Y:S02]  /*03c0*/  ISETP.NE.U32.AND P2, PT, R4, RZ, PT ;  /* 0x000000ff0400720c */ /* 0x000fe40003f45070 */
[----:B------:R-:W-:-:S04]  /*03d0*/  MOV R17, RZ ;  /* 0x000000ff00117202 */ /* 0x000fc80000000f00 */
[----:B0-----:R-:W0:Y:S02]  /*03e0*/  MUFU.RCP R2, R2 ;  /* 0x0000000200027308 */ /* 0x001e240000001000 */
[----:B0-----:R-:W-:-:S06]  /*03f0*/  IADD3 R6, PT, PT, R2, 0xffffffe, RZ ;  /* 0x0ffffffe02067810 */ /* 0x001fcc0007ffe0ff */
[----:B------:R0:W1:Y:S02]  /*0400*/  F2I.FTZ.U32.TRUNC.NTZ R7, R6 ;  /* 0x0000000600077305 */ /* 0x000064000021f000 */
[----:B0-----:R-:W-:Y:S02]  /*0410*/  HFMA2 R6, -RZ, RZ, 0, 0 ;  /* 0x00000000ff067431 */ /* 0x001fe400000001ff */
[----:B-1----:R-:W-:-:S04]  /*0420*/  IMAD R5, R5, R7, RZ ;  /* 0x0000000705057224 */ /* 0x002fc800078e02ff */
[----:B------:R-:W-:-:S06]  /*0430*/  IMAD.HI.U32 R7, R7, R5, R6 ;  /* 0x0000000507077227 */ /* 0x000fcc00078e0006 */
[----:B------:R-:W-:-:S05]  /*0440*/  IMAD.HI.U32 R16, R7, R14, RZ ;  /* 0x0000000e07107227 */ /* 0x000fca00078e00ff */
[----:B------:R-:W-:-:S05]  /*0450*/  IADD3 R5, PT, PT, -R16, RZ, RZ ;  /* 0x000000ff10057210 */ /* 0x000fca0007ffe1ff */
[----:B------:R-:W-:-:S05]  /*0460*/  IMAD R5, R4, R5, R14 ;  /* 0x0000000504057224 */ /* 0x000fca00078e020e */
[----:B------:R-:W-:-:S13]  /*0470*/  ISETP.GE.U32.AND P0, PT, R5, R4, PT ;  /* 0x000000040500720c */ /* 0x000fda0003f06070 */
[----:B------:R-:W-:Y:S01]  /*0480*/  @P0 IMAD.IADD R5, R5, 0x1, -R4 ;  /* 0x0000000105050824 */ /* 0x000fe200078e0a04 */
[----:B------:R-:W-:-:S04]  /*0490*/  @P0 IADD3 R16, PT, PT, R16, 0x1, RZ ;  /* 0x0000000110100810 */ /* 0x000fc80007ffe0ff */
[----:B------:R-:W-:-:S13]  /*04a0*/  ISETP.GE.U32.AND P1, PT, R5, R4, PT ;  /* 0x000000040500720c */ /* 0x000fda0003f26070 */
[----:B------:R-:W-:Y:S02]  /*04b0*/  @P1 IADD3 R16, PT, PT, R16, 0x1, RZ ;  /* 0x0000000110101810 */ /* 0x000fe40007ffe0ff */
[----:B------:R-:W-:-:S05]  /*04c0*/  @!P2 LOP3.LUT R16, RZ, R4, RZ, 0x33, !PT ;  /* 0x00000004ff10a212 */ /* 0x000fca00078e33ff */
[----:B------:R-:W-:-:S04]  /*04d0*/  IMAD.MOV R5, RZ, RZ, -R16 ;  /* 0x000000ffff057224 */ /* 0x000fc800078e0a10 */
[----:B------:R-:W-:Y:S01]  /*04e0*/  IMAD R4, R4, R5, R14 ;  /* 0x0000000504047224 */ /* 0x000fe200078e020e */
[----:B------:R-:W-:Y:S06]  /*04f0*/  BRA `(.L_x_3) ;  /* 0x0000000000207947 */ /* 0x000fec0003800000 */
.L_x_2:
[----:B------:R-:W-:Y:S01]  /*0500*/  MOV R8, R14 ;  /* 0x0000000e00087202 */ /* 0x000fe20000000f00 */
[----:B------:R-:W-:Y:S01]  /*0510*/  IMAD.MOV.U32 R11, RZ, RZ, R15 ;  /* 0x000000ffff0b7224 */ /* 0x000fe200078e000f */
[----:B------:R-:W-:-:S07]  /*0520*/  MOV R2, 0x540 ;  /* 0x0000054000027802 */ /* 0x000fce0000000f00 */
[----:B------:R-:W-:Y:S05]  /*0530*/  CALL.REL.NOINC `($__internal_0_$__cuda_sm20_div_u64) ;  /* 0x0000014800f47944 */ /* 0x000fea0003c00000 */
[----:B------:R-:W-:Y:S01]  /*0540*/  IADD3 R5, PT, PT, -R6, RZ, RZ ;  /* 0x000000ff06057210 */ /* 0x000fe20007ffe1ff */
[----:B------:R-:W-:Y:S01]  /*0550*/  IMAD.MOV.U32 R17, RZ, RZ, R7 ;  /* 0x000000ffff117224 */ /* 0x000fe200078e0007 */
[----:B------:R-:W-:-:S03]  /*0560*/  MOV R16, R6 ;  /* 0x0000000600107202 */ /* 0x000fc60000000f00 */
[----:B------:R-:W-:-:S07]  /*0570*/  IMAD R4, R4, R5, R14 ;  /* 0x0000000504047224 */ /* 0x000fce00078e020e */
.L_x_3:
[----:B------:R-:W-:Y:S05]  /*0580*/  BSYNC.RECONVERGENT B0 ;  /* 0x0000000000007941 */ /* 0x000fea0003800200 */
.L_x_1:
[----:B------:R0:W-:Y:S01]  /*0590*/  STL [R1+0x60], R4 ;  /* 0x0000600401007387 */ /* 0x0001e20000100800 */
[----:B------:R-:W-:-:S13]  /*05a0*/  ISETP.NE.AND P0, PT, R3, RZ, PT ;  /* 0x000000ff0300720c */ /* 0x000fda0003f05270 */
[----:B0-----:R-:W-:Y:S05]  /*05b0*/  @!P0 BRA `(.L_x_0) ;  /* 0x0000001c006c8947 */ /* 0x001fea0003800000 */
[----:B------:R-:W0:Y:S01]  /*05c0*/  S2UR UR5, SR_CgaCtaId ;  /* 0x00000000000579c3 */ /* 0x000e220000008800 */
[----:B------:R-:W-:Y:S01]  /*05d0*/  UMOV UR4, 0x400 ;  /* 0x0000040000047882 */ /* 0x000fe20000000000 */
[----:B------:R-:W-:Y:S01]  /*05e0*/  MOV R3, 0xffffffff ;  /* 0xffffffff00037802 */ /* 0x000fe20000000f00 */
[----:B------:R-:W-:Y:S05]  /*05f0*/  BSSY.RECONVERGENT B0, `(.L_x_4) ;  /* 0x0000029000007945 */ /* 0x000fea0003800200 */
[----:B------:R-:W1:Y:S01]  /*0600*/  LDC R2, c[0x0][0x388] ;  /* 0x0000e200ff027b82 */ /* 0x000e620000000800 */
[----:B0-----:R-:W-:Y:S01]  /*0610*/  ULEA UR4, UR5, UR4, 0x18 ;  /* 0x0000000405047291 */ /* 0x001fe2000f8ec0ff */
[----:B-1----:R-:W-:-:S08]  /*0620*/  VIADDMNMX.U32 R3, R2, R3, 0xb, PT ;  /* 0x0000000b02037446 */ /* 0x002fd00003800003 */
[----:B------:R-:W0:Y:S01]  /*0630*/  LDS R4, [UR4+0x4] ;  /* 0x00000404ff047984 */ /* 0x000e220008000800 */
[----:B------:R-:W-:Y:S02]  /*0640*/  IADD3 R3, PT, PT, R3, 0x1, RZ ;  /* 0x0000000103037810 */ /* 0x000fe40007ffe0ff */
[----:B0-----:R-:W-:-:S04]  /*0650*/  SHF.R.S32.HI R5, RZ, 0x1f, R4 ;  /* 0x0000001fff057819 */ /* 0x001fc80000011404 */
[----:B------:R-:W-:-:S04]  /*0660*/  LOP3.LUT R6, R17, R5, RZ, 0xfc, !PT ;  /* 0x0000000511067212 */ /* 0x000fc800078efcff */
[----:B------:R-:W-:-:S13]  /*0670*/  ISETP.NE.U32.AND P0, PT, R6, RZ, PT ;  /* 0x000000ff0600720c */ /* 0x000fda0003f05070 */
[----:B------:R-:W-:Y:S05]  /*0680*/  @P0 BRA `(.L_x_5) ;  /* 0x00000000005c0947 */ /* 0x000fea0003800000 */
[----:B------:R-:W0:Y:S01]  /*0690*/  I2F.U32.RP R2, R4 ;  /* 0x0000000400027306 */ /* 0x000e220000209000 */
[----:B------:R-:W-:Y:S01]  /*06a0*/  IADD3 R5, PT, PT, RZ, -R4, RZ ;  /* 0x80000004ff057210 */ /* 0x000fe20007ffe0ff */
[----:B------:R-:W-:Y:S01]  /*06b0*/  IMAD.MOV.U32 R17, RZ, RZ, RZ ;  /* 0x000000ffff117224 */ /* 0x000fe200078e00ff */
[----:B------:R-:W-:-:S05]  /*06c0*/  ISETP.NE.U32.AND P2, PT, R4, RZ, PT ;  /* 0x000000ff0400720c */ /* 0x000fca0003f45070 */
[----:B0-----:R-:W0:Y:S02]  /*06d0*/  MUFU.RCP R2, R2 ;  /* 0x0000000200027308 */ /* 0x001e240000001000 */
[----:B0-----:R-:W-:-:S06]  /*06e0*/  VIADD R6, R2, 0xffffffe ;  /* 0x0ffffffe02067836 */ /* 0x001fcc0000000000 */
[----:B------:R0:W1:Y:S02]  /*06f0*/  F2I.FTZ.U32.TRUNC.NTZ R7, R6 ;  /* 0x0000000600077305 */ /* 0x000064000021f000 */
[----:B0-----:R-:W-:Y:S02]  /*0700*/  HFMA2 R6, -RZ, RZ, 0, 0 ;  /* 0x00000000ff067431 */ /* 0x001fe400000001ff */
[----:B-1----:R-:W-:-:S04]  /*0710*/  IMAD R5, R5, R7, RZ ;  /* 0x0000000705057224 */ /* 0x002fc800078e02ff */
[----:B------:R-:W-:-:S06]  /*0720*/  IMAD.HI.U32 R7, R7, R5, R6 ;  /* 0x0000000507077227 */ /* 0x000fcc00078e0006 */
[----:B------:R-:W-:-:S04]  /*0730*/  IMAD.HI.U32 R7, R7, R16, RZ ;  /* 0x0000001007077227 */ /* 0x000fc800078e00ff */
[----:B------:R-:W-:-:S04]  /*0740*/  IMAD.MOV R5, RZ, RZ, -R7 ;  /* 0x000000ffff057224 */ /* 0x000fc800078e0a07 */
[----:B------:R-:W-:-:S05]  /*0750*/  IMAD R5, R4, R5, R16 ;  /* 0x0000000504057224 */ /* 0x000fca00078e0210 */
[----:B------:R-:W-:-:S13]  /*0760*/  ISETP.GE.U32.AND P0, PT, R5, R4, PT ;  /* 0x000000040500720c */ /* 0x000fda0003f06070 */
[----:B------:R-:W-:Y:S02]  /*0770*/  @P0 IADD3 R5, PT, PT, -R4, R5, RZ ;  /* 0x0000000504050210 */ /* 0x000fe40007ffe1ff */
[----:B------:R-:W-:Y:S02]  /*0780*/  @P0 IADD3 R7, PT, PT, R7, 0x1, RZ ;  /* 0x0000000107070810 */ /* 0x000fe40007ffe0ff */
[----:B------:R-:W-:-:S13]  /*0790*/  ISETP.GE.U32.AND P1, PT, R5, R4, PT ;  /* 0x000000040500720c */ /* 0x000fda0003f26070 */
[----:B------:R-:W-:Y:S01]  /*07a0*/  @P1 VIADD R7, R7, 0x1 ;  /* 0x0000000107071836 */ /* 0x000fe20000000000 */
[----:B------:R-:W-:-:S04]  /*07b0*/  @!P2 LOP3.LUT R7, RZ, R4, RZ, 0x33, !PT ;  /* 0x00000004ff07a212 */ /* 0x000fc800078e33ff */
[----:B------:R-:W-:-:S05]  /*07c0*/  IADD3 R5, PT, PT, -R7, RZ, RZ ;  /* 0x000000ff07057210 */ /* 0x000fca0007ffe1ff */
[----:B------:R-:W-:Y:S01]  /*07d0*/  IMAD R4, R4, R5, R16 ;  /* 0x0000000504047224 */ /* 0x000fe200078e0210 */
[----:B------:R-:W-:Y:S01]  /*07e0*/  MOV R16, R7 ;  /* 0x0000000700107202 */ /* 0x000fe20000000f00 */
[----:B------:R-:W-:Y:S06]  /*07f0*/  BRA `(.L_x_6) ;  /* 0x0000000000207947 */ /* 0x000fec0003800000 */
.L_x_5:
[----:B------:R-:W-:Y:S02]  /*0800*/  MOV R8, R16 ;  /* 0x0000001000087202 */ /* 0x000fe40000000f00 */
[----:B------:R-:W-:Y:S02]  /*0810*/  MOV R11, R17 ;  /* 0x00000011000b7202 */ /* 0x000fe40000000f00 */
[----:B------:R-:W-:-:S07]  /*0820*/  MOV R2, 0x840 ;  /* 0x0000084000027802 */ /* 0x000fce0000000f00 */
[----:B------:R-:W-:Y:S05]  /*0830*/  CALL.REL.NOINC `($__internal_0_$__cuda_sm20_div_u64) ;  /* 0x0000014800347944 */ /* 0x000fea0003c00000 */
[----:B------:R-:W-:Y:S01]  /*0840*/  IMAD.MOV R5, RZ, RZ, -R6 ;  /* 0x000000ffff057224 */ /* 0x000fe200078e0a06 */
[----:B------:R-:W-:-:S03]  /*0850*/  MOV R17, R7 ;  /* 0x0000000700117202 */ /* 0x000fc60000000f00 */
[----:B------:R-:W-:Y:S01]  /*0860*/  IMAD R4, R4, R5, R16 ;  /* 0x0000000504047224 */ /* 0x000fe200078e0210 */
[----:B------:R-:W-:-:S07]  /*0870*/  MOV R16, R6 ;  /* 0x0000000600107202 */ /* 0x000fce0000000f00 */
.L_x_6:
[----:B------:R-:W-:Y:S05]  /*0880*/  BSYNC.RECONVERGENT B0 ;  /* 0x0000000000007941 */ /* 0x000fea0003800200 */
.L_x_4:
[----:B------:R0:W-:Y:S01]  /*0890*/  STL [R1+0x64], R4 ;  /* 0x0000640401007387 */ /* 0x0001e20000100800 */
[----:B------:R-:W-:-:S13]  /*08a0*/  ISETP.NE.AND P0, PT, R3, 0x2, PT ;  /* 0x000000020300780c */ /* 0x000fda0003f05270 */
[----:B0-----:R-:W-:Y:S05]  /*08b0*/  @!P0 BRA `(.L_x_0) ;  /* 0x0000001800ac8947 */ /* 0x001fea0003800000 */
[----:B------:R-:W0:Y:S01]  /*08c0*/  S2UR UR5, SR_CgaCtaId ;  /* 0x00000000000579c3 */ /* 0x000e220000008800 */
[----:B------:R-:W-:Y:S01]  /*08d0*/  UMOV UR4, 0x400 ;  /* 0x0000040000047882 */ /* 0x000fe20000000000 */
[----:B------:R-:W-:Y:S01]  /*08e0*/  BSSY.RECONVERGENT B0, `(.L_x_7) ;  /* 0x0000026000007945 */ /* 0x000fe20003800200 */
[----:B0-----:R-:W-:-:S09]  /*08f0*/  ULEA UR4, UR5, UR4, 0x18 ;  /* 0x0000000405047291 */ /* 0x001fd2000f8ec0ff */
[----:B------:R-:W0:Y:S02]  /*0900*/  LDS R4, [UR4+0x8] ;  /* 0x00000804ff047984 */ /* 0x000e240008000800 */
        /* <DEDUP_REMOVED lines=27> */
.L_x_8:
        /* <DEDUP_REMOVED lines=8> */
.L_x_9:
[----:B------:R-:W-:Y:S05]  /*0b40*/  BSYNC.RECONVERGENT B0 ;  /* 0x0000000000007941 */ /* 0x000fea0003800200 */
.L_x_7:
        /* <DEDUP_REMOVED lines=35> */
.L_x_11:
        /* <DEDUP_REMOVED lines=8> */
.L_x_12:
[----:B------:R-:W-:Y:S05]  /*0e00*/  BSYNC.RECONVERGENT B0 ;  /* 0x0000000000007941 */ /* 0x000fea0003800200 */
.L_x_10:
        /* <DEDUP_REMOVED lines=35> */
.L_x_14:
        /* <DEDUP_REMOVED lines=8> */
.L_x_15:
[----:B------:R-:W-:Y:S05]  /*10c0*/  BSYNC.RECONVERGENT B0 ;  /* 0x0000000000007941 */ /* 0x000fea0003800200 */
.L_x_13:
        /* <DEDUP_REMOVED lines=35> */
.L_x_17:
        /* <DEDUP_REMOVED lines=8> */
.L_x_18:
[----:B------:R-:W-:Y:S05]  /*1380*/  BSYNC.RECONVERGENT B0 ;  /* 0x0000000000007941 */ /* 0x000fea0003800200 */
.L_x_16:
        /* <DEDUP_REMOVED lines=35> */
.L_x_20:
        /* <DEDUP_REMOVED lines=8> */
.L_x_21:
[----:B------:R-:W-:Y:S05]  /*1640*/  BSYNC.RECONVERGENT B0 ;  /* 0x0000000000007941 */ /* 0x000fea0003800200 */
.L_x_19:
        /* <DEDUP_REMOVED lines=35> */
.L_x_23:
        /* <DEDUP_REMOVED lines=8> */
.L_x_24:
[----:B------:R-:W-:Y:S05]  /*1900*/  BSYNC.RECONVERGENT B0 ;  /* 0x0000000000007941 */ /* 0x000fea0003800200 */
.L_x_22:
        /* <DEDUP_REMOVED lines=35> */
.L_x_26:
        /* <DEDUP_REMOVED lines=8> */
.L_x_27:
[----:B------:R-:W-:Y:S05]  /*1bc0*/  BSYNC.RECONVERGENT B0 ;  /* 0x0000000000007941 */ /* 0x000fea0003800200 */
.L_x_25:
        /* <DEDUP_REMOVED lines=35> */
.L_x_29:
        /* <DEDUP_REMOVED lines=8> */
.L_x_30:
[----:B------:R-:W-:Y:S05]  /*1e80*/  BSYNC.RECONVERGENT B0 ;  /* 0x0000000000007941 */ /* 0x000fea0003800200 */
.L_x_28:
        /* <DEDUP_REMOVED lines=13> */
[----:B------:R-:W-:Y:S02]  /*1f60*/  IADD3 R5, PT, PT, RZ, -R4, RZ ;  /* 0x80000004ff057210 */ /* 0x000fe40007ffe0ff */
[----:B------:R-:W-:-:S05]  /*1f70*/  ISETP.NE.U32.AND P2, PT, R4, RZ, PT ;  /* 0x000000ff0400720c */ /* 0x000fca0003f45070 */
[----:B0-----:R-:W0:Y:S02]  /*1f80*/  MUFU.RCP R2, R2 ;  /* 0x0000000200027308 */ /* 0x001e240000001000 */
[----:B0-----:R-:W-:-:S06]  /*1f90*/  VIADD R6, R2, 0xffffffe ;  /* 0x0ffffffe02067836 */ /* 0x001fcc0000000000 */
[----:B------:R0:W1:Y:S02]  /*1fa0*/  F2I.FTZ.U32.TRUNC.NTZ R7, R6 ;  /* 0x0000000600077305 */ /* 0x000064000021f000 */
[----:B0-----:R-:W-:Y:S02]  /*1fb0*/  HFMA2 R6, -RZ, RZ, 0, 0 ;  /* 0x00000000ff067431 */ /* 0x001fe400000001ff */
[----:B-1----:R-:W-:-:S04]  /*1fc0*/  IMAD R5, R5, R7, RZ ;  /* 0x0000000705057224 */ /* 0x002fc800078e02ff */
[----:B------:R-:W-:-:S06]  /*1fd0*/  IMAD.HI.U32 R7, R7, R5, R6 ;  /* 0x0000000507077227 */ /* 0x000fcc00078e0006 */
[----:B------:R-:W-:Y:S01]  /*1fe0*/  IMAD.HI.U32 R6, R7, R16, RZ ;  /* 0x0000001007067227 */ /* 0x000fe200078e00ff */
[----:B------:R-:W-:-:S03]  /*1ff0*/  MOV R7, RZ ;  /* 0x000000ff00077202 */ /* 0x000fc60000000f00 */
        /* <DEDUP_REMOVED lines=10> */
[----:B------:R-:W-:Y:S06]  /*20a0*/  BRA `(.L_x_33) ;  /* 0x0000000000187947 */ /* 0x000fec0003800000 */
.L_x_32:
[----:B------:R-:W-:Y:S01]  /*20b0*/  IMAD.MOV.U32 R8, RZ, RZ, R16 ;  /* 0x000000ffff087224 */ /* 0x000fe200078e0010 */
[----:B------:R-:W-:Y:S02]  /*20c0*/  MOV R11, R17 ;  /* 0x00000011000b7202 */ /* 0x000fe40000000f00 */
[----:B------:R-:W-:-:S07]  /*20d0*/  MOV R2, 0x20f0 ;  /* 0x000020f000027802 */ /* 0x000fce0000000f00 */
[----:B------:R-:W-:Y:S05]  /*20e0*/  CALL.REL.NOINC `($__internal_0_$__cuda_sm20_div_u64) ;  /* 0x0000013000087944 */ /* 0x000fea0003c00000 */
[----:B------:R-:W-:-:S05]  /*20f0*/  IADD3 R5, PT, PT, -R6, RZ, RZ ;  /* 0x000000ff06057210 */ /* 0x000fca0007ffe1ff */
[----:B------:R-:W-:-:S07]  /*2100*/  IMAD R4, R4, R5, R16 ;  /* 0x0000000504047224 */ /* 0x000fce00078e0210 */
.L_x_33:
[----:B------:R-:W-:Y:S05]  /*2110*/  BSYNC.RECONVERGENT B0 ;  /* 0x0000000000007941 */ /* 0x000fea0003800200 */
.L_x_31:
        /* <DEDUP_REMOVED lines=25> */
[----:B------:R-:W-:-:S04]  /*22b0*/  @P0 IADD3 R7, PT, PT, -R2, R7, RZ ;  /* 0x0000000702070210 */ /* 0x000fc80007ffe1ff */
[----:B------:R-:W-:-:S13]  /*22c0*/  ISETP.GE.U32.AND P0, PT, R7, R2, PT ;  /* 0x000000020700720c */ /* 0x000fda0003f06070 */
[----:B------:R-:W-:Y:S02]  /*22d0*/  @P0 IADD3 R7, PT, PT, -R2, R7, RZ ;  /* 0x0000000702070210 */ /* 0x000fe40007ffe1ff */
[----:B------:R-:W-:-:S05]  /*22e0*/  @!P1 LOP3.LUT R7, RZ, R2, RZ, 0x33, !PT ;  /* 0x00000002ff079212 */ /* 0x000fca00078e33ff */
[----:B------:R-:W-:Y:S01]  /*22f0*/  IMAD.MOV.U32 R2, RZ, RZ, R7 ;  /* 0x000000ffff027224 */ /* 0x000fe200078e0007 */
[----:B------:R-:W-:Y:S06]  /*2300*/  BRA `(.L_x_36) ;  /* 0x0000000000107947 */ /* 0x000fec0003800000 */
.L_x_35:
[----:B------:R-:W-:Y:S02]  /*2310*/  MOV R4, R6 ;  /* 0x0000000600047202 */ /* 0x000fe40000000f00 */
[----:B------:R-:W-:Y:S02]  /*2320*/  MOV R5, R7 ;  /* 0x0000000700057202 */ /* 0x000fe40000000f00 */
[----:B------:R-:W-:-:S07]  /*2330*/  MOV R6, 0x2350 ;  /* 0x0000235000067802 */ /* 0x000fce0000000f00 */
[----:B------:R-:W-:Y:S05]  /*2340*/  CALL.REL.NOINC `($__internal_2_$__cuda_sm20_rem_u64) ;  /* 0x00000134005c7944 */ /* 0x000fea0003c00000 */
.L_x_36:
[----:B------:R-:W-:Y:S05]  /*2350*/  BSYNC.RECONVERGENT B0 ;  /* 0x0000000000007941 */ /* 0x000fea0003800200 */
.L_x_34:
[----:B------:R0:W-:Y:S02]  /*2360*/  STL [R1+0x8c], R2 ;  /* 0x00008c0201007387 */ /* 0x0001e40000100800 */
.L_x_0:
[----:B------:R-:W1:Y:S02]  /*2370*/  LDCU UR12, c[0x0][0x388] ;  /* 0x00007100ff0c77ac */ /* 0x000e640008000800 */
[----:B-1----:R-:W-:-:S09]  /*2380*/  UISETP.GE.AND UP0, UPT, UR12, 0x1, UPT ;  /* 0x000000010c00788c */ /* 0x002fd2000bf06270 */
[----:B------:R-:W-:Y:S05]  /*2390*/  BRA.U !UP0, `(.L_x_37) ;  /* 0x0000012908587547 */ /* 0x000fea000b800000 */
[----:B------:R-:W-:Y:S01]  /*23a0*/  UISETP.GE.U32.AND UP0, UPT, UR12, 0x4, UPT ;  /* 0x000000040c00788c */ /* 0x000fe2000bf06070 */
[----:B------:R-:W-:Y:S02]  /*23b0*/  HFMA2 R9, -RZ, RZ, 0, 0 ;  /* 0x00000000ff097431 */ /* 0x000fe400000001ff */
[----:B------:R-:W-:Y:S01]  /*23c0*/  VIADD R7, R1, 0x20 ;  /* 0x0000002001077836 */ /* 0x000fe20000000000 */
[----:B------:R-:W-:-:S05]  /*23d0*/  MOV R6, RZ ;  /* 0x000000ff00067202 */ /* 0x000fca0000000f00 */
[----:B------:R-:W-:Y:S05]  /*23e0*/  BRA.U !UP0, `(.L_x_38) ;  /* 0x000000ed08307547 */ /* 0x000fea000b800000 */
[----:B------:R-:W1:Y:S01]  /*23f0*/  S2UR UR5, SR_CgaCtaId ;  /* 0x00000000000579c3 */ /* 0x000e620000008800 */
[----:B------:R-:W-:Y:S01]  /*2400*/  UMOV UR4, 0x400 ;  /* 0x0000040000047882 */ /* 0x000fe20000000000 */
[----:B------:R-:W-:Y:S01]  /*2410*/  IMAD.MOV.U32 R9, RZ, RZ, RZ ;  /* 0x000000ffff097224 */ /* 0x000fe200078e00ff */
[----:B------:R-:W-:Y:S01]  /*2420*/  UIADD3 UR4, UPT, UPT, UR4, 0x30, URZ ;  /* 0x0000003004047890 */ /* 0x000fe2000fffe0ff */
[----:B------:R-:W-:-:S03]  /*2430*/  MOV R6, RZ ;  /* 0x000000ff00067202 */ /* 0x000fc60000000f00 */
[----:B-1----:R-:W-:-:S12]  /*2440*/  ULEA UR5, UR5, UR4, 0x18 ;  /* 0x0000000405057291 */ /* 0x002fd8000f8ec0ff */
.L_x_189:
[C---:B----4-:R-:W-:Y:S01]  /*2450*/  LEA R8, R9.reuse, R0, 0x2 ;  /* 0x0000000009087211 */ /* 0x050fe200078e10ff */
[----:B0--3-5:R-:W0:Y:S04]  /*2460*/  LDS.U8 R2, [R9+UR5] ;  /* 0x0000000509027984 */ /* 0x029e280008000000 */
[----:B------:R1:W5:Y:S01]  /*2470*/  LDL R3, [R8] ;  /* 0x0000000008037983 */ /* 0x0003620000100800 */
[----:B------:R-:W-:Y:S01]  /*2480*/  VIADD R10, R9, UR5 ;  /* 0x00000005090a7c36 */ /* 0x000fe20008000000 */
[----:B0-----:R-:W-:-:S13]  /*2490*/  ISETP.NE.AND P0, PT, R2, 0x31, PT ;  /* 0x000000310200780c */ /* 0x001fda0003f05270 */
[----:B-12---:R-:W-:Y:S05]  /*24a0*/  @!P0 BRA `(.L_x_39) ;  /* 0x0000000800388947 */ /* 0x006fea0003800000 */
[----:B------:R-:W-:-:S13]  /*24b0*/  ISETP.NE.AND P0, PT, R2, 0x30, PT ;  /* 0x000000300200780c */ /* 0x000fda0003f05270 */
[----:B-----5:R-:W-:Y:S01]  /*24c0*/  @!P0 SHF.L.U32 R17, R3, 0x2, RZ ;  /* 0x0000000203118819 */ /* 0x020fe200000006ff */
[C---:B------:R-:W-:Y:S01]  /*24d0*/  @!P0 VIADD R2, R6.reuse, 0x1 ;  /* 0x0000000106028836 */ /* 0x040fe20000000000 */
[----:B------:R-:W-:-:S04]  /*24e0*/  @!P0 LEA R4, R6, R7, 0x2 ;  /* 0x0000000706048211 */ /* 0x000fc800078e10ff */
[----:B------:R-:W0:Y:S01]  /*24f0*/  @!P0 LDC R17, c[0x3][R17] ;  /* 0x00c0000011118b82 */ /* 0x000e220000000800 */
[----:B------:R-:W-:Y:S01]  /*2500*/  @!P0 MOV R6, R2 ;  /* 0x0000000200068202 */ /* 0x000fe20000000f00 */
[----:B0-----:R0:W-:Y:S01]  /*2510*/  @!P0 STL [R4], R17 ;  /* 0x0000001104008387 */ /* 0x0011e20000100800 */
[----:B------:R-:W-:Y:S05]  /*2520*/  @!P0 BRA `(.L_x_40) ;  /* 0x0000003800848947 */ /* 0x000fea0003800000 */
[----:B0-----:R-:W-:-:S05]  /*2530*/  LEA R4, R6, R7, 0x2 ;  /* 0x0000000706047211 */ /* 0x001fca00078e10ff */
[----:B------:R0:W5:Y:S04]  /*2540*/  LDL R2, [R4+-0x8] ;  /* 0xfffff80004027983 */ /* 0x0001680000100800 */
[----:B------:R0:W5:Y:S01]  /*2550*/  LDL R11, [R4+-0x4] ;  /* 0xfffffc00040b7983 */ /* 0x0001620000100800 */
[----:B------:R-:W-:Y:S01]  /*2560*/  ISETP.GT.AND P0, PT, R3, 0x1, PT ;  /* 0x000000010300780c */ /* 0x000fe20003f04270 */
[----:B------:R-:W-:Y:S01]  /*2570*/  BSSY.RECONVERGENT B2, `(.L_x_41) ;  /* 0x000007e000027945 */ /* 0x000fe20003800200 */
[----:B------:R-:W-:-:S11]  /*2580*/  IMAD.MOV.U32 R17, RZ, RZ, 0x7fc00000 ;  /* 0x7fc00000ff117424 */ /* 0x000fd600078e00ff */
[----:B0-----:R-:W-:Y:S05]  /*2590*/  @P0 BRA `(.L_x_42) ;  /* 0x0000000000240947 */ /* 0x001fea0003800000 */
[----:B------:R-:W-:-:S04]  /*25a0*/  VIMNMX.U32 R3, PT, PT, R3, 0x2, PT ;  /* 0x0000000203037848 */ /* 0x000fc80003fe0000 */
[----:B------:R-:W-:-:S04]  /*25b0*/  SHF.L.U32 R3, R3, 0x2, RZ ;  /* 0x0000000203037819 */ /* 0x000fc800000006ff */
[----:B------:R-:W0:Y:S02]  /*25c0*/  LDC R12, c[0x2][R3+0x68] ;  /* 0x00801a00030c7b82 */ /* 0x000e240000000800 */
[----:B0-----:R-:W-:-:S04]  /*25d0*/  SHF.R.S32.HI R13, RZ, 0x1f, R12 ;  /* 0x0000001fff0d7819 */ /* 0x001fc8000001140c */
.L_x_255:
[----:B------:R-:W-:Y:S05]  /*25e0*/  BRX R12 -0x25f0                                                           (*"BRANCH_TARGETS .L_x_256,.L_x_257,.L_x_43"*) ;  /* 0xffffffd80c847949 */ /* 0x000fea000383ffff */
.L_x_257:
[----:B-----5:R-:W-:Y:S01]  /*25f0*/  FMUL R17, R2, R11 ;  /* 0x0000000b02117220 */ /* 0x020fe20000400000 */
[----:B------:R-:W-:Y:S06]  /*2600*/  BRA `(.L_x_43) ;  /* 0x0000000400d07947 */ /* 0x000fec0003800000 */
.L_x_256:
[----:B-----5:R-:W-:Y:S01]  /*2610*/  FADD R17, R2, R11 ;  /* 0x0000000b02117221 */ /* 0x020fe20000000000 */
[----:B------:R-:W-:Y:S06]  /*2620*/  BRA `(.L_x_43) ;  /* 0x0000000400c87947 */ /* 0x000fec0003800000 */
.L_x_42:
[----:B------:R-:W-:-:S04]  /*2630*/  MOV R12, 0xfffffffe ;  /* 0xfffffffe000c7802 */ /* 0x000fc80000000f00 */
[----:B------:R-:W-:-:S05]  /*2640*/  VIADDMNMX.U32 R5, R3, R12, 0x2, PT ;  /* 0x0000000203057446 */ /* 0x000fca000380000c */
[----:B------:R-:W-:-:S04]  /*2650*/  IMAD.SHL.U32 R5, R5, 0x4, RZ ;  /* 0x0000000405057824 */ /* 0x000fc800078e00ff */
[----:B------:R-:W0:Y:S02]  /*2660*/  LDC R12, c[0x2][R5+0x74] ;  /* 0x00801d00050c7b82 */ /* 0x000e240000000800 */
[----:B0-----:R-:W-:-:S04]  /*2670*/  SHF.R.S32.HI R13, RZ, 0x1f, R12 ;  /* 0x0000001fff0d7819 */ /* 0x001fc8000001140c */
.L_x_259:
[----:B------:R-:W-:Y:S05]  /*2680*/  BRX R12 -0x2690                                                           (*"BRANCH_TARGETS .L_x_260,.L_x_261,.L_x_262"*) ;  /* 0xffffffd80c5c7949 */ /* 0x000fea000383ffff */
.L_x_262:
[----:B------:R-:W-:-:S13]  /*2690*/  ISETP.NE.AND P0, PT, R3, 0x4, PT ;  /* 0x000000040300780c */ /* 0x000fda0003f05270 */
[----:B------:R-:W-:Y:S05]  /*26a0*/  @P0 BRA `(.L_x_43) ;  /* 0x0000000400a80947 */ /* 0x000fea0003800000 */
[C---:B-----5:R-:W-:Y:S01]  /*26b0*/  FMUL R3, |R2|.reuse, 16777216 ;  /* 0x4b80000002037820 */ /* 0x060fe20000400200 */
[----:B------:R-:W-:Y:S01]  /*26c0*/  FSETP.GEU.AND P0, PT, |R2|, 1.175494350822287508e-38, PT ;  /* 0x008000000200780b */ /* 0x000fe20003f0e200 */
[----:B------:R-:W-:-:S03]  /*26d0*/  IMAD.MOV.U32 R20, RZ, RZ, 0x3a2c32e4 ;  /* 0x3a2c32e4ff147424 */ /* 0x000fc600078e00ff */
[----:B------:R-:W-:-:S04]  /*26e0*/  FSEL R3, R3, |R2|, !P0 ;  /* 0x4000000203037208 */ /* 0x000fc80004000000 */
[----:B------:R-:W-:-:S04]  /*26f0*/  IADD3 R5, PT, PT, R3, -0x3f3504f3, RZ ;  /* 0xc0cafb0d03057810 */ /* 0x000fc80007ffe0ff */
[----:B------:R-:W-:Y:S02]  /*2700*/  LOP3.LUT R16, R5, 0xff800000, RZ, 0xc0, !PT ;  /* 0xff80000005107812 */ /* 0x000fe400078ec0ff */
[----:B------:R-:W-:Y:S02]  /*2710*/  FSEL R5, RZ, -24, P0 ;  /* 0xc1c00000ff057808 */ /* 0x000fe40000000000 */
[-C--:B------:R-:W-:Y:S02]  /*2720*/  IADD3 R3, PT, PT, R3, -R16.reuse, RZ ;  /* 0x8000001003037210 */ /* 0x080fe40007ffe0ff */
[----:B------:R-:W-:-:S03]  /*2730*/  I2FP.F32.S32 R16, R16 ;  /* 0x0000001000107245 */ /* 0x000fc60000201400 */
[C---:B------:R-:W-:Y:S01]  /*2740*/  FADD R12, R3.reuse, 1 ;  /* 0x3f800000030c7421 */ /* 0x040fe20000000000 */
[----:B------:R-:W-:Y:S01]  /*2750*/  FADD R18, R3, -1 ;  /* 0xbf80000003127421 */ /* 0x000fe20000000000 */
[----:B------:R-:W-:-:S03]  /*2760*/  FFMA R16, R16, 1.1920928955078125e-07, R5 ;  /* 0x3400000010107823 */ /* 0x000fc60000000005 */
[----:B------:R-:W-:Y:S01]  /*2770*/  FADD R3, R18, R18 ;  /* 0x0000001212037221 */ /* 0x000fe20000000000 */
[----:B------:R-:W0:Y:S03]  /*2780*/  MUFU.RCP R12, R12 ;  /* 0x0000000c000c7308 */ /* 0x000e260000001000 */
[----:B0-----:R-:W-:-:S04]  /*2790*/  FMUL R3, R12, R3 ;  /* 0x000000030c037220 */ /* 0x001fc80000400000 */
[----:B------:R-:W-:Y:S01]  /*27a0*/  FADD R17, R18, -R3 ;  /* 0x8000000312117221 */ /* 0x000fe20000000000 */
[CC--:B------:R-:W-:Y:S01]  /*27b0*/  FMUL R13, R3.reuse, R3.reuse ;  /* 0x00000003030d7220 */ /* 0x0c0fe20000400000 */
[----:B------:R-:W-:Y:S02]  /*27c0*/  FFMA R5, R3, 1.4426950216293334961, R16 ;  /* 0x3fb8aa3b03057823 */ /* 0x000fe40000000010 */
[----:B------:R-:W-:Y:S01]  /*27d0*/  FADD R17, R17, R17 ;  /* 0x0000001111117221 */ /* 0x000fe20000000000 */
[C---:B------:R-:W-:Y:S01]  /*27e0*/  FFMA R20, R13.reuse, R20, 0.0032181653659790754318 ;  /* 0x3b52e7db0d147423 */ /* 0x040fe20000000014 */
[----:B------:R-:W-:Y:S02]  /*27f0*/  FADD R16, R16, -R5 ;  /* 0x8000000510107221 */ /* 0x000fe40000000000 */
[----:B------:R-:W-:Y:S01]  /*2800*/  FFMA R17, R18, -R3, R17 ;  /* 0x8000000312117223 */ /* 0x000fe20000000011 */
[----:B------:R-:W-:Y:S01]  /*2810*/  FFMA R20, R13, R20, 0.018033718690276145935 ;  /* 0x3c93bb730d147423 */ /* 0x000fe20000000014 */
[----:B------:R-:W-:-:S02]  /*2820*/  FFMA R16, R3, 1.4426950216293334961, R16 ;  /* 0x3fb8aa3b03107823 */ /* 0x000fc40000000010 */
[----:B------:R-:W-:Y:S01]  /*2830*/  FMUL R17, R12, R17 ;  /* 0x000000110c117220 */ /* 0x000fe20000400000 */
[----:B------:R-:W-:-:S03]  /*2840*/  FFMA R20, R13, R20, 0.12022458761930465698 ;  /* 0x3df6384f0d147423 */ /* 0x000fc60000000014 */
[----:B------:R-:W-:Y:S01]  /*2850*/  FFMA R16, R17, 1.4426950216293334961, R16 ;  /* 0x3fb8aa3b11107823 */ /* 0x000fe20000000010 */
[----:B------:R-:W-:-:S03]  /*2860*/  FMUL R20, R13, R20 ;  /* 0x000000140d147220 */ /* 0x000fc60000400000 */
[----:B------:R-:W-:Y:S01]  /*2870*/  FFMA R16, R3, 1.9251366722983220825e-08, R16 ;  /* 0x32a55e3403107823 */ /* 0x000fe20000000010 */
[----:B------:R-:W-:-:S04]  /*2880*/  FMUL R12, R20, 3 ;  /* 0x40400000140c7820 */ /* 0x000fc80000400000 */
[----:B------:R-:W-:-:S04]  /*2890*/  FFMA R17, R17, R12, R16 ;  /* 0x0000000c11117223 */ /* 0x000fc80000000010 */
[----:B------:R-:W-:-:S04]  /*28a0*/  FFMA R20, R3, R20, R17 ;  /* 0x0000001403147223 */ /* 0x000fc80000000011 */
[----:B------:R-:W-:-:S04]  /*28b0*/  FADD R16, R5, R20 ;  /* 0x0000001405107221 */ /* 0x000fc80000000000 */
[----:B------:R-:W-:Y:S01]  /*28c0*/  FMUL R12, R11, R16 ;  /* 0x000000100b0c7220 */ /* 0x000fe20000400000 */
[----:B------:R-:W-:-:S03]  /*28d0*/  FADD R5, -R5, R16 ;  /* 0x0000001005057221 */ /* 0x000fc60000000100 */
[----:B------:R-:W0:Y:S01]  /*28e0*/  FRND R13, R12 ;  /* 0x0000000c000d7307 */ /* 0x000e220000201000 */
[----:B------:R-:W-:Y:S01]  /*28f0*/  FADD R20, R20, -R5 ;  /* 0x8000000514147221 */ /* 0x000fe20000000000 */
[C---:B------:R-:W-:Y:S01]  /*2900*/  FFMA R3, R11.reuse, R16, -R12 ;  /* 0x000000100b037223 */ /* 0x040fe2000000080c */
[----:B------:R-:W-:Y:S01]  /*2910*/  HFMA2 R5, -RZ, RZ, 0.64013671875, -15.109375 ;  /* 0x391fcb8eff057431 */ /* 0x000fe200000001ff */
[C---:B------:R-:W-:Y:S02]  /*2920*/  FSETP.GT.AND P1, PT, |R12|.reuse, 152, PT ;  /* 0x431800000c00780b */ /* 0x040fe40003f24200 */
[----:B------:R-:W-:Y:S01]  /*2930*/  FFMA R3, R11, R20, R3 ;  /* 0x000000140b037223 */ /* 0x000fe20000000003 */
[C---:B------:R-:W-:Y:S01]  /*2940*/  FSETP.GEU.AND P2, PT, R12.reuse, RZ, PT ;  /* 0x000000ff0c00720b */ /* 0x040fe20003f4e000 */
[----:B------:R-:W1:Y:S01]  /*2950*/  F2I.NTZ R17, R12 ;  /* 0x0000000c00117305 */ /* 0x000e620000203100 */
[----:B0-----:R-:W-:Y:S01]  /*2960*/  FADD R16, R12, -R13 ;  /* 0x8000000d0c107221 */ /* 0x001fe20000000000 */
[----:B------:R-:W-:-:S03]  /*2970*/  FSETP.GT.AND P0, PT, R13, RZ, PT ;  /* 0x000000ff0d00720b */ /* 0x000fc60003f04000 */
[----:B------:R-:W-:Y:S01]  /*2980*/  FADD R16, R3, R16 ;  /* 0x0000001003107221 */ /* 0x000fe20000000000 */
[----:B------:R-:W-:Y:S02]  /*2990*/  SEL R18, RZ, 0x83000000, P0 ;  /* 0x83000000ff127807 */ /* 0x000fe40000000000 */
[----:B------:R-:W-:Y:S01]  /*29a0*/  FSETP.NEU.AND P0, PT, R11, RZ, PT ;  /* 0x000000ff0b00720b */ /* 0x000fe20003f0d000 */
[----:B------:R-:W-:-:S03]  /*29b0*/  FFMA R3, R16, R5, 0.0013391353422775864601 ;  /* 0x3aaf85ed10037423 */ /* 0x000fc60000000005 */
[----:B------:R-:W-:Y:S01]  /*29c0*/  FSETP.EQ.OR P0, PT, R2, 1, !P0 ;  /* 0x3f8000000200780b */ /* 0x000fe20004702400 */
[----:B------:R-:W-:-:S04]  /*29d0*/  FFMA R3, R16, R3, 0.0096188392490148544312 ;  /* 0x3c1d985610037423 */ /* 0x000fc80000000003 */
[----:B------:R-:W-:-:S04]  /*29e0*/  FFMA R3, R16, R3, 0.055503588169813156128 ;  /* 0x3d6357bb10037423 */ /* 0x000fc80000000003 */
[----:B------:R-:W-:Y:S01]  /*29f0*/  FFMA R5, R16, R3, 0.24022644758224487305 ;  /* 0x3e75fdec10057423 */ /* 0x000fe20000000003 */
[----:B------:R-:W-:-:S03]  /*2a00*/  FMUL R3, R11, 0.5 ;  /* 0x3f0000000b037820 */ /* 0x000fc60000400000 */
[----:B------:R-:W-:-:S03]  /*2a10*/  FFMA R5, R16, R5, 0.69314718246459960938 ;  /* 0x3f31721810057423 */ /* 0x000fc60000000005 */
[----:B------:R-:W0:Y:S01]  /*2a20*/  FRND.TRUNC R3, R3 ;  /* 0x0000000300037307 */ /* 0x000e22000020d000 */
[----:B------:R-:W-:Y:S01]  /*2a30*/  FFMA R5, R16, R5, 1 ;  /* 0x3f80000010057423 */ /* 0x000fe20000000005 */
[----:B------:R-:W-:Y:S01]  /*2a40*/  IADD3 R16, PT, PT, R18, 0x7f000000, RZ ;  /* 0x7f00000012107810 */ /* 0x000fe20007ffe0ff */
[----:B-1----:R-:W-:Y:S01]  /*2a50*/  IMAD R18, R17, 0x800000, -R18 ;  /* 0x0080000011127824 */ /* 0x002fe200078e0a12 */
[----:B------:R-:W-:-:S03]  /*2a60*/  MOV R17, 0x3f800000 ;  /* 0x3f80000000117802 */ /* 0x000fc60000000f00 */
[----:B------:R-:W-:-:S04]  /*2a70*/  FMUL R5, R5, R16 ;  /* 0x0000001005057220 */ /* 0x000fc80000400000 */
[----:B------:R-:W-:Y:S01]  /*2a80*/  FMUL R5, R5, R18 ;  /* 0x0000001205057220 */ /* 0x000fe20000400000 */
[----:B------:R-:W-:Y:S01]  /*2a90*/  @P1 FSEL R5, RZ, +INF , !P2 ;  /* 0x7f800000ff051808 */ /* 0x000fe20005000000 */
[----:B0-----:R-:W-:Y:S01]  /*2aa0*/  FADD R12, R3, R3 ;  /* 0x00000003030c7221 */ /* 0x001fe20000000000 */
[----:B------:R-:W-:Y:S06]  /*2ab0*/  @P0 BRA `(.L_x_43) ;  /* 0x0000000000a40947 */ /* 0x000fec0003800000 */
[----:B------:R-:W-:-:S04]  /*2ac0*/  FSETP.NAN.AND P0, PT, |R11|, |R11|, PT ;  /* 0x4000000b0b00720b */ /* 0x000fc80003f08200 */
[----:B------:R-:W-:-:S13]  /*2ad0*/  FSETP.NUM.AND P0, PT, |R2|, |R2|, !P0 ;  /* 0x400000020200720b */ /* 0x000fda0004707200 */
[----:B------:R-:W-:Y:S01]  /*2ae0*/  @!P0 FADD R17, R2, R11 ;  /* 0x0000000b02118221 */ /* 0x000fe20000000000 */
[----:B------:R-:W-:Y:S06]  /*2af0*/  @!P0 BRA `(.L_x_43) ;  /* 0x0000000000948947 */ /* 0x000fec0003800000 */
[----:B------:R-:W-:Y:S01]  /*2b00*/  FSETP.NEU.AND P0, PT, |R2|, +INF , PT ;  /* 0x7f8000000200780b */ /* 0x000fe20003f0d200 */
[----:B------:R-:W-:-:S03]  /*2b10*/  FADD R12, R11, -R12 ;  /* 0x8000000c0b0c7221 */ /* 0x000fc60000000000 */
[----:B------:R-:W-:-:S04]  /*2b20*/  FSETP.NEU.AND P0, PT, R2, RZ, P0 ;  /* 0x000000ff0200720b */ /* 0x000fc8000070d000 */
[----:B------:R-:W-:Y:S02]  /*2b30*/  FSETP.GEU.OR P1, PT, R11, RZ, P0 ;  /* 0x000000ff0b00720b */ /* 0x000fe4000072e400 */
[----:B------:R-:W-:-:S07]  /*2b40*/  FSETP.NEU.AND P2, PT, |R12|, 1, !P0 ;  /* 0x3f8000000c00780b */ /* 0x000fce000474d200 */
[----:B------:R-:W-:-:S05]  /*2b50*/  @!P0 FADD R17, R2, R2 ;  /* 0x0000000202118221 */ /* 0x000fca0000000000 */
[----:B------:R-:W-:-:S04]  /*2b60*/  @!P1 LOP3.LUT R17, R17, 0x7f800000, RZ, 0x3c, !PT ;  /* 0x7f80000011119812 */ /* 0x000fc800078e3cff */
[----:B------:R-:W-:Y:S01]  /*2b70*/  @P2 LOP3.LUT R17, R17, 0x7fffffff, RZ, 0xc0, !PT ;  /* 0x7fffffff11112812 */ /* 0x000fe200078ec0ff */
[----:B------:R-:W-:Y:S06]  /*2b80*/  @!P0 BRA `(.L_x_43) ;  /* 0x0000000000708947 */ /* 0x000fec0003800000 */
[----:B------:R-:W-:Y:S01]  /*2b90*/  FSETP.NEU.AND P0, PT, |R11|, +INF , PT ;  /* 0x7f8000000b00780b */ /* 0x000fe20003f0d200 */
[----:B------:R-:W-:Y:S01]  /*2ba0*/  HFMA2 R17, -RZ, RZ, 1.875, 0 ;  /* 0x3f800000ff117431 */ /* 0x000fe200000001ff */
[----:B------:R-:W-:-:S13]  /*2bb0*/  FSETP.EQ.AND P1, PT, R2, -1, PT ;  /* 0xbf8000000200780b */ /* 0x000fda0003f22000 */
[----:B------:R-:W-:Y:S05]  /*2bc0*/  @!P0 BRA P1, `(.L_x_43) ;  /* 0x0000000000608947 */ /* 0x000fea0000800000 */
[----:B------:R-:W-:Y:S01]  /*2bd0*/  FSETP.GEU.AND P0, PT, R2, RZ, PT ;  /* 0x000000ff0200720b */ /* 0x000fe20003f0e000 */
[----:B------:R-:W-:-:S12]  /*2be0*/  IMAD.MOV.U32 R17, RZ, RZ, R5 ;  /* 0x000000ffff117224 */ /* 0x000fd800078e0005 */
[----:B------:R-:W-:Y:S05]  /*2bf0*/  @P0 BRA `(.L_x_43) ;  /* 0x0000000000540947 */ /* 0x000fea0003800000 */
[----:B------:R-:W0:Y:S01]  /*2c00*/  FRND.FLOOR R2, R11 ;  /* 0x0000000b00027307 */ /* 0x000e220000205000 */
[----:B------:R-:W-:-:S04]  /*2c10*/  FSETP.NEU.AND P1, PT, |R12|, 1, PT ;  /* 0x3f8000000c00780b */ /* 0x000fc80003f2d200 */
[----:B------:R-:W-:Y:S02]  /*2c20*/  FSEL R17, R5, -R5, P1 ;  /* 0x8000000505117208 */ /* 0x000fe40000800000 */
[----:B0-----:R-:W-:-:S04]  /*2c30*/  FSETP.NEU.AND P0, PT, R11, R2, PT ;  /* 0x000000020b00720b */ /* 0x001fc80003f0d000 */
[----:B------:R-:W-:Y:S01]  /*2c40*/  FSEL R17, R17, +QNAN , !P0 ;  /* 0x7fffffff11117808 */ /* 0x000fe20004000000 */
[----:B------:R-:W-:Y:S08]  /*2c50*/  BRA `(.L_x_43) ;  /* 0x00000000003c7947 */ /* 0x000ff00003800000 */
.L_x_260:
[----:B-----5:R-:W-:Y:S01]  /*2c60*/  FADD R17, R2, -R11 ;  /* 0x8000000b02117221 */ /* 0x020fe20000000000 */
[----:B------:R-:W-:Y:S06]  /*2c70*/  BRA `(.L_x_43) ;  /* 0x0000000000347947 */ /* 0x000fec0003800000 */
.L_x_261:
[----:B-----5:R-:W0:Y:S01]  /*2c80*/  MUFU.RCP R12, R11 ;  /* 0x0000000b000c7308 */ /* 0x020e220000001000 */
[----:B------:R-:W-:Y:S07]  /*2c90*/  BSSY.RECONVERGENT B3, `(.L_x_43) ;  /* 0x000000b000037945 */ /* 0x000fee0003800200 */
[----:B------:R-:W1:Y:S01]  /*2ca0*/  FCHK P0, R2, R11 ;  /* 0x0000000b02007302 */ /* 0x000e620000000000 */
[----:B0-----:R-:W-:-:S04]  /*2cb0*/  FFMA R3, -R11, R12, 1 ;  /* 0x3f8000000b037423 */ /* 0x001fc8000000010c */
[----:B------:R-:W-:-:S04]  /*2cc0*/  FFMA R3, R12, R3, R12 ;  /* 0x000000030c037223 */ /* 0x000fc8000000000c */
[----:B------:R-:W-:-:S04]  /*2cd0*/  FFMA R12, R2, R3, RZ ;  /* 0x00000003020c7223 */ /* 0x000fc800000000ff */
[----:B------:R-:W-:-:S04]  /*2ce0*/  FFMA R5, -R11, R12, R2 ;  /* 0x0000000c0b057223 */ /* 0x000fc80000000102 */
[----:B------:R-:W-:Y:S01]  /*2cf0*/  FFMA R17, R3, R5, R12 ;  /* 0x0000000503117223 */ /* 0x000fe2000000000c */
[----:B-1----:R-:W-:Y:S06]  /*2d00*/  @!P0 BRA `(.L_x_44) ;  /* 0x00000000000c8947 */ /* 0x002fec0003800000 */
[----:B------:R-:W-:-:S07]  /*2d10*/  MOV R5, 0x2d30 ;  /* 0x00002d3000057802 */ /* 0x000fce0000000f00 */
[----:B------:R-:W-:Y:S05]  /*2d20*/  CALL.REL.NOINC `($__internal_4_$__cuda_sm3x_div_rn_noftz_f32_slowpath) ;  /* 0x0000013000307944 */ /* 0x000fea0003c00000 */
[----:B------:R-:W-:-:S07]  /*2d30*/  MOV R17, R11 ;  /* 0x0000000b00117202 */ /* 0x000fce0000000f00 */
.L_x_44:
[----:B------:R-:W-:Y:S05]  /*2d40*/  BSYNC.RECONVERGENT B3 ;  /* 0x0000000000037941 */ /* 0x000fea0003800200 */
.L_x_43:
[----:B------:R-:W-:Y:S05]  /*2d50*/  BSYNC.RECONVERGENT B2 ;  /* 0x0000000000027941 */ /* 0x000fea0003800200 */
.L_x_41:
[----:B------:R1:W-:Y:S01]  /*2d60*/  STL [R4+-0x8], R17 ;  /* 0xfffff81104007387 */ /* 0x0003e20000100800 */
[----:B------:R-:W-:Y:S01]  /*2d70*/  IADD3 R6, PT, PT, R6, -0x1, RZ ;  /* 0xffffffff06067810 */ /* 0x000fe20007ffe0ff */
[----:B------:R-:W-:Y:S06]  /*2d80*/  BRA `(.L_x_40) ;  /* 0x00000030006c7947 */ /* 0x000fec0003800000 */
.L_x_39:
[----:B------:R-:W-:-:S05]  /*2d90*/  IMAD R11, R6, 0x4, R7 ;  /* 0x00000004060b7824 */ /* 0x000fca00078e0207 */
[----:B------:R0:W5:Y:S02]  /*2da0*/  LDL R13, [R11+-0x4] ;  /* 0xfffffc000b0d7983 */ /* 0x0001640000100800 */
[----:B-----5:R-:W-:Y:S01]  /*2db0*/  ISETP.GT.AND P0, PT, R3, 0x8, PT ;  /* 0x000000080300780c */ /* 0x020fe20003f04270 */
[----:B------:R-:W-:Y:S01]  /*2dc0*/  BSSY.RECONVERGENT B0, `(.L_x_45) ;  /* 0x0000316000007945 */ /* 0x000fe20003800200 */
[----:B------:R-:W-:-:S11]  /*2dd0*/  MOV R17, 0x7fc00000 ;  /* 0x7fc0000000117802 */ /* 0x000fd60000000f00 */
[----:B0-----:R-:W-:Y:S05]  /*2de0*/  @P0 BRA `(.L_x_46) ;  /* 0x0000001c00100947 */ /* 0x001fea0003800000 */
[----:B------:R-:W-:-:S13]  /*2df0*/  ISETP.GT.AND P0, PT, R3, 0x3, PT ;  /* 0x000000030300780c */ /* 0x000fda0003f04270 */
[----:B------:R-:W-:Y:S05]  /*2e00*/  @P0 BRA `(.L_x_47) ;  /* 0x0000000c00a80947 */ /* 0x000fea0003800000 */
[----:B------:R-:W-:-:S13]  /*2e10*/  ISETP.GT.AND P0, PT, R3, 0x1, PT ;  /* 0x000000010300780c */ /* 0x000fda0003f04270 */
[----:B------:R-:W-:Y:S05]  /*2e20*/  @P0 BRA `(.L_x_48) ;  /* 0x0000000000b00947 */ /* 0x000fea0003800000 */
[----:B------:R-:W-:-:S04]  /*2e30*/  VIMNMX.U32 R3, PT, PT, R3, 0x2, PT ;  /* 0x0000000203037848 */ /* 0x000fc80003fe0000 */
[----:B------:R-:W-:-:S04]  /*2e40*/  SHF.L.U32 R4, R3, 0x2, RZ ;  /* 0x0000000203047819 */ /* 0x000fc800000006ff */
[----:B------:R-:W0:Y:S02]  /*2e50*/  LDC R2, c[0x2][R4] ;  /* 0x0080000004027b82 */ /* 0x000e240000000800 */
[----:B0-----:R-:W-:-:S04]  /*2e60*/  SHF.R.S32.HI R3, RZ, 0x1f, R2 ;  /* 0x0000001fff037819 */ /* 0x001fc80000011402 */
.L_x_263:
[----:B------:R-:W-:Y:S05]  /*2e70*/  BRX R2 -0x2e80                                                            (*"BRANCH_TARGETS .L_x_264,.L_x_265,.L_x_49"*) ;  /* 0xffffffd002607949 */ /* 0x000fea000383ffff */
.L_x_265:
[----:B------:R-:W-:Y:S02]  /*2e80*/  HFMA2 R3, -RZ, RZ, 3.7421875, 0 ;  /* 0x437c0000ff037431 */ /* 0x000fe400000001ff */
[----:B------:R-:W-:-:S04]  /*2e90*/  IMAD.MOV.U32 R2, RZ, RZ, 0x3bbb989d ;  /* 0x3bbb989dff027424 */ /* 0x000fc800078e00ff */
[----:B------:R-:W-:-:S04]  /*2ea0*/  FFMA.SAT R2, R13, R2, 0.5 ;  /* 0x3f0000000d027423 */ /* 0x000fc80000002002 */
[----:B------:R-:W-:-:S04]  /*2eb0*/  FFMA.RM R2, R2, R3, 12582913 ;  /* 0x4b40000102027423 */ /* 0x000fc80000004003 */
[C---:B------:R-:W-:Y:S01]  /*2ec0*/  FADD R4, R2.reuse, -12583039 ;  /* 0xcb40007f02047421 */ /* 0x040fe20000000000 */
[----:B------:R-:W-:-:S03]  /*2ed0*/  SHF.L.U32 R2, R2, 0x17, RZ ;  /* 0x0000001702027819 */ /* 0x000fc600000006ff */
[----:B------:R-:W-:-:S04]  /*2ee0*/  FFMA R4, R13, 1.4426950216293334961, -R4 ;  /* 0x3fb8aa3b0d047823 */ /* 0x000fc80000000804 */
[----:B------:R-:W-:-:S04]  /*2ef0*/  FFMA R4, R13, 1.925963033500011079e-08, R4 ;  /* 0x32a570600d047823 */ /* 0x000fc80000000004 */
[----:B------:R-:W0:Y:S02]  /*2f00*/  MUFU.EX2 R17, R4 ;  /* 0x0000000400117308 */ /* 0x000e240000000800 */
[----:B0-----:R-:W-:Y:S01]  /*2f10*/  FMUL R17, R2, R17 ;  /* 0x0000001102117220 */ /* 0x001fe20000400000 */
[----:B------:R-:W-:Y:S06]  /*2f20*/  BRA `(.L_x_49) ;  /* 0x0000002c00fc7947 */ /* 0x000fec0003800000 */
.L_x_264:
[C---:B------:R-:W-:Y:S01]  /*2f30*/  FMUL R2, R13.reuse, 8388608 ;  /* 0x4b0000000d027820 */ /* 0x040fe20000400000 */
[----:B------:R-:W-:Y:S02]  /*2f40*/  FSETP.GEU.AND P0, PT, R13, 1.175494350822287508e-38, PT ;  /* 0x008000000d00780b */ /* 0x000fe40003f0e000 */
[----:B------:R-:W-:Y:S02]  /*2f50*/  MOV R12, 0x3e055027 ;  /* 0x3e055027000c7802 */ /* 0x000fe40000000f00 */
[----:B------:R-:W-:-:S04]  /*2f60*/  FSEL R13, R2, R13, !P0 ;  /* 0x0000000d020d7208 */ /* 0x000fc80004000000 */
[C---:B------:R-:W-:Y:S01]  /*2f70*/  FSETP.NEU.AND P1, PT, R13.reuse, RZ, PT ;  /* 0x000000ff0d00720b */ /* 0x040fe20003f2d000 */
[----:B------:R-:W-:-:S05]  /*2f80*/  VIADD R2, R13, 0xc0d55555 ;  /* 0xc0d555550d027836 */ /* 0x000fca0000000000 */
[----:B------:R-:W-:-:S04]  /*2f90*/  LOP3.LUT R4, R2, 0xff800000, RZ, 0xc0, !PT ;  /* 0xff80000002047812 */ /* 0x000fc800078ec0ff */
[-C--:B------:R-:W-:Y:S02]  /*2fa0*/  IADD3 R2, PT, PT, R13, -R4.reuse, RZ ;  /* 0x800000040d027210 */ /* 0x080fe40007ffe0ff */
[----:B------:R-:W-:Y:S01]  /*2fb0*/  I2FP.F32.S32 R3, R4 ;  /* 0x0000000400037245 */ /* 0x000fe20000201400 */
[----:B------:R-:W-:Y:S02]  /*2fc0*/  IMAD.MOV.U32 R4, RZ, RZ, 0x7f800000 ;  /* 0x7f800000ff047424 */ /* 0x000fe400078e00ff */
[----:B------:R-:W-:-:S04]  /*2fd0*/  FADD R5, R2, -1 ;  /* 0xbf80000002057421 */ /* 0x000fc80000000000 */
[----:B------:R-:W-:-:S04]  /*2fe0*/  FFMA R2, R5, -R12, 0.14084610342979431152 ;  /* 0x3e1039f605027423 */ /* 0x000fc8000000080c */
[----:B------:R-:W-:-:S04]  /*2ff0*/  FFMA R2, R5, R2, -0.12148627638816833496 ;  /* 0xbdf8cdcc05027423 */ /* 0x000fc80000000002 */
[----:B------:R-:W-:-:S04]  /*3000*/  FFMA R2, R5, R2, 0.13980610668659210205 ;  /* 0x3e0f295505027423 */ /* 0x000fc80000000002 */
[----:B------:R-:W-:-:S04]  /*3010*/  FFMA R2, R5, R2, -0.16684235632419586182 ;  /* 0xbe2ad8b905027423 */ /* 0x000fc80000000002 */
[----:B------:R-:W-:-:S04]  /*3020*/  FFMA R2, R5, R2, 0.20012299716472625732 ;  /* 0x3e4ced0b05027423 */ /* 0x000fc80000000002 */
[----:B------:R-:W-:-:S04]  /*3030*/  FFMA R2, R5, R2, -0.24999669194221496582 ;  /* 0xbe7fff2205027423 */ /* 0x000fc80000000002 */
[----:B------:R-:W-:-:S04]  /*3040*/  FFMA R2, R5, R2, 0.33333182334899902344 ;  /* 0x3eaaaa7805027423 */ /* 0x000fc80000000002 */
[----:B------:R-:W-:Y:S01]  /*3050*/  FFMA R12, R5, R2, -0.5 ;  /* 0xbf000000050c7423 */ /* 0x000fe20000000002 */
[----:B------:R-:W-:Y:S02]  /*3060*/  FSEL R2, RZ, -23, P0 ;  /* 0xc1b80000ff027808 */ /* 0x000fe40000000000 */
[----:B------:R-:W-:Y:S01]  /*3070*/  ISETP.GT.U32.AND P0, PT, R13, 0x7f7fffff, PT ;  /* 0x7f7fffff0d00780c */ /* 0x000fe20003f04070 */
[----:B------:R-:W-:Y:S02]  /*3080*/  FMUL R12, R5, R12 ;  /* 0x0000000c050c7220 */ /* 0x000fe40000400000 */
[----:B------:R-:W-:Y:S02]  /*3090*/  FFMA R2, R3, 1.1920928955078125e-07, R2 ;  /* 0x3400000003027823 */ /* 0x000fe40000000002 */
[----:B------:R-:W-:-:S04]  /*30a0*/  FFMA R5, R5, R12, R5 ;  /* 0x0000000c05057223 */ /* 0x000fc80000000005 */
[----:B------:R-:W-:-:S04]  /*30b0*/  FFMA R2, R2, 0.69314718246459960938, R5 ;  /* 0x3f31721802027823 */ /* 0x000fc80000000005 */
[----:B------:R-:W-:-:S05]  /*30c0*/  @P0 FFMA R2, R13, R4, +INF ;  /* 0x7f8000000d020423 */ /* 0x000fca0000000004 */
[----:B------:R-:W-:Y:S01]  /*30d0*/  FSEL R17, R2, -INF , P1 ;  /* 0xff80000002117808 */ /* 0x000fe20000800000 */
[----:B------:R-:W-:Y:S06]  /*30e0*/  BRA `(.L_x_49) ;  /* 0x0000002c008c7947 */ /* 0x000fec0003800000 */
.L_x_48:
[----:B------:R-:W-:-:S04]  /*30f0*/  MOV R2, 0xfffffffe ;  /* 0xfffffffe00027802 */ /* 0x000fc80000000f00 */
[----:B------:R-:W-:-:S04]  /*3100*/  VIADDMNMX.U32 R2, R3, R2, 0x2, PT ;  /* 0x0000000203027446 */ /* 0x000fc80003800002 */
[----:B------:R-:W-:-:S04]  /*3110*/  SHF.L.U32 R4, R2, 0x2, RZ ;  /* 0x0000000202047819 */ /* 0x000fc800000006ff */
[----:B------:R-:W0:Y:S02]  /*3120*/  LDC R2, c[0x2][R4+0xc] ;  /* 0x0080030004027b82 */ /* 0x000e240000000800 */
[----:B0-----:R-:W-:-:S04]  /*3130*/  SHF.R.S32.HI R3, RZ, 0x1f, R2 ;  /* 0x0000001fff037819 */ /* 0x001fc80000011402 */
.L_x_267:
[----:B------:R-:W-:Y:S05]  /*3140*/  BRX R2 -0x3150                                                            (*"BRANCH_TARGETS .L_x_268,.L_x_269,.L_x_49"*) ;  /* 0xffffffcc02ac7949 */ /* 0x000fea000383ffff */
.L_x_269:
[----:B------:R-:W-:-:S13]  /*3150*/  FSETP.GE.AND P0, PT, |R13|, 1.5, PT ;  /* 0x3fc000000d00780b */ /* 0x000fda0003f06200 */
[----:B------:R-:W-:Y:S05]  /*3160*/  @!P0 BRA `(.L_x_50) ;  /* 0x0000000400f08947 */ /* 0x000fea0003800000 */
[C---:B------:R-:W-:Y:S01]  /*3170*/  FSETP.GT.AND P0, PT, |R13|.reuse, 41.09999847412109375, PT ;  /* 0x422466660d00780b */ /* 0x040fe20003f04200 */
[----:B------:R-:W-:Y:S01]  /*3180*/  HFMA2 R21, -RZ, RZ, 0.771484375, 0.21533203125 ;  /* 0x3a2c32e4ff157431 */ /* 0x000fe200000001ff */
[C---:B------:R-:W-:Y:S02]  /*3190*/  FSETP.GEU.AND P1, PT, R13.reuse, RZ, PT ;  /* 0x000000ff0d00720b */ /* 0x040fe40003f2e000 */
[----:B------:R-:W-:-:S04]  /*31a0*/  FSEL R4, R13, 41.09999847412109375, !P0 ;  /* 0x422466660d047808 */ /* 0x000fc80004000000 */
[C---:B------:R-:W-:Y:S01]  /*31b0*/  FSETP.GEU.AND P0, PT, |R4|.reuse, 1.175494350822287508e-38, PT ;  /* 0x008000000400780b */ /* 0x040fe20003f0e200 */
[----:B------:R-:W-:-:S05]  /*31c0*/  FMUL R3, |R4|, 16777216 ;  /* 0x4b80000004037820 */ /* 0x000fca0000400200 */
[----:B------:R-:W-:-:S05]  /*31d0*/  FSEL R3, R3, |R4|, !P0 ;  /* 0x4000000403037208 */ /* 0x000fca0004000000 */
[----:B------:R-:W-:-:S05]  /*31e0*/  VIADD R2, R3, 0xc0cafb0d ;  /* 0xc0cafb0d03027836 */ /* 0x000fca0000000000 */
[----:B------:R-:W-:-:S04]  /*31f0*/  LOP3.LUT R2, R2, 0xff800000, RZ, 0xc0, !PT ;  /* 0xff80000002027812 */ /* 0x000fc800078ec0ff */
[-C--:B------:R-:W-:Y:S02]  /*3200*/  IADD3 R3, PT, PT, R3, -R2.reuse, RZ ;  /* 0x8000000203037210 */ /* 0x080fe40007ffe0ff */
[----:B------:R-:W-:-:S03]  /*3210*/  I2FP.F32.S32 R12, R2 ;  /* 0x00000002000c7245 */ /* 0x000fc60000201400 */
[C---:B------:R-:W-:Y:S01]  /*3220*/  FADD R5, R3.reuse, 1 ;  /* 0x3f80000003057421 */ /* 0x040fe20000000000 */
[----:B------:R-:W-:Y:S01]  /*3230*/  FADD R19, R3, -1 ;  /* 0xbf80000003137421 */ /* 0x000fe20000000000 */
[----:B------:R-:W-:Y:S02]  /*3240*/  FSEL R3, RZ, -24, P0 ;  /* 0xc1c00000ff037808 */ /* 0x000fe40000000000 */
[----:B------:R-:W-:Y:S01]  /*3250*/  @!P1 FSETP.GT.AND P0, PT, |R4|, 33, PT ;  /* 0x420400000400980b */ /* 0x000fe20003f04200 */
[----:B------:R-:W-:Y:S01]  /*3260*/  FADD R16, R19, R19 ;  /* 0x0000001313107221 */ /* 0x000fe20000000000 */
[----:B------:R-:W0:Y:S01]  /*3270*/  MUFU.RCP R5, R5 ;  /* 0x0000000500057308 */ /* 0x000e220000001000 */
[----:B------:R-:W-:Y:S02]  /*3280*/  FFMA R17, R12, 1.1920928955078125e-07, R3 ;  /* 0x340000000c117823 */ /* 0x000fe40000000003 */
        /* <DEDUP_REMOVED lines=11> */
[----:B------:R-:W-:Y:S01]  /*3340*/  FFMA R21, R12, R21, 0.12022458761930465698 ;  /* 0x3df6384f0c157423 */ /* 0x000fe20000000015 */
[----:B------:R-:W-:Y:S02]  /*3350*/  FADD R5, |R4|, -0.5 ;  /* 0xbf00000004057421 */ /* 0x000fe40000000200 */
[----:B------:R-:W-:Y:S01]  /*3360*/  FFMA R17, R16, 1.4426950216293334961, R17 ;  /* 0x3fb8aa3b10117823 */ /* 0x000fe20000000011 */
[----:B------:R-:W-:-:S03]  /*3370*/  FMUL R21, R12, R21 ;  /* 0x000000150c157220 */ /* 0x000fc60000400000 */
[----:B------:R-:W-:-:S04]  /*3380*/  FFMA R12, R2, 1.9251366722983220825e-08, R17 ;  /* 0x32a55e34020c7823 */ /* 0x000fc80000000011 */
[----:B------:R-:W-:Y:S01]  /*3390*/  FFMA R12, R2, R21, R12 ;  /* 0x00000015020c7223 */ /* 0x000fe2000000000c */
[----:B------:R-:W-:-:S03]  /*33a0*/  FMUL R21, |R4|, 1.4426950216293334961 ;  /* 0x3fb8aa3b04157820 */ /* 0x000fc60000400200 */
[----:B------:R-:W-:Y:S01]  /*33b0*/  FADD R16, R3, R12 ;  /* 0x0000000c03107221 */ /* 0x000fe20000000000 */
[----:B------:R-:W-:-:S03]  /*33c0*/  FFMA R23, |R4|, 1.4426950216293334961, -R21 ;  /* 0x3fb8aa3b04177823 */ /* 0x000fc60000000a15 */
[----:B------:R-:W-:Y:S01]  /*33d0*/  FMUL R17, R16, R5 ;  /* 0x0000000510117220 */ /* 0x000fe20000400000 */
[----:B------:R-:W-:Y:S01]  /*33e0*/  FADD R3, -R3, R16 ;  /* 0x0000001003037221 */ /* 0x000fe20000000100 */
[----:B------:R-:W-:Y:S02]  /*33f0*/  FFMA R23, |R4|, 1.925963033500011079e-08, R23 ;  /* 0x32a5706004177823 */ /* 0x000fe40000000217 */
[----:B------:R-:W-:Y:S01]  /*3400*/  FADD R2, R17, -R21 ;  /* 0x8000001511027221 */ /* 0x000fe20000000000 */
[----:B------:R-:W-:-:S03]  /*3410*/  FADD R12, R12, -R3 ;  /* 0x800000030c0c7221 */ /* 0x000fc60000000000 */
[----:B------:R-:W-:Y:S01]  /*3420*/  FADD R18, R21, R2 ;  /* 0x0000000215127221 */ /* 0x000fe20000000000 */
[----:B------:R-:W-:-:S03]  /*3430*/  @!P1 FADD R19, -R2, 48 ;  /* 0x4240000002139421 */ /* 0x000fc60000000100 */
[--C-:B------:R-:W-:Y:S02]  /*3440*/  FADD R20, R2, -R18.reuse ;  /* 0x8000001202147221 */ /* 0x100fe40000000000 */
[----:B------:R-:W-:Y:S01]  /*3450*/  @!P1 FSEL R2, R19, -R2, P0 ;  /* 0x8000000213029208 */ /* 0x000fe20000000000 */
[-C--:B------:R-:W-:Y:S01]  /*3460*/  FFMA R19, R16, R5.reuse, -R17 ;  /* 0x0000000510137223 */ /* 0x080fe20000000811 */
[----:B------:R-:W-:Y:S01]  /*3470*/  FADD R17, R17, -R18 ;  /* 0x8000001211117221 */ /* 0x000fe20000000000 */
[----:B------:R-:W-:Y:S01]  /*3480*/  FADD R20, -R21, -R20 ;  /* 0x8000001415147221 */ /* 0x000fe20000000100 */
[----:B------:R-:W0:Y:S01]  /*3490*/  FRND R3, R2 ;  /* 0x0000000200037307 */ /* 0x000e220000201000 */
[----:B------:R-:W-:Y:S01]  /*34a0*/  FFMA R12, R12, R5, R19 ;  /* 0x000000050c0c7223 */ /* 0x000fe20000000013 */
[----:B------:R-:W-:Y:S02]  /*34b0*/  IMAD.MOV.U32 R16, RZ, RZ, 0x391fcb8e ;  /* 0x391fcb8eff107424 */ /* 0x000fe400078e00ff */
[----:B------:R-:W-:Y:S01]  /*34c0*/  FADD R17, R17, R20 ;  /* 0x0000001411117221 */ /* 0x000fe20000000000 */
[----:B------:R-:W-:-:S03]  /*34d0*/  FADD R12, R12, -R23 ;  /* 0x800000170c0c7221 */ /* 0x000fc60000000000 */
[----:B------:R-:W1:Y:S01]  /*34e0*/  MUFU.RCP R5, |R4| ;  /* 0x4000000400057308 */ /* 0x000e620000001000 */
[----:B------:R-:W-:-:S04]  /*34f0*/  FADD R12, R17, R12 ;  /* 0x0000000c110c7221 */ /* 0x000fc80000000000 */
[----:B------:R-:W-:Y:S01]  /*3500*/  @!P1 FADD R12, -R12, -RZ ;  /* 0x800000ff0c0c9221 */ /* 0x000fe20000000100 */
[C---:B0-----:R-:W-:Y:S01]  /*3510*/  FADD R17, -R3.reuse, R2 ;  /* 0x0000000203117221 */ /* 0x041fe20000000100 */
[----:B------:R-:W-:Y:S01]  /*3520*/  FSETP.GT.AND P0, PT, R3, RZ, PT ;  /* 0x000000ff0300720b */ /* 0x000fe20003f04000 */
[----:B------:R-:W0:Y:S02]  /*3530*/  F2I.NTZ R2, R2 ;  /* 0x0000000200027305 */ /* 0x000e240000203100 */
[----:B------:R-:W-:Y:S01]  /*3540*/  FADD R17, R17, R12 ;  /* 0x0000000c11117221 */ /* 0x000fe20000000000 */
[----:B------:R-:W-:-:S03]  /*3550*/  SEL R3, RZ, 0x83000000, P0 ;  /* 0x83000000ff037807 */ /* 0x000fc60000000000 */
[----:B------:R-:W-:Y:S01]  /*3560*/  FFMA R12, R17, R16, 0.0013391353422775864601 ;  /* 0x3aaf85ed110c7423 */ /* 0x000fe20000000010 */
[----:B------:R-:W-:Y:S02]  /*3570*/  MOV R16, 0x388f7971 ;  /* 0x388f797100107802 */ /* 0x000fe40000000f00 */
[----:B------:R-:W-:Y:S01]  /*3580*/  IADD3 R19, PT, PT, R3, 0x7f000000, RZ ;  /* 0x7f00000003137810 */ /* 0x000fe20007ffe0ff */
[----:B------:R-:W-:Y:S02]  /*3590*/  FFMA R12, R17, R12, 0.0096188392490148544312 ;  /* 0x3c1d9856110c7423 */ /* 0x000fe4000000000c */
[----:B-1----:R-:W-:Y:S02]  /*35a0*/  FFMA R16, R5, R16, -5.0603266572579741478e-05 ;  /* 0xb8543ed805107423 */ /* 0x002fe40000000010 */
[----:B------:R-:W-:Y:S01]  /*35b0*/  FFMA R12, R17, R12, 0.055503588169813156128 ;  /* 0x3d6357bb110c7423 */ /* 0x000fe2000000000c */
[----:B0-----:R-:W-:Y:S02]  /*35c0*/  IMAD R3, R2, 0x800000, -R3 ;  /* 0x0080000002037824 */ /* 0x001fe400078e0a03 */
[----:B------:R-:W-:Y:S01]  /*35d0*/  FFMA R16, R5, R16, -0.00042276637395843863487 ;  /* 0xb9dda6be05107423 */ /* 0x000fe20000000010 */
[----:B------:R-:W-:-:S03]  /*35e0*/  FFMA R12, R17, R12, 0.24022644758224487305 ;  /* 0x3e75fdec110c7423 */ /* 0x000fc6000000000c */
[----:B------:R-:W-:Y:S01]  /*35f0*/  FFMA R16, R5, R16, 0.00099214143119752407074 ;  /* 0x3a820abe05107423 */ /* 0x000fe20000000010 */
[----:B------:R-:W-:-:S03]  /*3600*/  FFMA R12, R17, R12, 0.69314718246459960938 ;  /* 0x3f317218110c7423 */ /* 0x000fc6000000000c */
[----:B------:R-:W-:Y:S01]  /*3610*/  FFMA R16, R5, R16, -0.00027855476946569979191 ;  /* 0xb9920afd05107423 */ /* 0x000fe20000000010 */
[----:B------:R-:W-:-:S03]  /*3620*/  FFMA R12, R17, R12, 1 ;  /* 0x3f800000110c7423 */ /* 0x000fc6000000000c */
[----:B------:R-:W-:Y:S01]  /*3630*/  FFMA R16, R5, R16, -0.0026749009266495704651 ;  /* 0xbb2f4d6405107423 */ /* 0x000fe20000000010 */
[----:B------:R-:W-:-:S03]  /*3640*/  FMUL R12, R12, R19 ;  /* 0x000000130c0c7220 */ /* 0x000fc60000400000 */
[----:B------:R-:W-:Y:S01]  /*3650*/  FFMA R16, R5, R16, 0.0034718033857643604279 ;  /* 0x3b63873205107423 */ /* 0x000fe20000000010 */
[----:B------:R-:W-:-:S03]  /*3660*/  FMUL R3, R12, R3 ;  /* 0x000000030c037220 */ /* 0x000fc60000400000 */
[----:B------:R-:W-:Y:S01]  /*3670*/  FFMA R12, R5, R16, 0.083333343267440795898 ;  /* 0x3daaaaac050c7423 */ /* 0x000fe20000000010 */
[----:B------:R-:W-:Y:S01]  /*3680*/  FMUL R17, R3, 2.5066282749176025391 ;  /* 0x40206c9903117820 */ /* 0x000fe20000400000 */
[----:B------:R-:W-:Y:S06]  /*3690*/  @P1 BRA `(.L_x_51) ;  /* 0x0000000000981947 */ /* 0x000fec0003800000 */
[C-C-:B------:R-:W-:Y:S01]  /*36a0*/  FADD R3, |R4|.reuse, |R4|.reuse ;  /* 0x4000000404037221 */ /* 0x140fe20000000200 */
[----:B------:R-:W-:Y:S01]  /*36b0*/  MOV R20, 0x3e684e12 ;  /* 0x3e684e1200147802 */ /* 0x000fe20000000f00 */
[----:B------:R-:W-:Y:S01]  /*36c0*/  FMUL R5, R5, R12 ;  /* 0x0000000c05057220 */ /* 0x000fe20000400000 */
[----:B------:R-:W-:Y:S01]  /*36d0*/  MOV R22, 0x3f17acc9 ;  /* 0x3f17acc900167802 */ /* 0x000fe20000000f00 */
[----:B------:R-:W0:Y:S02]  /*36e0*/  FRND R19, R3 ;  /* 0x0000000300137307 */ /* 0x000e240000201000 */
[----:B------:R-:W-:-:S06]  /*36f0*/  FFMA R5, R4, R5, R4 ;  /* 0x0000000504057223 */ /* 0x000fcc0000000004 */
[----:B------:R-:W1:Y:S01]  /*3700*/  F2I.NTZ R16, R3 ;  /* 0x0000000300107305 */ /* 0x000e620000203100 */
[----:B0-----:R-:W-:-:S04]  /*3710*/  FFMA R2, R19, -0.5, |R4| ;  /* 0xbf00000013027823 */ /* 0x001fc80000000404 */
[----:B------:R-:W-:Y:S01]  /*3720*/  FMUL R19, R2, R2 ;  /* 0x0000000202137220 */ /* 0x000fe20000400000 */
[----:B-1----:R-:W-:-:S03]  /*3730*/  LOP3.LUT R18, R16, 0x1, RZ, 0xc0, !PT ;  /* 0x0000000110127812 */ /* 0x002fc600078ec0ff */
[C---:B------:R-:W-:Y:S01]  /*3740*/  FFMA R20, R19.reuse, R20, -1.334560394287109375 ;  /* 0xbfaad2e013147423 */ /* 0x040fe20000000014 */
[----:B------:R-:W-:Y:S01]  /*3750*/  LOP3.LUT P1, RZ, R16, 0x2, RZ, 0xc0, !PT ;  /* 0x0000000210ff7812 */ /* 0x000fe2000782c0ff */
[----:B------:R-:W-:Y:S01]  /*3760*/  FFMA R16, R2, R19, RZ ;  /* 0x0000001302107223 */ /* 0x000fe200000000ff */
[----:B------:R-:W-:Y:S01]  /*3770*/  ISETP.NE.U32.AND P0, PT, R18, 0x1, PT ;  /* 0x000000011200780c */ /* 0x000fe20003f05070 */
[C---:B------:R-:W-:Y:S01]  /*3780*/  FFMA R18, R19.reuse, -R22, 2.550144195556640625 ;  /* 0x4023359013127423 */ /* 0x040fe20000000816 */
[----:B------:R-:W-:-:S03]  /*3790*/  FFMA R20, R19, R20, 4.0586924552917480469 ;  /* 0x4081e0cf13147423 */ /* 0x000fc60000000014 */
[C---:B------:R-:W-:Y:S01]  /*37a0*/  FFMA R3, R19.reuse, R18, -5.1677198410034179688 ;  /* 0xc0a55df613037423 */ /* 0x040fe20000000012 */
[----:B------:R-:W-:-:S03]  /*37b0*/  FFMA R20, R19, R20, -4.9348020553588867188 ;  /* 0xc09de9e613147423 */ /* 0x000fc60000000014 */
[----:B------:R-:W-:Y:S01]  /*37c0*/  FFMA R3, R3, R16, RZ ;  /* 0x0000001003037223 */ /* 0x000fe200000000ff */
[----:B------:R-:W-:-:S03]  /*37d0*/  FFMA R20, R19, R20, 1 ;  /* 0x3f80000013147423 */ /* 0x000fc60000000014 */
[----:B------:R-:W-:Y:S01]  /*37e0*/  @P0 FFMA R20, R2, 3.1415927410125732422, R3 ;  /* 0x40490fdb02140823 */ /* 0x000fe20000000003 */
[----:B------:R-:W-:-:S03]  /*37f0*/  IMAD.MOV.U32 R3, RZ, RZ, 0x4b800000 ;  /* 0x4b800000ff037424 */ /* 0x000fc600078e00ff */
[----:B------:R-:W-:-:S04]  /*3800*/  @P1 FADD R20, RZ, -R20 ;  /* 0x80000014ff141221 */ /* 0x000fc80000000000 */
[----:B------:R-:W-:-:S04]  /*3810*/  FMUL R2, R5, R20 ;  /* 0x0000001405027220 */ /* 0x000fc80000400000 */
[----:B------:R-:W-:Y:S01]  /*3820*/  FFMA R5, R5, R20, -R2 ;  /* 0x0000001405057223 */ /* 0x000fe20000000802 */
[----:B------:R-:W-:-:S04]  /*3830*/  FSETP.GEU.AND P0, PT, |R2|, 1.175494350822287508e-38, PT ;  /* 0x008000000200780b */ /* 0x000fc80003f0e200 */
[----:B------:R-:W-:-:S09]  /*3840*/  FSEL R3, R3, 1, !P0 ;  /* 0x3f80000003037808 */ /* 0x000fd20004000000 */
[----:B------:R-:W-:Y:S01]  /*3850*/  @!P0 FMUL R2, R2, 16777216 ;  /* 0x4b80000002028820 */ /* 0x000fe20000400000 */
[----:B------:R-:W-:-:S05]  /*3860*/  FSETP.GT.AND P0, PT, |R4|, 33, PT ;  /* 0x420400000400780b */ /* 0x000fca0003f04200 */
[----:B------:R-:W0:Y:S02]  /*3870*/  MUFU.RCP R2, R2 ;  /* 0x0000000200027308 */ /* 0x000e240000001000 */
[----:B0-----:R-:W-:-:S04]  /*3880*/  FMUL R12, R2, R3 ;  /* 0x00000003020c7220 */ /* 0x001fc80000400000 */
[----:B------:R-:W-:-:S04]  /*3890*/  FMUL R16, R12, -R12 ;  /* 0x8000000c0c107220 */ /* 0x000fc80000400000 */
[----:B------:R-:W-:-:S04]  /*38a0*/  FMUL R16, R5, R16 ;  /* 0x0000001005107220 */ /* 0x000fc80000400000 */
[----:B------:R-:W-:-:S04]  /*38b0*/  FMUL R16, R17, R16 ;  /* 0x0000001011107220 */ /* 0x000fc80000400000 */
[----:B------:R-:W-:-:S04]  /*38c0*/  FFMA R16, R17, R12, R16 ;  /* 0x0000000c11107223 */ /* 0x000fc80000000010 */
[----:B------:R-:W-:-:S04]  /*38d0*/  FMUL R16, R16, 0.5 ;  /* 0x3f00000010107820 */ /* 0x000fc80000400000 */
[----:B------:R-:W-:Y:S01]  /*38e0*/  @P0 FMUL R16, R16, 3.5527136788005009294e-15 ;  /* 0x2780000010100820 */ /* 0x000fe20000400000 */
[----:B------:R-:W-:Y:S06]  /*38f0*/  BRA `(.L_x_52) ;  /* 0x00000000007c7947 */ /* 0x000fec0003800000 */
.L_x_51:
[----:B------:R-:W-:-:S04]  /*3900*/  FMUL R12, R5, R12 ;  /* 0x0000000c050c7220 */ /* 0x000fc80000400000 */
[----:B------:R-:W-:Y:S01]  /*3910*/  FFMA R17, R17, R12, R17 ;  /* 0x0000000c11117223 */ /* 0x000fe20000000011 */
[----:B------:R-:W-:Y:S06]  /*3920*/  BRA `(.L_x_49) ;  /* 0x00000024007c7947 */ /* 0x000fec0003800000 */
.L_x_50:
[----:B------:R-:W0:Y:S01]  /*3930*/  FRND R2, R13 ;  /* 0x0000000d00027307 */ /* 0x000e220000201000 */
[----:B------:R-:W-:Y:S01]  /*3940*/  HFMA2 R4, -RZ, RZ, 0.818359375, -0.00722503662109375 ;  /* 0x3a8c9f66ff047431 */ /* 0x000fe200000001ff */
[C---:B------:R-:W-:Y:S02]  /*3950*/  FSETP.NEU.AND P0, PT, R13.reuse, RZ, PT ;  /* 0x000000ff0d00720b */ /* 0x040fe40003f0d000 */
[C---:B------:R-:W-:Y:S01]  /*3960*/  FSETP.GTU.AND P1, PT, R13.reuse, 0.5, PT ;  /* 0x3f0000000d00780b */ /* 0x040fe20003f2c000 */
[----:B0-----:R-:W-:-:S05]  /*3970*/  FADD R2, R13, -R2 ;  /* 0x800000020d027221 */ /* 0x001fca0000000000 */
[C---:B------:R-:W-:Y:S02]  /*3980*/  FSEL R3, R13.reuse, R2, !P0 ;  /* 0x000000020d037208 */ /* 0x040fe40004000000 */
[----:B------:R-:W-:Y:S02]  /*3990*/  FSETP.GEU.AND P0, PT, R13, -0.5, PT ;  /* 0xbf0000000d00780b */ /* 0x000fe40003f0e000 */
[C---:B------:R-:W-:Y:S01]  /*39a0*/  FSEL R5, R3.reuse, 1, !P1 ;  /* 0x3f80000003057808 */ /* 0x040fe20004800000 */
[----:B------:R-:W-:-:S04]  /*39b0*/  FFMA R2, R3, -R4, 0.0071110534481704235077 ;  /* 0x3be903d703027423 */ /* 0x000fc80000000804 */
[----:B------:R-:W-:-:S04]  /*39c0*/  FFMA R2, R3, R2, -0.0096437186002731323242 ;  /* 0xbc1e00b003027423 */ /* 0x000fc80000000002 */
[----:B------:R-:W-:-:S04]  /*39d0*/  FFMA R2, R3, R2, -0.042180188000202178955 ;  /* 0xbd2cc52203027423 */ /* 0x000fc80000000002 */
[----:B------:R-:W-:-:S04]  /*39e0*/  FFMA R2, R3, R2, 0.16654090583324432373 ;  /* 0x3e2a89b303027423 */ /* 0x000fc80000000002 */
[----:B------:R-:W-:Y:S01]  /*39f0*/  FFMA R4, R3, R2, -0.04200365021824836731 ;  /* 0xbd2c0c0503047423 */ /* 0x000fe20000000002 */
[----:B------:R-:W-:-:S03]  /*3a00*/  FSEL R2, R13, 1, !P0 ;  /* 0x3f8000000d027808 */ /* 0x000fc60004000000 */
[C---:B------:R-:W-:Y:S02]  /*3a10*/  FFMA R4, R3.reuse, R4, -0.65587818622589111328 ;  /* 0xbf27e7a203047423 */ /* 0x040fe40000000004 */
[----:B------:R-:W-:Y:S02]  /*3a20*/  FMUL R2, R2, R5 ;  /* 0x0000000502027220 */ /* 0x000fe40000400000 */
[----:B------:R-:W-:-:S04]  /*3a30*/  FFMA R5, R3, R4, 0.57721567153930664062 ;  /* 0x3f13c46803057423 */ /* 0x000fc80000000004 */
[----:B------:R-:W-:-:S04]  /*3a40*/  FFMA R5, R2, R5, RZ ;  /* 0x0000000502057223 */ /* 0x000fc800000000ff */
[----:B------:R-:W-:Y:S01]  /*3a50*/  FFMA R2, R3, R5, R2 ;  /* 0x0000000503027223 */ /* 0x000fe20000000002 */
[----:B------:R-:W-:-:S04]  /*3a60*/  MOV R3, 0x4b800000 ;  /* 0x4b80000000037802 */ /* 0x000fc80000000f00 */
[----:B------:R-:W-:-:S04]  /*3a70*/  FSETP.GEU.AND P0, PT, |R2|, 1.175494350822287508e-38, PT ;  /* 0x008000000200780b */ /* 0x000fc80003f0e200 */
[----:B------:R-:W-:-:S09]  /*3a80*/  FSEL R3, R3, 1, !P0 ;  /* 0x3f80000003037808 */ /* 0x000fd20004000000 */
[----:B------:R-:W-:Y:S01]  /*3a90*/  @!P0 FMUL R2, R2, 16777216 ;  /* 0x4b80000002028820 */ /* 0x000fe20000400000 */
[----:B------:R-:W-:-:S05]  /*3aa0*/  FSETP.GEU.AND P0, PT, R13, RZ, PT ;  /* 0x000000ff0d00720b */ /* 0x000fca0003f0e000 */
[----:B------:R-:W0:Y:S02]  /*3ab0*/  MUFU.RCP R2, R2 ;  /* 0x0000000200027308 */ /* 0x000e240000001000 */
[----:B0-----:R-:W-:-:S04]  /*3ac0*/  FMUL R16, R2, R3 ;  /* 0x0000000302107220 */ /* 0x001fc80000400000 */
[----:B------:R-:W-:Y:S02]  /*3ad0*/  IMAD.MOV.U32 R17, RZ, RZ, R16 ;  /* 0x000000ffff117224 */ /* 0x000fe400078e0010 */
[----:B------:R-:W-:Y:S05]  /*3ae0*/  @P0 BRA `(.L_x_49) ;  /* 0x00000024000c0947 */ /* 0x000fea0003800000 */
.L_x_52:
[----:B------:R-:W0:Y:S01]  /*3af0*/  FRND.TRUNC R2, R13 ;  /* 0x0000000d00027307 */ /* 0x000e22000020d000 */
[----:B------:R-:W-:Y:S02]  /*3b00*/  MOV R17, 0x7fffffff ;  /* 0x7fffffff00117802 */ /* 0x000fe40000000f00 */
[----:B0-----:R-:W-:-:S13]  /*3b10*/  FSETP.NEU.AND P0, PT, R13, R2, PT ;  /* 0x000000020d00720b */ /* 0x001fda0003f0d000 */
[----:B------:R-:W-:Y:S05]  /*3b20*/  @!P0 BRA `(.L_x_49) ;  /* 0x0000002000fc8947 */ /* 0x000fea0003800000 */
[----:B------:R-:W-:Y:S02]  /*3b30*/  FSETP.GEU.AND P0, PT, R13, -41.09999847412109375, PT ;  /* 0xc22466660d00780b */ /* 0x000fe40003f0e000 */
[----:B------:R-:W-:-:S11]  /*3b40*/  MOV R17, R16 ;  /* 0x0000001000117202 */ /* 0x000fd60000000f00 */
[----:B------:R-:W-:Y:S05]  /*3b50*/  @P0 BRA `(.L_x_49) ;  /* 0x0000002000f00947 */ /* 0x000fea0003800000 */
[----:B------:R-:W0:Y:S02]  /*3b60*/  F2I.TRUNC.NTZ R13, R13 ;  /* 0x0000000d000d7305 */ /* 0x000e24000020f100 */
[----:B0-----:R-:W-:-:S04]  /*3b70*/  LOP3.LUT R2, R13, 0x1, RZ, 0xc0, !PT ;  /* 0x000000010d027812 */ /* 0x001fc800078ec0ff */
[----:B------:R-:W-:-:S04]  /*3b80*/  ISETP.NE.U32.AND P0, PT, R2, 0x1, PT ;  /* 0x000000010200780c */ /* 0x000fc80003f05070 */
[----:B------:R-:W-:Y:S01]  /*3b90*/  FSEL R17, R16, RZ, P0 ;  /* 0x000000ff10117208 */ /* 0x000fe20000000000 */
[----:B------:R-:W-:Y:S08]  /*3ba0*/  BRA `(.L_x_49) ;  /* 0x0000002000dc7947 */ /* 0x000ff00003800000 */
.L_x_268:
[----:B------:R-:W-:Y:S01]  /*3bb0*/  VIADD R2, R13, 0x1800000 ;  /* 0x018000000d027836 */ /* 0x000fe20000000000 */
[----:B------:R-:W-:Y:S04]  /*3bc0*/  BSSY.RECONVERGENT B1, `(.L_x_53) ;  /* 0x000000d000017945 */ /* 0x000fe80003800200 */
[----:B------:R-:W-:-:S04]  /*3bd0*/  LOP3.LUT R2, R2, 0x7f800000, RZ, 0xc0, !PT ;  /* 0x7f80000002027812 */ /* 0x000fc800078ec0ff */
[----:B------:R-:W-:-:S13]  /*3be0*/  ISETP.GT.U32.AND P0, PT, R2, 0x1ffffff, PT ;  /* 0x01ffffff0200780c */ /* 0x000fda0003f04070 */
[----:B------:R-:W-:Y:S05]  /*3bf0*/  @P0 BRA `(.L_x_54) ;  /* 0x0000000000140947 */ /* 0x000fea0003800000 */
[----:B------:R-:W-:Y:S02]  /*3c00*/  MOV R2, R13 ;  /* 0x0000000d00027202 */ /* 0x000fe40000000f00 */
[----:B------:R-:W-:-:S07]  /*3c10*/  MOV R4, 0x3c30 ;  /* 0x00003c3000047802 */ /* 0x000fce0000000f00 */
[----:B------:R-:W-:Y:S05]  /*3c20*/  CALL.REL.NOINC `($__internal_1_$__cuda_sm20_rcp_rn_f32_slowpath) ;  /* 0x0000011800507944 */ /* 0x000fea0003c00000 */
[----:B------:R-:W-:Y:S01]  /*3c30*/  MOV R17, R3 ;  /* 0x0000000300117202 */ /* 0x000fe20000000f00 */
[----:B------:R-:W-:Y:S06]  /*3c40*/  BRA `(.L_x_55) ;  /* 0x0000000000107947 */ /* 0x000fec0003800000 */
.L_x_54:
[----:B------:R-:W0:Y:S02]  /*3c50*/  MUFU.RCP R2, R13 ;  /* 0x0000000d00027308 */ /* 0x000e240000001000 */
[----:B0-----:R-:W-:-:S04]  /*3c60*/  FFMA R3, R13, R2, -1 ;  /* 0xbf8000000d037423 */ /* 0x001fc80000000002 */
[----:B------:R-:W-:-:S04]  /*3c70*/  FADD.FTZ R3, -R3, -RZ ;  /* 0x800000ff03037221 */ /* 0x000fc80000010100 */
[----:B------:R-:W-:-:S07]  /*3c80*/  FFMA R17, R2, R3, R2 ;  /* 0x0000000302117223 */ /* 0x000fce0000000002 */
.L_x_55:
[----:B------:R-:W-:Y:S05]  /*3c90*/  BSYNC.RECONVERGENT B1 ;  /* 0x0000000000017941 */ /* 0x000fea0003800200 */
.L_x_53:
[----:B------:R-:W-:Y:S05]  /*3ca0*/  BRA `(.L_x_49) ;  /* 0x00000020009c7947 */ /* 0x000fea0003800000 */
.L_x_47:
[----:B------:R-:W-:-:S13]  /*3cb0*/  ISETP.GT.AND P0, PT, R3, 0x5, PT ;  /* 0x000000050300780c */ /* 0x000fda0003f04270 */
[----:B------:R-:W-:Y:S05]  /*3cc0*/  @P0 BRA `(.L_x_56) ;  /* 0x00000000005c0947 */ /* 0x000fea0003800000 */
[----:B------:R-:W-:-:S05]  /*3cd0*/  IMAD.MOV.U32 R2, RZ, RZ, -0x4 ;  /* 0xfffffffcff027424 */ /* 0x000fca00078e00ff */
[----:B------:R-:W-:-:S04]  /*3ce0*/  VIADDMNMX.U32 R3, R3, R2, 0x2, PT ;  /* 0x0000000203037446 */ /* 0x000fc80003800002 */
[----:B------:R-:W-:-:S04]  /*3cf0*/  SHF.L.U32 R4, R3, 0x2, RZ ;  /* 0x0000000203047819 */ /* 0x000fc800000006ff */
[----:B------:R-:W0:Y:S02]  /*3d00*/  LDC R2, c[0x2][R4+0x18] ;  /* 0x0080060004027b82 */ /* 0x000e240000000800 */
[----:B0-----:R-:W-:-:S04]  /*3d10*/  SHF.R.S32.HI R3, RZ, 0x1f, R2 ;  /* 0x0000001fff037819 */ /* 0x001fc80000011402 */
.L_x_271:
[----:B------:R-:W-:Y:S05]  /*3d20*/  BRX R2 -0x3d30                                                            (*"BRANCH_TARGETS .L_x_272,.L_x_273,.L_x_49"*) ;  /* 0xffffffc002b47949 */ /* 0x000fea000383ffff */
.L_x_273:
[----:B------:R-:W-:Y:S01]  /*3d30*/  FMUL R17, R13, R13 ;  /* 0x0000000d0d117220 */ /* 0x000fe20000400000 */
[----:B------:R-:W-:Y:S06]  /*3d40*/  BRA `(.L_x_49) ;  /* 0x0000002000747947 */ /* 0x000fec0003800000 */
.L_x_272:
[----:B------:R-:W-:Y:S01]  /*3d50*/  IADD3 R2, PT, PT, R13, -0xd000000, RZ ;  /* 0xf30000000d027810 */ /* 0x000fe20007ffe0ff */
[----:B------:R0:W1:Y:S01]  /*3d60*/  MUFU.RSQ R4, R13 ;  /* 0x0000000d00047308 */ /* 0x0000620000001400 */
[----:B------:R-:W-:Y:S02]  /*3d70*/  BSSY.RECONVERGENT B1, `(.L_x_57) ;  /* 0x000000b000017945 */ /* 0x000fe40003800200 */
[----:B------:R-:W-:-:S13]  /*3d80*/  ISETP.GT.U32.AND P0, PT, R2, 0x727fffff, PT ;  /* 0x727fffff0200780c */ /* 0x000fda0003f04070 */
[----:B0-----:R-:W-:Y:S05]  /*3d90*/  @!P0 BRA `(.L_x_58) ;  /* 0x0000000000108947 */ /* 0x001fea0003800000 */
[----:B------:R-:W-:-:S07]  /*3da0*/  MOV R16, 0x3dc0 ;  /* 0x00003dc000107802 */ /* 0x000fce0000000f00 */
[----:B-1----:R-:W-:Y:S05]  /*3db0*/  CALL.REL.NOINC `($__internal_3_$__cuda_sm20_sqrt_rn_f32_slowpath) ;  /* 0x0000011c00b07944 */ /* 0x002fea0003c00000 */
[----:B------:R-:W-:Y:S01]  /*3dc0*/  IMAD.MOV.U32 R17, RZ, RZ, R13 ;  /* 0x000000ffff117224 */ /* 0x000fe200078e000d */
[----:B------:R-:W-:Y:S06]  /*3dd0*/  BRA `(.L_x_59) ;  /* 0x0000000000107947 */ /* 0x000fec0003800000 */
.L_x_58:
[----:B-1----:R-:W-:Y:S01]  /*3de0*/  FMUL.FTZ R2, R13, R4 ;  /* 0x000000040d027220 */ /* 0x002fe20000410000 */
[----:B------:R-:W-:-:S03]  /*3df0*/  FMUL.FTZ R17, R4, 0.5 ;  /* 0x3f00000004117820 */ /* 0x000fc60000410000 */
[----:B------:R-:W-:-:S04]  /*3e00*/  FFMA R13, -R2, R2, R13 ;  /* 0x00000002020d7223 */ /* 0x000fc8000000010d */
[----:B------:R-:W-:-:S07]  /*3e10*/  FFMA R17, R13, R17, R2 ;  /* 0x000000110d117223 */ /* 0x000fce0000000002 */
.L_x_59:
[----:B------:R-:W-:Y:S05]  /*3e20*/  BSYNC.RECONVERGENT B1 ;  /* 0x0000000000017941 */ /* 0x000fea0003800200 */
.L_x_57:
[----:B------:R-:W-:Y:S05]  /*3e30*/  BRA `(.L_x_49) ;  /* 0x0000002000387947 */ /* 0x000fea0003800000 */
.L_x_56:
[----:B------:R-:W-:-:S04]  /*3e40*/  MOV R2, 0xfffffffa ;  /* 0xfffffffa00027802 */ /* 0x000fc80000000f00 */
[----:B------:R-:W-:-:S04]  /*3e50*/  VIADDMNMX.U32 R3, R3, R2, 0x3, PT ;  /* 0x0000000303037446 */ /* 0x000fc80003800002 */
[----:B------:R-:W-:-:S04]  /*3e60*/  SHF.L.U32 R4, R3, 0x2, RZ ;  /* 0x0000000203047819 */ /* 0x000fc800000006ff */
[----:B------:R-:W0:Y:S02]  /*3e70*/  LDC R2, c[0x2][R4+0x24] ;  /* 0x0080090004027b82 */ /* 0x000e240000000800 */
[----:B0-----:R-:W-:-:S04]  /*3e80*/  SHF.R.S32.HI R3, RZ, 0x1f, R2 ;  /* 0x0000001fff037819 */ /* 0x001fc80000011402 */
.L_x_275:
[----:B------:R-:W-:Y:S05]  /*3e90*/  BRX R2 -0x3ea0                                                            (*"BRANCH_TARGETS .L_x_276,.L_x_277,.L_x_278,.L_x_49"*) ;  /* 0xffffffc002587949 */ /* 0x000fea000383ffff */
.L_x_278:
[C---:B------:R-:W-:Y:S01]  /*3ea0*/  FMUL R2, R13.reuse, 0.63661974668502807617 ;  /* 0x3f22f9830d027820 */ /* 0x040fe20000400000 */
[----:B------:R-:W-:Y:S01]  /*3eb0*/  FSETP.GE.AND P0, PT, |R13|, 105615, PT ;  /* 0x47ce47800d00780b */ /* 0x000fe20003f06200 */
[----:B------:R-:W-:Y:S04]  /*3ec0*/  BSSY.RECONVERGENT B1, `(.L_x_60) ;  /* 0x000003a000017945 */ /* 0x000fe80003800200 */
[----:B------:R-:W0:Y:S02]  /*3ed0*/  F2I.NTZ R2, R2 ;  /* 0x0000000200027305 */ /* 0x000e240000203100 */
[----:B0-----:R-:W-:-:S05]  /*3ee0*/  I2FP.F32.S32 R4, R2 ;  /* 0x0000000200047245 */ /* 0x001fca0000201400 */
[----:B------:R-:W-:-:S04]  /*3ef0*/  FFMA R3, R4, -1.5707962512969970703, R13 ;  /* 0xbfc90fda04037823 */ /* 0x000fc8000000000d */
[----:B------:R-:W-:-:S04]  /*3f00*/  FFMA R3, R4, -7.5497894158615963534e-08, R3 ;  /* 0xb3a2216804037823 */ /* 0x000fc80000000003 */
[----:B------:R-:W-:Y:S01]  /*3f10*/  FFMA R3, R4, -5.3903029534742383927e-15, R3 ;  /* 0xa7c234c504037823 */ /* 0x000fe20000000003 */
[----:B------:R-:W-:Y:S06]  /*3f20*/  @!P0 BRA `(.L_x_61) ;  /* 0x0000000000cc8947 */ /* 0x000fec0003800000 */
[----:B------:R-:W-:-:S13]  /*3f30*/  FSETP.NEU.AND P0, PT, |R13|, +INF , PT ;  /* 0x7f8000000d00780b */ /* 0x000fda0003f0d200 */
[----:B------:R-:W-:Y:S01]  /*3f40*/  @!P0 FMUL R3, RZ, R13 ;  /* 0x0000000dff038220 */ /* 0x000fe20000400000 */
[----:B------:R-:W-:Y:S01]  /*3f50*/  @!P0 IMAD.MOV.U32 R2, RZ, RZ, RZ ;  /* 0x000000ffff028224 */ /* 0x000fe200078e00ff */
[----:B------:R-:W-:Y:S06]  /*3f60*/  @!P0 BRA `(.L_x_61) ;  /* 0x0000000000bc8947 */ /* 0x000fec0003800000 */
[----:B------:R-:W0:Y:S01]  /*3f70*/  LDC.64 R2, c[0x4][RZ] ;  /* 0x01000000ff027b82 */ /* 0x000e220000000a00 */
[----:B------:R-:W-:Y:S01]  /*3f80*/  SHF.L.U32 R4, R13, 0x8, RZ ;  /* 0x000000080d047819 */ /* 0x000fe200000006ff */
[----:B------:R-:W-:Y:S02]  /*3f90*/  HFMA2 R12, -RZ, RZ, 0, 0 ;  /* 0x00000000ff0c7431 */ /* 0x000fe400000001ff */
[----:B------:R-:W-:Y:S01]  /*3fa0*/  IMAD.MOV.U32 R18, RZ, RZ, RZ ;  /* 0x000000ffff127224 */ /* 0x000fe200078e00ff */
[----:B------:R-:W-:Y:S01]  /*3fb0*/  UMOV UR4, URZ ;  /* 0x000000ff00047c82 */ /* 0x000fe20008000000 */
[----:B------:R-:W-:-:S07]  /*3fc0*/  LOP3.LUT R21, R4, 0x80000000, RZ, 0xfc, !PT ;  /* 0x8000000004157812 */ /* 0x000fce00078efcff */
.L_x_62:
[----:B0-----:R-:W-:-:S05]  /*3fd0*/  IMAD.WIDE.U32 R16, R18, 0x4, R2 ;  /* 0x0000000412107825 */ /* 0x001fca00078e0002 */
[----:B-1----:R-:W2:Y:S01]  /*3fe0*/  LDG.E.CONSTANT R4, desc[UR8][R16.64] ;  /* 0x0000000810047981 */ /* 0x002ea2000c1e9900 */
[C---:B------:R-:W-:Y:S02]  /*3ff0*/  LEA R19, R18.reuse, R1, 0x2 ;  /* 0x0000000112137211 */ /* 0x040fe400078e10ff */
[----:B------:R-:W-:-:S04]  /*4000*/  IADD3 R18, PT, PT, R18, 0x1, RZ ;  /* 0x0000000112127810 */ /* 0x000fc80007ffe0ff */
[----:B------:R-:W-:Y:S01]  /*4010*/  ISETP.NE.AND P0, PT, R18, 0x6, PT ;  /* 0x000000061200780c */ /* 0x000fe20003f05270 */
[----:B--2---:R-:W-:-:S03]  /*4020*/  IMAD.WIDE.U32 R4, R4, R21, RZ ;  /* 0x0000001504047225 */ /* 0x004fc600078e00ff */
[----:B------:R-:W-:-:S04]  /*4030*/  IADD3 R4, P1, PT, R4, R12, RZ ;  /* 0x0000000c04047210 */ /* 0x000fc80007f3e0ff */
[----:B------:R-:W-:Y:S01]  /*4040*/  IADD3.X R12, PT, PT, R5, UR4, RZ, P1, !PT ;  /* 0x00000004050c7c10 */ /* 0x000fe20008ffe4ff */
[----:B------:R1:W-:Y:S04]  /*4050*/  STL [R19], R4 ;  /* 0x0000000413007387 */ /* 0x0003e80000100800 */
[----:B------:R-:W-:Y:S05]  /*4060*/  @P0 BRA `(.L_x_62) ;  /* 0xfffffffc00d80947 */ /* 0x000fea000383ffff */
[----:B------:R-:W-:Y:S01]  /*4070*/  SHF.R.U32.HI R5, RZ, 0x17, R13 ;  /* 0x00000017ff057819 */ /* 0x000fe2000001160d */
[----:B------:R0:W-:Y:S03]  /*4080*/  STL [R1+0x18], R12 ;  /* 0x0000180c01007387 */ /* 0x0001e60000100800 */
[C---:B------:R-:W-:Y:S02]  /*4090*/  LOP3.LUT R2, R5.reuse, 0xe0, RZ, 0xc0, !PT ;  /* 0x000000e005027812 */ /* 0x040fe400078ec0ff */
[----:B------:R-:W-:-:S03]  /*40a0*/  LOP3.LUT P0, RZ, R5, 0x1f, RZ, 0xc0, !PT ;  /* 0x0000001f05ff7812 */ /* 0x000fc6000780c0ff */
[----:B------:R-:W-:-:S05]  /*40b0*/  VIADD R2, R2, 0xffffff80 ;  /* 0xffffff8002027836 */ /* 0x000fca0000000000 */
[----:B------:R-:W-:-:S05]  /*40c0*/  SHF.R.U32.HI R2, RZ, 0x5, R2 ;  /* 0x00000005ff027819 */ /* 0x000fca0000011602 */
[----:B------:R-:W-:-:S05]  /*40d0*/  IMAD R18, R2, -0x4, R1 ;  /* 0xfffffffc02127824 */ /* 0x000fca00078e0201 */
[----:B------:R-:W2:Y:S04]  /*40e0*/  LDL R2, [R18+0x18] ;  /* 0x0000180012027983 */ /* 0x000ea80000100800 */
[----:B------:R-:W2:Y:S04]  /*40f0*/  LDL R3, [R18+0x14] ;  /* 0x0000140012037983 */ /* 0x000ea80000100800 */
[----:B-1----:R-:W3:Y:S01]  /*4100*/  @P0 LDL R4, [R18+0x10] ;  /* 0x0000100012040983 */ /* 0x002ee20000100800 */
[----:B------:R-:W-:Y:S01]  /*4110*/  LOP3.LUT R5, R5, 0x1f, RZ, 0xc0, !PT ;  /* 0x0000001f05057812 */ /* 0x000fe200078ec0ff */
[----:B------:R-:W-:Y:S01]  /*4120*/  UMOV UR6, 0x54442d19 ;  /* 0x54442d1900067882 */ /* 0x000fe20000000000 */
[----:B------:R-:W-:-:S02]  /*4130*/  UMOV UR7, 0x3bf921fb ;  /* 0x3bf921fb00077882 */ /* 0x000fc40000000000 */
[-C--:B--2---:R-:W-:Y:S02]  /*4140*/  @P0 SHF.L.W.U32.HI R2, R3, R5.reuse, R2 ;  /* 0x0000000503020219 */ /* 0x084fe40000010e02 */
[----:B---3--:R-:W-:Y:S02]  /*4150*/  @P0 SHF.L.W.U32.HI R3, R4, R5, R3 ;  /* 0x0000000504030219 */ /* 0x008fe40000010e03 */
[----:B------:R-:W-:Y:S02]  /*4160*/  ISETP.GE.AND P0, PT, R13, RZ, PT ;  /* 0x000000ff0d00720c */ /* 0x000fe40003f06270 */
[C---:B------:R-:W-:Y:S02]  /*4170*/  SHF.L.W.U32.HI R4, R3.reuse, 0x2, R2 ;  /* 0x0000000203047819 */ /* 0x040fe40000010e02 */
[----:B------:R-:W-:Y:S02]  /*4180*/  SHF.L.U32 R3, R3, 0x2, RZ ;  /* 0x0000000203037819 */ /* 0x000fe400000006ff */
[----:B------:R-:W-:-:S02]  /*4190*/  SHF.R.S32.HI R5, RZ, 0x1f, R4 ;  /* 0x0000001fff057819 */ /* 0x000fc40000011404 */
[C---:B------:R-:W-:Y:S02]  /*41a0*/  LOP3.LUT R13, R4.reuse, R13, RZ, 0x3c, !PT ;  /* 0x0000000d040d7212 */ /* 0x040fe400078e3cff */
[C---:B------:R-:W-:Y:S02]  /*41b0*/  LOP3.LUT R16, R5.reuse, R3, RZ, 0x3c, !PT ;  /* 0x0000000305107212 */ /* 0x040fe400078e3cff */
[----:B------:R-:W-:Y:S02]  /*41c0*/  LOP3.LUT R17, R5, R4, RZ, 0x3c, !PT ;  /* 0x0000000405117212 */ /* 0x000fe400078e3cff */
[----:B------:R-:W-:Y:S02]  /*41d0*/  SHF.R.U32.HI R3, RZ, 0x1e, R2 ;  /* 0x0000001eff037819 */ /* 0x000fe40000011602 */
[----:B------:R-:W-:Y:S02]  /*41e0*/  ISETP.GE.AND P1, PT, R13, RZ, PT ;  /* 0x000000ff0d00720c */ /* 0x000fe40003f26270 */
[----:B------:R-:W1:Y:S01]  /*41f0*/  I2F.F64.S64 R16, R16 ;  /* 0x0000001000107312 */ /* 0x000e620000301c00 */
[----:B------:R-:W-:-:S04]  /*4200*/  LEA.HI R2, R4, R3, RZ, 0x1 ;  /* 0x0000000304027211 */ /* 0x000fc800078f08ff */
[----:B------:R-:W-:-:S05]  /*4210*/  IADD3 R3, PT, PT, -R2, RZ, RZ ;  /* 0x000000ff02037210 */ /* 0x000fca0007ffe1ff */
[----:B------:R-:W-:Y:S01]  /*4220*/  @!P0 IMAD.MOV.U32 R2, RZ, RZ, R3 ;  /* 0x000000ffff028224 */ /* 0x000fe200078e0003 */
[----:B-1----:R-:W-:-:S10]  /*4230*/  DMUL R18, R16, UR6 ;  /* 0x0000000610127c28 */ /* 0x002fd40008000000 */
[----:B------:R-:W1:Y:S02]  /*4240*/  F2F.F32.F64 R18, R18 ;  /* 0x0000001200127310 */ /* 0x000e640000301000 */
[----:B01----:R-:W-:-:S07]  /*4250*/  FSEL R3, -R18, R18, !P1 ;  /* 0x0000001212037208 */ /* 0x003fce0004800100 */
.L_x_61:
[----:B------:R-:W-:Y:S05]  /*4260*/  BSYNC.RECONVERGENT B1 ;  /* 0x0000000000017941 */ /* 0x000fea0003800200 */
.L_x_60:
[C---:B------:R-:W-:Y:S01]  /*4270*/  LOP3.LUT R12, R2.reuse, 0x1, RZ, 0xc0, !PT ;  /* 0x00000001020c7812 */ /* 0x040fe200078ec0ff */
[----:B------:R-:W-:Y:S01]  /*4280*/  FMUL R5, R3, R3 ;  /* 0x0000000303057220 */ /* 0x000fe20000400000 */
[----:B------:R-:W-:Y:S01]  /*4290*/  MOV R4, 0x37cbac00 ;  /* 0x37cbac0000047802 */ /* 0x000fe20000000f00 */
[----:B------:R-:W-:Y:S01]  /*42a0*/  VIADD R2, R2, 0x1 ;  /* 0x0000000102027836 */ /* 0x000fe20000000000 */
[----:B------:R-:W-:Y:S01]  /*42b0*/  ISETP.NE.U32.AND P0, PT, R12, 0x1, PT ;  /* 0x000000010c00780c */ /* 0x000fe20003f05070 */
[----:B------:R-:W-:Y:S01]  /*42c0*/  HFMA2 R12, -RZ, RZ, 1.0078125, -8.98838043212890625e-05 ;  /* 0x3c0885e4ff0c7431 */ /* 0x000fe200000001ff */
[----:B------:R-:W-:Y:S01]  /*42d0*/  MOV R13, 0x3e2aaaa8 ;  /* 0x3e2aaaa8000d7802 */ /* 0x000fe20000000f00 */
[----:B------:R-:W-:Y:S01]  /*42e0*/  FFMA R4, R5, R4, -0.0013887860113754868507 ;  /* 0xbab607ed05047423 */ /* 0x000fe20000000004 */
[----:B------:R-:W-:Y:S02]  /*42f0*/  LOP3.LUT P1, RZ, R2, 0x2, RZ, 0xc0, !PT ;  /* 0x0000000202ff7812 */ /* 0x000fe4000782c0ff */
[----:B------:R-:W-:-:S02]  /*4300*/  FSEL R2, R3, 1, !P0 ;  /* 0x3f80000003027808 */ /* 0x000fc40004000000 */
[----:B------:R-:W-:Y:S02]  /*4310*/  FSEL R4, R4, -0.00019574658654164522886, P0 ;  /* 0xb94d415304047808 */ /* 0x000fe40000000000 */
[----:B------:R-:W-:Y:S01]  /*4320*/  FSEL R3, -R13, -0.4999999701976776123, !P0 ;  /* 0xbeffffff0d037808 */ /* 0x000fe20004000100 */
[----:B------:R-:W-:Y:S01]  /*4330*/  FFMA R17, R5, R2, RZ ;  /* 0x0000000205117223 */ /* 0x000fe200000000ff */
[----:B------:R-:W-:-:S05]  /*4340*/  FSEL R12, R12, 0.041666727513074874878, !P0 ;  /* 0x3d2aaabb0c0c7808 */ /* 0x000fca0004000000 */
[----:B------:R-:W-:-:S04]  /*4350*/  FFMA R4, R5, R4, R12 ;  /* 0x0000000405047223 */ /* 0x000fc8000000000c */
[----:B------:R-:W-:-:S04]  /*4360*/  FFMA R3, R5, R4, R3 ;  /* 0x0000000405037223 */ /* 0x000fc80000000003 */
[----:B------:R-:W-:-:S04]  /*4370*/  FFMA R17, R17, R3, R2 ;  /* 0x0000000311117223 */ /* 0x000fc80000000002 */
[----:B------:R-:W-:Y:S01]  /*4380*/  @P1 FADD R17, RZ, -R17 ;  /* 0x80000011ff111221 */ /* 0x000fe20000000000 */
[----:B------:R-:W-:Y:S06]  /*4390*/  BRA `(.L_x_49) ;  /* 0x0000001800e07947 */ /* 0x000fec0003800000 */
.L_x_276:
        /* <DEDUP_REMOVED lines=11> */
[----:B------:R-:W-:Y:S01]  /*4450*/  @!P0 MOV R4, RZ ;  /* 0x000000ff00048202 */ /* 0x000fe20000000f00 */
[----:B------:R-:W-:Y:S06]  /*4460*/  @!P0 BRA `(.L_x_64) ;  /* 0x0000000000bc8947 */ /* 0x000fec0003800000 */
[----:B------:R-:W0:Y:S01]  /*4470*/  LDC.64 R2, c[0x4][RZ] ;  /* 0x01000000ff027b82 */ /* 0x000e220000000a00 */
[----:B------:R-:W-:Y:S02]  /*4480*/  IMAD.SHL.U32 R4, R13, 0x100, RZ ;  /* 0x000001000d047824 */ /* 0x000fe400078e00ff */
[----:B------:R-:W-:Y:S01]  /*4490*/  HFMA2 R12, -RZ, RZ, 0, 0 ;  /* 0x00000000ff0c7431 */ /* 0x000fe200000001ff */
[----:B------:R-:W-:Y:S01]  /*44a0*/  MOV R18, RZ ;  /* 0x000000ff00127202 */ /* 0x000fe20000000f00 */
[----:B------:R-:W-:Y:S01]  /*44b0*/  UMOV UR4, URZ ;  /* 0x000000ff00047c82 */ /* 0x000fe20008000000 */
[----:B------:R-:W-:-:S07]  /*44c0*/  LOP3.LUT R21, R4, 0x80000000, RZ, 0xfc, !PT ;  /* 0x8000000004157812 */ /* 0x000fce00078efcff */
.L_x_65:
[----:B0-----:R-:W-:-:S05]  /*44d0*/  IMAD.WIDE.U32 R16, R18, 0x4, R2 ;  /* 0x0000000412107825 */ /* 0x001fca00078e0002 */
[----:B-1----:R-:W2:Y:S01]  /*44e0*/  LDG.E.CONSTANT R4, desc[UR8][R16.64] ;  /* 0x0000000810047981 */ /* 0x002ea2000c1e9900 */
[C---:B------:R-:W-:Y:S01]  /*44f0*/  LEA R19, R18.reuse, R1, 0x2 ;  /* 0x0000000112137211 */ /* 0x040fe200078e10ff */
[----:B------:R-:W-:-:S05]  /*4500*/  VIADD R18, R18, 0x1 ;  /* 0x0000000112127836 */ /* 0x000fca0000000000 */
        /* <DEDUP_REMOVED lines=9> */
[----:B------:R-:W-:Y:S02]  /*45a0*/  LOP3.LUT P0, RZ, R5, 0x1f, RZ, 0xc0, !PT ;  /* 0x0000001f05ff7812 */ /* 0x000fe4000780c0ff */
[----:B------:R-:W-:-:S04]  /*45b0*/  IADD3 R2, PT, PT, R2, -0x80, RZ ;  /* 0xffffff8002027810 */ /* 0x000fc80007ffe0ff */
[----:B------:R-:W-:-:S05]  /*45c0*/  SHF.R.U32.HI R2, RZ, 0x5, R2 ;  /* 0x00000005ff027819 */ /* 0x000fca0000011602 */
[----:B------:R-:W-:-:S05]  /*45d0*/  IMAD R18, R2, -0x4, R1 ;  /* 0xfffffffc02127824 */ /* 0x000fca00078e0201 */
[----:B------:R-:W2:Y:S04]  /*45e0*/  LDL R2, [R18+0x18] ;  /* 0x0000180012027983 */ /* 0x000ea80000100800 */
[----:B------:R-:W2:Y:S04]  /*45f0*/  LDL R3, [R18+0x14] ;  /* 0x0000140012037983 */ /* 0x000ea80000100800 */
[----:B-1----:R-:W3:Y:S01]  /*4600*/  @P0 LDL R4, [R18+0x10] ;  /* 0x0000100012040983 */ /* 0x002ee20000100800 */
[----:B------:R-:W-:Y:S01]  /*4610*/  LOP3.LUT R5, R5, 0x1f, RZ, 0xc0, !PT ;  /* 0x0000001f05057812 */ /* 0x000fe200078ec0ff */
[----:B------:R-:W-:Y:S01]  /*4620*/  UMOV UR6, 0x54442d19 ;  /* 0x54442d1900067882 */ /* 0x000fe20000000000 */
[----:B------:R-:W-:Y:S01]  /*4630*/  UMOV UR7, 0x3bf921fb ;  /* 0x3bf921fb00077882 */ /* 0x000fe20000000000 */
[----:B------:R-:W-:-:S02]  /*4640*/  ISETP.GE.AND P1, PT, R13, RZ, PT ;  /* 0x000000ff0d00720c */ /* 0x000fc40003f26270 */
[-C--:B--2---:R-:W-:Y:S02]  /*4650*/  @P0 SHF.L.W.U32.HI R2, R3, R5.reuse, R2 ;  /* 0x0000000503020219 */ /* 0x084fe40000010e02 */
[----:B---3--:R-:W-:-:S04]  /*4660*/  @P0 SHF.L.W.U32.HI R3, R4, R5, R3 ;  /* 0x0000000504030219 */ /* 0x008fc80000010e03 */
[C---:B------:R-:W-:Y:S02]  /*4670*/  SHF.L.W.U32.HI R4, R3.reuse, 0x2, R2 ;  /* 0x0000000203047819 */ /* 0x040fe40000010e02 */
[----:B------:R-:W-:Y:S02]  /*4680*/  SHF.L.U32 R3, R3, 0x2, RZ ;  /* 0x0000000203037819 */ /* 0x000fe400000006ff */
[----:B------:R-:W-:Y:S02]  /*4690*/  SHF.R.S32.HI R5, RZ, 0x1f, R4 ;  /* 0x0000001fff057819 */ /* 0x000fe40000011404 */
[----:B------:R-:W-:Y:S02]  /*46a0*/  LOP3.LUT R13, R4, R13, RZ, 0x3c, !PT ;  /* 0x0000000d040d7212 */ /* 0x000fe400078e3cff */
[C---:B------:R-:W-:Y:S02]  /*46b0*/  LOP3.LUT R16, R5.reuse, R3, RZ, 0x3c, !PT ;  /* 0x0000000305107212 */ /* 0x040fe400078e3cff */
[----:B------:R-:W-:-:S02]  /*46c0*/  LOP3.LUT R17, R5, R4, RZ, 0x3c, !PT ;  /* 0x0000000405117212 */ /* 0x000fc400078e3cff */
        /* <DEDUP_REMOVED lines=9> */
.L_x_64:
[----:B------:R-:W-:Y:S05]  /*4760*/  BSYNC.RECONVERGENT B1 ;  /* 0x0000000000017941 */ /* 0x000fea0003800200 */
.L_x_63:
[----:B------:R-:W-:Y:S01]  /*4770*/  MOV R12, 0x37cbac00 ;  /* 0x37cbac00000c7802 */ /* 0x000fe20000000f00 */
[----:B------:R-:W-:Y:S02]  /*4780*/  HFMA2 R16, -RZ, RZ, 1.0078125, -8.98838043212890625e-05 ;  /* 0x3c0885e4ff107431 */ /* 0x000fe400000001ff */
[----:B------:R-:W-:Y:S01]  /*4790*/  FMUL R3, R2, R2 ;  /* 0x0000000202037220 */ /* 0x000fe20000400000 */
[C---:B------:R-:W-:Y:S02]  /*47a0*/  LOP3.LUT R13, R4.reuse, 0x1, RZ, 0xc0, !PT ;  /* 0x00000001040d7812 */ /* 0x040fe400078ec0ff */
[----:B------:R-:W-:Y:S01]  /*47b0*/  LOP3.LUT P1, RZ, R4, 0x2, RZ, 0xc0, !PT ;  /* 0x0000000204ff7812 */ /* 0x000fe2000782c0ff */
[----:B------:R-:W-:Y:S01]  /*47c0*/  FFMA R5, R3, R12, -0.0013887860113754868507 ;  /* 0xbab607ed03057423 */ /* 0x000fe2000000000c */
[----:B------:R-:W-:Y:S02]  /*47d0*/  ISETP.NE.U32.AND P0, PT, R13, 0x1, PT ;  /* 0x000000010d00780c */ /* 0x000fe40003f05070 */
[----:B------:R-:W-:-:S02]  /*47e0*/  MOV R13, 0x3e2aaaa8 ;  /* 0x3e2aaaa8000d7802 */ /* 0x000fc40000000f00 */
[----:B------:R-:W-:Y:S02]  /*47f0*/  FSEL R12, R5, -0.00019574658654164522886, !P0 ;  /* 0xb94d4153050c7808 */ /* 0x000fe40004000000 */
[----:B------:R-:W-:Y:S02]  /*4800*/  FSEL R16, R16, 0.041666727513074874878, P0 ;  /* 0x3d2aaabb10107808 */ /* 0x000fe40000000000 */
[----:B------:R-:W-:Y:S02]  /*4810*/  FSEL R2, R2, 1, P0 ;  /* 0x3f80000002027808 */ /* 0x000fe40000000000 */
[----:B------:R-:W-:Y:S01]  /*4820*/  FSEL R5, -R13, -0.4999999701976776123, P0 ;  /* 0xbeffffff0d057808 */ /* 0x000fe20000000100 */
[C---:B------:R-:W-:Y:S02]  /*4830*/  FFMA R12, R3.reuse, R12, R16 ;  /* 0x0000000c030c7223 */ /* 0x040fe40000000010 */
[C---:B------:R-:W-:Y:S02]  /*4840*/  FFMA R17, R3.reuse, R2, RZ ;  /* 0x0000000203117223 */ /* 0x040fe400000000ff */
[----:B------:R-:W-:-:S04]  /*4850*/  FFMA R5, R3, R12, R5 ;  /* 0x0000000c03057223 */ /* 0x000fc80000000005 */
[----:B------:R-:W-:-:S04]  /*4860*/  FFMA R17, R17, R5, R2 ;  /* 0x0000000511117223 */ /* 0x000fc80000000002 */
[----:B------:R-:W-:Y:S01]  /*4870*/  @P1 FADD R17, RZ, -R17 ;  /* 0x80000011ff111221 */ /* 0x000fe20000000000 */
[----:B------:R-:W-:Y:S06]  /*4880*/  BRA `(.L_x_49) ;  /* 0x0000001400a47947 */ /* 0x000fec0003800000 */
.L_x_277:
[----:B------:R-:W-:Y:S01]  /*4890*/  IMAD.MOV.U32 R2, RZ, RZ, 0x3f000000 ;  /* 0x3f000000ff027424 */ /* 0x000fe200078e00ff */
[C---:B------:R-:W-:Y:S01]  /*48a0*/  FSETP.NEU.AND P1, PT, |R13|.reuse, 1, PT ;  /* 0x3f8000000d00780b */ /* 0x040fe20003f2d200 */
[----:B------:R-:W-:Y:S01]  /*48b0*/  HFMA2 R12, -RZ, RZ, 1.3251953125, -55.71875 ;  /* 0x3d4dd2f7ff0c7431 */ /* 0x000fe200000001ff */
[C---:B------:R-:W-:Y:S01]  /*48c0*/  FSETP.GT.AND P0, PT, |R13|.reuse, 0.56000000238418579102, PT ;  /* 0x3f0f5c290d00780b */ /* 0x040fe20003f04200 */
[----:B------:R-:W-:-:S04]  /*48d0*/  FFMA R2, |R13|, -R2, 0.5 ;  /* 0x3f0000000d027423 */ /* 0x000fc80000000a02 */
[----:B------:R-:W0:Y:S02]  /*48e0*/  MUFU.RSQ R3, R2 ;  /* 0x0000000200037308 */ /* 0x000e240000001400 */
[----:B0-----:R-:W-:Y:S01]  /*48f0*/  FMUL R4, R2, R3 ;  /* 0x0000000302047220 */ /* 0x001fe20000400000 */
[----:B------:R-:W-:-:S04]  /*4900*/  FMUL R3, R3, -0.5 ;  /* 0xbf00000003037820 */ /* 0x000fc80000400000 */
[----:B------:R-:W-:-:S04]  /*4910*/  FFMA R3, R4, R3, 0.5 ;  /* 0x3f00000004037423 */ /* 0x000fc80000000003 */
[----:B------:R-:W-:-:S05]  /*4920*/  FFMA R3, R4, R3, R4 ;  /* 0x0000000304037223 */ /* 0x000fca0000000004 */
[----:B------:R-:W-:-:S04]  /*4930*/  FSEL R4, R3, RZ, P1 ;  /* 0x000000ff03047208 */ /* 0x000fc80000800000 */
[----:B------:R-:W-:-:S05]  /*4940*/  FSEL R4, R4, |R13|, P0 ;  /* 0x4000000d04047208 */ /* 0x000fca0000000000 */
[----:B------:R-:W-:-:S04]  /*4950*/  FMUL R3, R4, R4 ;  /* 0x0000000404037220 */ /* 0x000fc80000400000 */
[----:B------:R-:W-:-:S04]  /*4960*/  FFMA R2, R3, R12, 0.018773360177874565125 ;  /* 0x3c99ca9703027423 */ /* 0x000fc8000000000c */
[----:B------:R-:W-:-:S04]  /*4970*/  FFMA R2, R3, R2, 0.046769052743911743164 ;  /* 0x3d3f90e803027423 */ /* 0x000fc80000000002 */
[----:B------:R-:W-:-:S04]  /*4980*/  FFMA R2, R3, R2, 0.074823014438152313232 ;  /* 0x3d993ccf03027423 */ /* 0x000fc80000000002 */
[----:B------:R-:W-:-:S04]  /*4990*/  FFMA R2, R3, R2, 0.16667181253433227539 ;  /* 0x3e2aac0403027423 */ /* 0x000fc80000000002 */
[----:B------:R-:W-:-:S04]  /*49a0*/  FMUL R3, R3, R2 ;  /* 0x0000000203037220 */ /* 0x000fc80000400000 */
[----:B------:R-:W-:Y:S01]  /*49b0*/  FFMA R4, R4, R3, R4 ;  /* 0x0000000304047223 */ /* 0x000fe20000000004 */
[----:B------:R-:W-:-:S03]  /*49c0*/  MOV R3, 0x3fd774eb ;  /* 0x3fd774eb00037802 */ /* 0x000fc60000000f00 */
[----:B------:R-:W-:-:S04]  /*49d0*/  FMUL R2, R4, -2 ;  /* 0xc000000004027820 */ /* 0x000fc80000400000 */
[----:B------:R-:W-:-:S05]  /*49e0*/  @P0 FFMA R4, R3, 0.93318945169448852539, R2 ;  /* 0x3f6ee58103040823 */ /* 0x000fca0000000002 */
[C---:B------:R-:W-:Y:S02]  /*49f0*/  FSETP.NAN.AND P0, PT, R4.reuse, R4, PT ;  /* 0x000000040400720b */ /* 0x040fe40003f08000 */
[----:B------:R-:W-:-:S04]  /*4a00*/  LOP3.LUT R13, R4, 0x80000000, R13, 0xb8, !PT ;  /* 0x80000000040d7812 */ /* 0x000fc800078eb80d */
[----:B------:R-:W-:Y:S01]  /*4a10*/  FSEL R17, R13, R4, !P0 ;  /* 0x000000040d117208 */ /* 0x000fe20004000000 */
[----:B------:R-:W-:Y:S06]  /*4a20*/  BRA `(.L_x_49) ;  /* 0x00000014003c7947 */ /* 0x000fec0003800000 */
.L_x_46:
[----:B------:R-:W-:-:S13]  /*4a30*/  ISETP.GT.AND P0, PT, R3, 0xc, PT ;  /* 0x0000000c0300780c */ /* 0x000fda0003f04270 */
[----:B------:R-:W-:Y:S05]  /*4a40*/  @P0 BRA `(.L_x_66) ;  /* 0x0000000800900947 */ /* 0x000fea0003800000 */
[----:B------:R-:W-:-:S13]  /*4a50*/  ISETP.GT.AND P0, PT, R3, 0xa, PT ;  /* 0x0000000a0300780c */ /* 0x000fda0003f04270 */
[----:B------:R-:W-:Y:S05]  /*4a60*/  @P0 BRA `(.L_x_67) ;  /* 0x0000000400b80947 */ /* 0x000fea0003800000 */
[----:B------:R-:W-:-:S04]  /*4a70*/  MOV R2, 0xfffffff7 ;  /* 0xfffffff700027802 */ /* 0x000fc80000000f00 */
[----:B------:R-:W-:-:S05]  /*4a80*/  VIADDMNMX.U32 R3, R3, R2, 0x2, PT ;  /* 0x0000000203037446 */ /* 0x000fca0003800002 */
[----:B------:R-:W-:-:S04]  /*4a90*/  IMAD.SHL.U32 R4, R3, 0x4, RZ ;  /* 0x0000000403047824 */ /* 0x000fc800078e00ff */
[----:B------:R-:W0:Y:S02]  /*4aa0*/  LDC R2, c[0x2][R4+0x34] ;  /* 0x00800d0004027b82 */ /* 0x000e240000000800 */
[----:B0-----:R-:W-:-:S04]  /*4ab0*/  SHF.R.S32.HI R3, RZ, 0x1f, R2 ;  /* 0x0000001fff037819 */ /* 0x001fc80000011402 */
.L_x_280:
[----:B------:R-:W-:Y:S05]  /*4ac0*/  BRX R2 -0x4ad0                                                            (*"BRANCH_TARGETS .L_x_281,.L_x_282,.L_x_49"*) ;  /* 0xffffffb4024c7949 */ /* 0x000fea000383ffff */
.L_x_282:
        /* <DEDUP_REMOVED lines=14> */
[----:B------:R-:W-:Y:S01]  /*4bb0*/  SHF.L.U32 R4, R13, 0x8, RZ ;  /* 0x000000080d047819 */ /* 0x000fe200000006ff */
[----:B------:R-:W-:Y:S02]  /*4bc0*/  HFMA2 R12, -RZ, RZ, 0, 0 ;  /* 0x00000000ff0c7431 */ /* 0x000fe400000001ff */
[----:B------:R-:W-:Y:S01]  /*4bd0*/  IMAD.MOV.U32 R18, RZ, RZ, RZ ;  /* 0x000000ffff127224 */ /* 0x000fe200078e00ff */
[----:B------:R-:W-:Y:S01]  /*4be0*/  UMOV UR4, URZ ;  /* 0x000000ff00047c82 */ /* 0x000fe20008000000 */
[----:B------:R-:W-:-:S07]  /*4bf0*/  LOP3.LUT R21, R4, 0x80000000, RZ, 0xfc, !PT ;  /* 0x8000000004157812 */ /* 0x000fce00078efcff */
.L_x_70:
        /* <DEDUP_REMOVED lines=26> */
[C---:B------:R-:W-:Y:S01]  /*4da0*/  SHF.L.W.U32.HI R4, R3.reuse, 0x2, R2 ;  /* 0x0000000203047819 */ /* 0x040fe20000010e02 */
[----:B------:R-:W-:-:S03]  /*4db0*/  IMAD.SHL.U32 R3, R3, 0x4, RZ ;  /* 0x0000000403037824 */ /* 0x000fc600078e00ff */
[----:B------:R-:W-:Y:S02]  /*4dc0*/  SHF.R.S32.HI R5, RZ, 0x1f, R4 ;  /* 0x0000001fff057819 */ /* 0x000fe40000011404 */
[----:B------:R-:W-:Y:S02]  /*4dd0*/  LOP3.LUT R13, R4, R13, RZ, 0x3c, !PT ;  /* 0x0000000d040d7212 */ /* 0x000fe400078e3cff */
[C---:B------:R-:W-:Y:S02]  /*4de0*/  LOP3.LUT R16, R5.reuse, R3, RZ, 0x3c, !PT ;  /* 0x0000000305107212 */ /* 0x040fe400078e3cff */
[----:B------:R-:W-:Y:S02]  /*4df0*/  LOP3.LUT R17, R5, R4, RZ, 0x3c, !PT ;  /* 0x0000000405117212 */ /* 0x000fe400078e3cff */
[----:B------:R-:W-:Y:S02]  /*4e00*/  SHF.R.U32.HI R3, RZ, 0x1e, R2 ;  /* 0x0000001eff037819 */ /* 0x000fe40000011602 */
[----:B------:R-:W-:-:S02]  /*4e10*/  ISETP.GE.AND P0, PT, R13, RZ, PT ;  /* 0x000000ff0d00720c */ /* 0x000fc40003f06270 */
[----:B------:R-:W1:Y:S01]  /*4e20*/  I2F.F64.S64 R16, R16 ;  /* 0x0000001000107312 */ /* 0x000e620000301c00 */
[----:B------:R-:W-:-:S04]  /*4e30*/  LEA.HI R4, R4, R3, RZ, 0x1 ;  /* 0x0000000304047211 */ /* 0x000fc800078f08ff */
[----:B------:R-:W-:-:S04]  /*4e40*/  IADD3 R2, PT, PT, -R4, RZ, RZ ;  /* 0x000000ff04027210 */ /* 0x000fc80007ffe1ff */
[----:B------:R-:W-:Y:S01]  /*4e50*/  @!P1 MOV R4, R2 ;  /* 0x0000000200049202 */ /* 0x000fe20000000f00 */
[----:B-1----:R-:W-:-:S10]  /*4e60*/  DMUL R18, R16, UR6 ;  /* 0x0000000610127c28 */ /* 0x002fd40008000000 */
[----:B------:R-:W1:Y:S02]  /*4e70*/  F2F.F32.F64 R18, R18 ;  /* 0x0000001200127310 */ /* 0x000e640000301000 */
[----:B01----:R-:W-:-:S07]  /*4e80*/  FSEL R2, -R18, R18, !P0 ;  /* 0x0000001212027208 */ /* 0x003fce0004000100 */
.L_x_69:
[----:B------:R-:W-:Y:S05]  /*4e90*/  BSYNC.RECONVERGENT B1 ;  /* 0x0000000000017941 */ /* 0x000fea0003800200 */
.L_x_68:
[----:B------:R-:W-:Y:S01]  /*4ea0*/  MOV R12, R2 ;  /* 0x00000002000c7202 */ /* 0x000fe20000000f00 */
[----:B------:R-:W-:Y:S01]  /*4eb0*/  IMAD.MOV.U32 R3, RZ, RZ, 0x3c190000 ;  /* 0x3c190000ff037424 */ /* 0x000fe200078e00ff */
[----:B------:R-:W-:Y:S02]  /*4ec0*/  LOP3.LUT R4, R4, 0x1, RZ, 0xc0, !PT ;  /* 0x0000000104047812 */ /* 0x000fe400078ec0ff */
[C---:B------:R-:W-:Y:S01]  /*4ed0*/  FSETP.NEU.AND P0, PT, |R12|.reuse, 0.00049096695147454738617, PT ;  /* 0x3a00b43c0c00780b */ /* 0x040fe20003f0d200 */
[----:B------:R-:W-:Y:S01]  /*4ee0*/  FMUL R2, R12, R12 ;  /* 0x0000000c0c027220 */ /* 0x000fe20000400000 */
[----:B------:R-:W-:-:S03]  /*4ef0*/  ISETP.NE.U32.AND P1, PT, R4, 0x1, PT ;  /* 0x000000010400780c */ /* 0x000fc60003f25070 */
[----:B------:R-:W-:-:S04]  /*4f00*/  FFMA R3, R2, R3, 0.003265380859375 ;  /* 0x3b56000002037423 */ /* 0x000fc80000000003 */
[----:B------:R-:W-:-:S04]  /*4f10*/  FFMA R3, R2, R3, 0.0242919921875 ;  /* 0x3cc7000002037423 */ /* 0x000fc80000000003 */
[----:B------:R-:W-:-:S04]  /*4f20*/  FFMA R3, R2, R3, 0.053466796875 ;  /* 0x3d5b000002037423 */ /* 0x000fc80000000003 */
[----:B------:R-:W-:-:S04]  /*4f30*/  FFMA R3, R2, R3, 0.13337790966033935547 ;  /* 0x3e08943802037423 */ /* 0x000fc80000000003 */
[C---:B------:R-:W-:Y:S01]  /*4f40*/  FFMA R3, R2.reuse, R3, 0.33333230018615722656 ;  /* 0x3eaaaa8802037423 */ /* 0x040fe20000000003 */
[----:B------:R-:W-:-:S04]  /*4f50*/  FMUL R2, R2, R12 ;  /* 0x0000000c02027220 */ /* 0x000fc80000400000 */
[----:B------:R-:W-:-:S06]  /*4f60*/  @P0 FFMA R12, R3, R2, R12 ;  /* 0x00000002030c0223 */ /* 0x000fcc000000000c */
[----:B------:R-:W0:Y:S02]  /*4f70*/  @!P1 MUFU.RCP R12, -R12 ;  /* 0x8000000c000c9308 */ /* 0x000e240000001000 */
[----:B0-----:R-:W-:Y:S01]  /*4f80*/  MOV R17, R12 ;  /* 0x0000000c00117202 */ /* 0x001fe20000000f00 */
[----:B------:R-:W-:Y:S06]  /*4f90*/  BRA `(.L_x_49) ;  /* 0x0000000c00e07947 */ /* 0x000fec0003800000 */
.L_x_281:
[----:B------:R-:W-:Y:S01]  /*4fa0*/  HFMA2 R2, -RZ, RZ, 1.75, 0 ;  /* 0x3f000000ff027431 */ /* 0x000fe200000001ff */
[C---:B------:R-:W-:Y:S02]  /*4fb0*/  FSETP.NEU.AND P0, PT, |R13|.reuse, 1, PT ;  /* 0x3f8000000d00780b */ /* 0x040fe40003f0d200 */
[C---:B------:R-:W-:Y:S02]  /*4fc0*/  FSETP.GT.AND P1, PT, |R13|.reuse, 0.56000000238418579102, PT ;  /* 0x3f0f5c290d00780b */ /* 0x040fe40003f24200 */
[----:B------:R-:W-:-:S04]  /*4fd0*/  FFMA R3, |R13|, -R2, 0.5 ;  /* 0x3f0000000d037423 */ /* 0x000fc80000000a02 */
[----:B------:R-:W0:Y:S02]  /*4fe0*/  MUFU.RSQ R2, R3 ;  /* 0x0000000300027308 */ /* 0x000e240000001400 */
[----:B0-----:R-:W-:Y:S01]  /*4ff0*/  FMUL R4, R3, R2 ;  /* 0x0000000203047220 */ /* 0x001fe20000400000 */
[----:B------:R-:W-:-:S04]  /*5000*/  FMUL R5, R2, -0.5 ;  /* 0xbf00000002057820 */ /* 0x000fc80000400000 */
[----:B------:R-:W-:-:S04]  /*5010*/  FFMA R5, R4, R5, 0.5 ;  /* 0x3f00000004057423 */ /* 0x000fc80000000005 */
[----:B------:R-:W-:Y:S01]  /*5020*/  FFMA R5, R4, R5, R4 ;  /* 0x0000000504057223 */ /* 0x000fe20000000004 */
[----:B------:R-:W-:-:S04]  /*5030*/  MOV R4, 0x3d10ecef ;  /* 0x3d10ecef00047802 */ /* 0x000fc80000000f00 */
[----:B------:R-:W-:Y:S02]  /*5040*/  FSEL R2, R5, RZ, P0 ;  /* 0x000000ff05027208 */ /* 0x000fe40000000000 */
[----:B------:R-:W-:Y:S02]  /*5050*/  FSETP.GT.AND P0, PT, R13, 0.56000000238418579102, PT ;  /* 0x3f0f5c290d00780b */ /* 0x000fe40003f04000 */
[----:B------:R-:W-:-:S04]  /*5060*/  FSEL R2, R2, |R13|, P1 ;  /* 0x4000000d02027208 */ /* 0x000fc80000800000 */
[----:B------:R-:W-:-:S05]  /*5070*/  LOP3.LUT R2, R2, 0x80000000, R13, 0xb8, !PT ;  /* 0x8000000002027812 */ /* 0x000fca00078eb80d */
[----:B------:R-:W-:-:S04]  /*5080*/  FMUL R3, R2, R2 ;  /* 0x0000000202037220 */ /* 0x000fc80000400000 */
[----:B------:R-:W-:-:S04]  /*5090*/  FFMA R4, R3, R4, 0.016980519518256187439 ;  /* 0x3c8b1abb03047423 */ /* 0x000fc80000000004 */
[----:B------:R-:W-:-:S04]  /*50a0*/  FFMA R4, R3, R4, 0.030762933194637298584 ;  /* 0x3cfc028c03047423 */ /* 0x000fc80000000004 */
[----:B------:R-:W-:-:S04]  /*50b0*/  FFMA R4, R3, R4, 0.044709417968988418579 ;  /* 0x3d37213903047423 */ /* 0x000fc80000000004 */
[----:B------:R-:W-:-:S04]  /*50c0*/  FFMA R4, R3, R4, 0.074989043176174163818 ;  /* 0x3d9993db03047423 */ /* 0x000fc80000000004 */
[----:B------:R-:W-:-:S04]  /*50d0*/  FFMA R4, R3, R4, 0.16666707396507263184 ;  /* 0x3e2aaac603047423 */ /* 0x000fc80000000004 */
[----:B------:R-:W-:-:S04]  /*50e0*/  FMUL R3, R3, R4 ;  /* 0x0000000403037220 */ /* 0x000fc80000400000 */
[----:B------:R-:W-:Y:S01]  /*50f0*/  FFMA R17, R2, R3, R2 ;  /* 0x0000000302117223 */ /* 0x000fe20000000002 */
[----:B------:R-:W-:-:S04]  /*5100*/  IMAD.MOV.U32 R3, RZ, RZ, 0x3fd774eb ;  /* 0x3fd774ebff037424 */ /* 0x000fc800078e00ff */
[----:B------:R-:W-:-:S05]  /*5110*/  FSEL R2, R17, -R17, P1 ;  /* 0x8000001111027208 */ /* 0x000fca0000800000 */
[----:B------:R-:W-:-:S04]  /*5120*/  @!P0 FFMA R17, R3, 0.93318945169448852539, R2 ;  /* 0x3f6ee58103118823 */ /* 0x000fc80000000002 */
[----:B------:R-:W-:Y:S01]  /*5130*/  @P1 FADD R17, R17, R17 ;  /* 0x0000001111111221 */ /* 0x000fe20000000000 */
[----:B------:R-:W-:Y:S06]  /*5140*/  BRA `(.L_x_49) ;  /* 0x0000000c00747947 */ /* 0x000fec0003800000 */
.L_x_67:
[----:B------:R-:W-:-:S04]  /*5150*/  MOV R2, 0xfffffff5 ;  /* 0xfffffff500027802 */ /* 0x000fc80000000f00 */
[----:B------:R-:W-:-:S04]  /*5160*/  VIADDMNMX.U32 R3, R3, R2, 0x2, PT ;  /* 0x0000000203037446 */ /* 0x000fc80003800002 */
[----:B------:R-:W-:-:S04]  /*5170*/  SHF.L.U32 R4, R3, 0x2, RZ ;  /* 0x0000000203047819 */ /* 0x000fc800000006ff */
[----:B------:R-:W0:Y:S02]  /*5180*/  LDC R2, c[0x2][R4+0x40] ;  /* 0x0080100004027b82 */ /* 0x000e240000000800 */
[----:B0-----:R-:W-:-:S04]  /*5190*/  SHF.R.S32.HI R3, RZ, 0x1f, R2 ;  /* 0x0000001fff037819 */ /* 0x001fc80000011402 */
.L_x_284:
[----:B------:R-:W-:Y:S05]  /*51a0*/  BRX R2 -0x51b0                                                            (*"BRANCH_TARGETS .L_x_285,.L_x_286,.L_x_49"*) ;  /* 0xffffffac02947949 */ /* 0x000fea000383ffff */
.L_x_286:
[C---:B------:R-:W-:Y:S01]  /*51b0*/  FMUL R2, |R13|.reuse, 1.4426950216293334961 ;  /* 0x3fb8aa3b0d027820 */ /* 0x040fe20000400200 */
[----:B------:R-:W-:Y:S02]  /*51c0*/  HFMA2 R3, -RZ, RZ, 3.4921875, 0 ;  /* 0x42fc0000ff037431 */ /* 0x000fe400000001ff */
[----:B------:R-:W-:-:S03]  /*51d0*/  FMUL R19, R13, R13 ;  /* 0x0000000d0d137220 */ /* 0x000fc60000400000 */
[----:B------:R-:W0:Y:S02]  /*51e0*/  FRND.TRUNC R2, R2 ;  /* 0x0000000200027307 */ /* 0x000e24000020d000 */
[----:B0-----:R-:W-:Y:S02]  /*51f0*/  FSETP.GT.AND P0, PT, |R2|, 126, PT ;  /* 0x42fc00000200780b */ /* 0x001fe40003f04200 */
[----:B------:R-:W-:-:S04]  /*5200*/  LOP3.LUT R3, R3, 0x80000000, R2, 0xb8, !PT ;  /* 0x8000000003037812 */ /* 0x000fc800078eb802 */
[----:B------:R-:W-:Y:S02]  /*5210*/  FSEL R4, R3, R2, P0 ;  /* 0x0000000203047208 */ /* 0x000fe40000000000 */
[----:B------:R-:W-:Y:S02]  /*5220*/  MOV R2, 0x363d0ada ;  /* 0x363d0ada00027802 */ /* 0x000fe40000000f00 */
[----:B------:R-:W-:Y:S01]  /*5230*/  FSETP.GE.AND P0, PT, |R13|, 1, PT ;  /* 0x3f8000000d00780b */ /* 0x000fe20003f06200 */
[C---:B------:R-:W-:Y:S02]  /*5240*/  FFMA R3, R4.reuse, -0.69314718246459960938, |R13| ;  /* 0xbf31721804037823 */ /* 0x040fe4000000040d */
[C---:B------:R-:W-:Y:S02]  /*5250*/  FFMA R2, R19.reuse, R2, 0.00019836159481201320887 ;  /* 0x394fff4913027423 */ /* 0x040fe40000000002 */
[C---:B------:R-:W-:Y:S01]  /*5260*/  FFMA R3, R4.reuse, 1.9046542121259335545e-09, R3 ;  /* 0x3102e30804037823 */ /* 0x040fe20000000003 */
[----:B------:R-:W-:Y:S01]  /*5270*/  FADD R4, R4, 12583037 ;  /* 0x4b40007d04047421 */ /* 0x000fe20000000000 */
[----:B------:R-:W-:-:S02]  /*5280*/  FFMA R12, R19, R2, 0.0083333496004343032837 ;  /* 0x3c08889a130c7423 */ /* 0x000fc40000000002 */
[----:B------:R-:W-:Y:S01]  /*5290*/  FMUL R3, R3, 1.4426950216293334961 ;  /* 0x3fb8aa3b03037820 */ /* 0x000fe20000400000 */
[----:B------:R-:W-:Y:S02]  /*52a0*/  IMAD.SHL.U32 R4, R4, 0x800000, RZ ;  /* 0x0080000004047824 */ /* 0x000fe400078e00ff */
[----:B------:R-:W-:-:S03]  /*52b0*/  FFMA R12, R19, R12, 0.16666667163372039795 ;  /* 0x3e2aaaab130c7423 */ /* 0x000fc6000000000c */
[----:B------:R-:W0:Y:S01]  /*52c0*/  MUFU.EX2 R3, R3 ;  /* 0x0000000300037308 */ /* 0x000e220000000800 */
[----:B------:R-:W-:Y:S01]  /*52d0*/  FMUL R12, R19, R12 ;  /* 0x0000000c130c7220 */ /* 0x000fe20000400000 */
[----:B0-----:R-:W-:-:S06]  /*52e0*/  FMUL R4, R4, R3 ;  /* 0x0000000304047220 */ /* 0x001fcc0000400000 */
[----:B------:R-:W0:Y:S02]  /*52f0*/  MUFU.RCP R5, R4 ;  /* 0x0000000400057308 */ /* 0x000e240000001000 */
[----:B0-----:R-:W-:-:S04]  /*5300*/  FMUL.FTZ R5, R5, -0.125 ;  /* 0xbe00000005057820 */ /* 0x001fc80000410000 */
[----:B------:R-:W-:-:S05]  /*5310*/  FFMA R2, R4, 2, R5 ;  /* 0x4000000004027823 */ /* 0x000fca0000000005 */
[--C-:B------:R-:W-:Y:S01]  /*5320*/  LOP3.LUT R17, R2, 0x80000000, R13.reuse, 0xb8, !PT ;  /* 0x8000000002117812 */ /* 0x100fe200078eb80d */
[----:B------:R-:W-:Y:S01]  /*5330*/  @!P0 FFMA R17, R13, R12, R13 ;  /* 0x0000000c0d118223 */ /* 0x000fe2000000000d */
[----:B------:R-:W-:Y:S06]  /*5340*/  BRA `(.L_x_49) ;  /* 0x0000000800f47947 */ /* 0x000fec0003800000 */
.L_x_285:
[----:B------:R-:W0:Y:S01]  /*5350*/  MUFU.RCP R2, |R13| ;  /* 0x4000000d00027308 */ /* 0x000e220000001000 */
[----:B------:R-:W-:Y:S01]  /*5360*/  FSETP.GT.AND P0, PT, |R13|, 1, PT ;  /* 0x3f8000000d00780b */ /* 0x000fe20003f04200 */
[----:B------:R-:W-:Y:S01]  /*5370*/  HFMA2 R4, -RZ, RZ, 0.890625, -0.00056934356689453125 ;  /* 0x3b2090aaff047431 */ /* 0x000fe200000001ff */
[----:B------:R-:W-:Y:S02]  /*5380*/  MOV R5, 0x3f6ee581 ;  /* 0x3f6ee58100057802 */ /* 0x000fe40000000f00 */
[----:B0-----:R-:W-:-:S05]  /*5390*/  FSEL R2, R2, |R13|, P0 ;  /* 0x4000000d02027208 */ /* 0x001fca0000000000 */
[----:B------:R-:W-:-:S04]  /*53a0*/  FMUL R3, R2, R2 ;  /* 0x0000000202037220 */ /* 0x000fc80000400000 */
[----:B------:R-:W-:-:S04]  /*53b0*/  FFMA R4, R3, R4, -0.014396979473531246185 ;  /* 0xbc6be14f03047423 */ /* 0x000fc80000000004 */
[----:B------:R-:W-:-:S04]  /*53c0*/  FFMA R4, R3, R4, 0.039849750697612762451 ;  /* 0x3d23397e03047423 */ /* 0x000fc80000000004 */
[----:B------:R-:W-:-:S04]  /*53d0*/  FFMA R4, R3, R4, -0.072529748082160949707 ;  /* 0xbd948a7a03047423 */ /* 0x000fc80000000004 */
[----:B------:R-:W-:-:S04]  /*53e0*/  FFMA R4, R3, R4, 0.10518480092287063599 ;  /* 0x3dd76b2103047423 */ /* 0x000fc80000000004 */
[----:B------:R-:W-:-:S04]  /*53f0*/  FFMA R4, R3, R4, -0.14171802997589111328 ;  /* 0xbe111e8803047423 */ /* 0x000fc80000000004 */
[----:B------:R-:W-:-:S04]  /*5400*/  FFMA R4, R3, R4, 0.19988775253295898438 ;  /* 0x3e4caf6003047423 */ /* 0x000fc80000000004 */
[----:B------:R-:W-:-:S04]  /*5410*/  FFMA R4, R3, R4, -0.33332940936088562012 ;  /* 0xbeaaaa2703047423 */ /* 0x000fc80000000004 */
[----:B------:R-:W-:-:S04]  /*5420*/  FMUL R3, R3, R4 ;  /* 0x0000000403037220 */ /* 0x000fc80000400000 */
[----:B------:R-:W-:-:S04]  /*5430*/  FFMA R2, R2, R3, R2 ;  /* 0x0000000302027223 */ /* 0x000fc80000000002 */
[----:B------:R-:W-:Y:S01]  /*5440*/  @P0 FFMA R2, R5, 1.6832555532455444336, -R2 ;  /* 0x3fd774eb05020823 */ /* 0x000fe20000000802 */
[----:B------:R-:W-:-:S04]  /*5450*/  FSETP.NAN.AND P0, PT, |R13|, |R13|, PT ;  /* 0x4000000d0d00720b */ /* 0x000fc80003f08200 */
[----:B------:R-:W-:-:S04]  /*5460*/  LOP3.LUT R13, R2, 0x80000000, R13, 0xb8, !PT ;  /* 0x80000000020d7812 */ /* 0x000fc800078eb80d */
[----:B------:R-:W-:Y:S01]  /*5470*/  FSEL R17, R13, R2, !P0 ;  /* 0x000000020d117208 */ /* 0x000fe20004000000 */
[----:B------:R-:W-:Y:S06]  /*5480*/  BRA `(.L_x_49) ;  /* 0x0000000800a47947 */ /* 0x000fec0003800000 */
.L_x_66:
[----:B------:R-:W-:-:S13]  /*5490*/  ISETP.GT.AND P0, PT, R3, 0xe, PT ;  /* 0x0000000e0300780c */ /* 0x000fda0003f04270 */
[----:B------:R-:W-:Y:S05]  /*54a0*/  @P0 BRA `(.L_x_71) ;  /* 0x0000000400000947 */ /* 0x000fea0003800000 */
[----:B------:R-:W-:-:S05]  /*54b0*/  IMAD.MOV.U32 R2, RZ, RZ, -0xd ;  /* 0xfffffff3ff027424 */ /* 0x000fca00078e00ff */
[----:B------:R-:W-:-:S04]  /*54c0*/  VIADDMNMX.U32 R3, R3, R2, 0x2, PT ;  /* 0x0000000203037446 */ /* 0x000fc80003800002 */
[----:B------:R-:W-:-:S04]  /*54d0*/  SHF.L.U32 R4, R3, 0x2, RZ ;  /* 0x0000000203047819 */ /* 0x000fc800000006ff */
[----:B------:R-:W0:Y:S02]  /*54e0*/  LDC R2, c[0x2][R4+0x4c] ;  /* 0x0080130004027b82 */ /* 0x000e240000000800 */
[----:B0-----:R-:W-:-:S04]  /*54f0*/  SHF.R.S32.HI R3, RZ, 0x1f, R2 ;  /* 0x0000001fff037819 */ /* 0x001fc80000011402 */
.L_x_288:
[----:B------:R-:W-:Y:S05]  /*5500*/  BRX R2 -0x5510                                                            (*"BRANCH_TARGETS .L_x_289,.L_x_290,.L_x_49"*) ;  /* 0xffffffa802bc7949 */ /* 0x000fea000383ffff */
.L_x_290:
[----:B------:R-:W-:Y:S01]  /*5510*/  FMUL R2, |R13|, 1.4426950216293334961 ;  /* 0x3fb8aa3b0d027820 */ /* 0x000fe20000400200 */
[----:B------:R-:W-:-:S05]  /*5520*/  HFMA2 R3, -RZ, RZ, 3.4921875, 0 ;  /* 0x42fc0000ff037431 */ /* 0x000fca00000001ff */
[----:B------:R-:W0:Y:S02]  /*5530*/  FRND.TRUNC R2, R2 ;  /* 0x0000000200027307 */ /* 0x000e24000020d000 */
[----:B0-----:R-:W-:Y:S02]  /*5540*/  FSETP.GT.AND P0, PT, |R2|, 126, PT ;  /* 0x42fc00000200780b */ /* 0x001fe40003f04200 */
[----:B------:R-:W-:-:S04]  /*5550*/  LOP3.LUT R3, R3, 0x80000000, R2, 0xb8, !PT ;  /* 0x8000000003037812 */ /* 0x000fc800078eb802 */
[----:B------:R-:W-:-:S05]  /*5560*/  FSEL R4, R3, R2, P0 ;  /* 0x0000000203047208 */ /* 0x000fca0000000000 */
[----:B------:R-:W-:-:S04]  /*5570*/  FFMA R13, R4, -0.69314718246459960938, |R13| ;  /* 0xbf317218040d7823 */ /* 0x000fc8000000040d */
[C---:B------:R-:W-:Y:S01]  /*5580*/  FFMA R13, R4.reuse, 1.9046542121259335545e-09, R13 ;  /* 0x3102e308040d7823 */ /* 0x040fe2000000000d */
[----:B------:R-:W-:-:S03]  /*5590*/  FADD R4, R4, 12583037 ;  /* 0x4b40007d04047421 */ /* 0x000fc60000000000 */
[----:B------:R-:W-:Y:S02]  /*55a0*/  FMUL R13, R13, 1.4426950216293334961 ;  /* 0x3fb8aa3b0d0d7820 */ /* 0x000fe40000400000 */
[----:B------:R-:W-:-:S04]  /*55b0*/  SHF.L.U32 R4, R4, 0x17, RZ ;  /* 0x0000001704047819 */ /* 0x000fc800000006ff */
[----:B------:R-:W0:Y:S02]  /*55c0*/  MUFU.EX2 R13, R13 ;  /* 0x0000000d000d7308 */ /* 0x000e240000000800 */
[----:B0-----:R-:W-:-:S06]  /*55d0*/  FMUL R4, R4, R13 ;  /* 0x0000000d04047220 */ /* 0x001fcc0000400000 */
[----:B------:R-:W0:Y:S02]  /*55e0*/  MUFU.RCP R17, R4 ;  /* 0x0000000400117308 */ /* 0x000e240000001000 */
[----:B0-----:R-:W-:-:S04]  /*55f0*/  FMUL.FTZ R17, R17, 0.125 ;  /* 0x3e00000011117820 */ /* 0x001fc80000410000 */
[----:B------:R-:W-:Y:S01]  /*5600*/  FFMA R17, R4, 2, R17 ;  /* 0x4000000004117823 */ /* 0x000fe20000000011 */
[----:B------:R-:W-:Y:S06]  /*5610*/  BRA `(.L_x_49) ;  /* 0x0000000800407947 */ /* 0x000fec0003800000 */
.L_x_289:
[C---:B------:R-:W-:Y:S01]  /*5620*/  FFMA R3, R13.reuse, R13, 1 ;  /* 0x3f8000000d037423 */ /* 0x040fe2000000000d */
[----:B------:R-:W-:Y:S02]  /*5630*/  FSETP.GT.AND P0, PT, |R13|, 8388608, PT ;  /* 0x4b0000000d00780b */ /* 0x000fe40003f04200 */
[----:B------:R-:W-:Y:S01]  /*5640*/  MOV R17, 0x3e800000 ;  /* 0x3e80000000117802 */ /* 0x000fe20000000f00 */
[----:B------:R-:W0:Y:S02]  /*5650*/  MUFU.RSQ R2, R3 ;  /* 0x0000000300027308 */ /* 0x000e240000001400 */
[----:B0-----:R-:W-:-:S06]  /*5660*/  FFMA R4, R3, R2, 1 ;  /* 0x3f80000003047423 */ /* 0x001fcc0000000002 */
[----:B------:R-:W0:Y:S02]  /*5670*/  MUFU.RCP R4, R4 ;  /* 0x0000000400047308 */ /* 0x000e240000001000 */
[----:B0-----:R-:W-:Y:S01]  /*5680*/  FMUL R2, |R13|, R4 ;  /* 0x000000040d027220 */ /* 0x001fe20000400200 */
[----:B------:R-:W-:-:S03]  /*5690*/  HFMA2 R4, -RZ, RZ, 1.3056640625, -1.8671875 ;  /* 0x3d39bf78ff047431 */ /* 0x000fc600000001ff */
[----:B------:R-:W-:-:S05]  /*56a0*/  FFMA R2, |R13|, R2, |R13| ;  /* 0x000000020d027223 */ /* 0x000fca000000060d */
[----:B------:R-:W-:-:S04]  /*56b0*/  FSEL R2, |R13|, R2, P0 ;  /* 0x000000020d027208 */ /* 0x000fc80000000200 */
[C---:B------:R-:W-:Y:S01]  /*56c0*/  ISETP.GE.U32.AND P1, PT, R2.reuse, 0x7f800000, PT ;  /* 0x7f8000000200780c */ /* 0x040fe20003f26070 */
[----:B------:R-:W-:-:S03]  /*56d0*/  FADD.RZ R5, R2, 1 ;  /* 0x3f80000002057421 */ /* 0x000fc6000000c000 */
[----:B------:R-:W-:Y:S01]  /*56e0*/  ISETP.GT.AND P2, PT, R2, -0x40800000, P1 ;  /* 0xbf8000000200780c */ /* 0x000fe20000f44270 */
[----:B------:R-:W-:-:S05]  /*56f0*/  VIADD R5, R5, 0xc0c00000 ;  /* 0xc0c0000005057836 */ /* 0x000fca0000000000 */
[----:B------:R-:W-:-:S04]  /*5700*/  LOP3.LUT R5, R5, 0xff800000, RZ, 0xc0, !PT ;  /* 0xff80000005057812 */ /* 0x000fc800078ec0ff */
[----:B------:R-:W-:Y:S02]  /*5710*/  IADD3 R12, PT, PT, -R5, 0x40800000, RZ ;  /* 0x40800000050c7810 */ /* 0x000fe40007ffe1ff */
[-C--:B------:R-:W-:Y:S02]  /*5720*/  IADD3 R3, PT, PT, R2, -R5.reuse, RZ ;  /* 0x8000000502037210 */ /* 0x080fe40007ffe0ff */
[----:B------:R-:W-:Y:S01]  /*5730*/  I2FP.F32.S32 R5, R5 ;  /* 0x0000000500057245 */ /* 0x000fe20000201400 */
[----:B------:R-:W-:-:S04]  /*5740*/  FFMA R12, R12, R17, -1 ;  /* 0xbf8000000c0c7423 */ /* 0x000fc80000000011 */
[----:B------:R-:W-:Y:S01]  /*5750*/  FADD R3, R3, R12 ;  /* 0x0000000c03037221 */ /* 0x000fe20000000000 */
[----:B------:R-:W-:-:S03]  /*5760*/  FMUL R5, R5, 1.1920928955078125e-07 ;  /* 0x3400000005057820 */ /* 0x000fc60000400000 */
[----:B------:R-:W-:-:S04]  /*5770*/  FFMA R4, R3, -R4, 0.10546888411045074463 ;  /* 0x3dd8001203047423 */ /* 0x000fc80000000804 */
[----:B------:R-:W-:-:S04]  /*5780*/  FFMA R4, R3, R4, -0.13229703903198242188 ;  /* 0xbe0778e003047423 */ /* 0x000fc80000000004 */
[----:B------:R-:W-:-:S04]  /*5790*/  FFMA R4, R3, R4, 0.14491446316242218018 ;  /* 0x3e14647503047423 */ /* 0x000fc80000000004 */
[----:B------:R-:W-:-:S04]  /*57a0*/  FFMA R4, R3, R4, -0.16641564667224884033 ;  /* 0xbe2a68dd03047423 */ /* 0x000fc80000000004 */
[----:B------:R-:W-:-:S04]  /*57b0*/  FFMA R4, R3, R4, 0.19988867640495300293 ;  /* 0x3e4caf9e03047423 */ /* 0x000fc80000000004 */
[----:B------:R-:W-:-:S04]  /*57c0*/  FFMA R4, R3, R4, -0.25000196695327758789 ;  /* 0xbe80004203047423 */ /* 0x000fc80000000004 */
[----:B------:R-:W-:-:S04]  /*57d0*/  FFMA R4, R3, R4, 0.33333510160446166992 ;  /* 0x3eaaaae603047423 */ /* 0x000fc80000000004 */
[----:B------:R-:W-:-:S04]  /*57e0*/  FFMA R4, R3, R4, -0.5 ;  /* 0xbf00000003047423 */ /* 0x000fc80000000004 */
[----:B------:R-:W-:-:S04]  /*57f0*/  FMUL R4, R3, R4 ;  /* 0x0000000403047220 */ /* 0x000fc80000400000 */
[----:B------:R-:W-:Y:S01]  /*5800*/  FFMA R4, R3, R4, R3 ;  /* 0x0000000403047223 */ /* 0x000fe20000000003 */
[----:B------:R-:W-:-:S03]  /*5810*/  @P1 IMAD.MOV.U32 R3, RZ, RZ, 0x7f800000 ;  /* 0x7f800000ff031424 */ /* 0x000fc600078e00ff */
[----:B------:R-:W-:Y:S01]  /*5820*/  FFMA R4, R5, 0.69314718246459960938, R4 ;  /* 0x3f31721805047823 */ /* 0x000fe20000000004 */
[C---:B------:R-:W-:Y:S01]  /*5830*/  @P2 FFMA R4, R2.reuse, R3, +INF ;  /* 0x7f80000002042423 */ /* 0x040fe20000000003 */
[----:B------:R-:W-:-:S04]  /*5840*/  @P1 FSETP.NEU.AND P2, PT, R2, RZ, PT ;  /* 0x000000ff0200120b */ /* 0x000fc80003f4d000 */
[----:B------:R-:W-:-:S05]  /*5850*/  @P1 FSEL R4, R4, -RZ, P2 ;  /* 0x800000ff04041208 */ /* 0x000fca0001000000 */
[----:B------:R-:W-:Y:S01]  /*5860*/  @P0 FADD R4, R4, 0.69314718246459960938 ;  /* 0x3f31721804040421 */ /* 0x000fe20000000000 */
[----:B------:R-:W-:-:S04]  /*5870*/  FSETP.NAN.AND P0, PT, |R13|, |R13|, PT ;  /* 0x4000000d0d00720b */ /* 0x000fc80003f08200 */
[----:B------:R-:W-:-:S04]  /*5880*/  LOP3.LUT R13, R4, 0x80000000, R13, 0xb8, !PT ;  /* 0x80000000040d7812 */ /* 0x000fc800078eb80d */
[----:B------:R-:W-:Y:S01]  /*5890*/  FSEL R17, R13, R4, !P0 ;  /* 0x000000040d117208 */ /* 0x000fe20004000000 */
[----:B------:R-:W-:Y:S06]  /*58a0*/  BRA `(.L_x_49) ;  /* 0x00000004009c7947 */ /* 0x000fec0003800000 */
.L_x_71:
[----:B------:R-:W-:-:S04]  /*58b0*/  MOV R2, 0xfffffff1 ;  /* 0xfffffff100027802 */ /* 0x000fc80000000f00 */
[----:B------:R-:W-:-:S04]  /*58c0*/  VIADDMNMX.U32 R3, R3, R2, 0x3, PT ;  /* 0x0000000303037446 */ /* 0x000fc80003800002 */
[----:B------:R-:W-:-:S04]  /*58d0*/  SHF.L.U32 R4, R3, 0x2, RZ ;  /* 0x0000000203047819 */ /* 0x000fc800000006ff */
[----:B------:R-:W0:Y:S02]  /*58e0*/  LDC R2, c[0x2][R4+0x58] ;  /* 0x0080160004027b82 */ /* 0x000e240000000800 */
[----:B0-----:R-:W-:-:S04]  /*58f0*/  SHF.R.S32.HI R3, RZ, 0x1f, R2 ;  /* 0x0000001fff037819 */ /* 0x001fc80000011402 */
.L_x_292:
[----:B------:R-:W-:Y:S05]  /*5900*/  BRX R2 -0x5910                                                            (*"BRANCH_TARGETS .L_x_293,.L_x_294,.L_x_295,.L_x_49"*) ;  /* 0xffffffa402bc7949 */ /* 0x000fea000383ffff */
.L_x_295:
[C---:B------:R-:W-:Y:S01]  /*5910*/  FADD R3, -|R13|.reuse, 1 ;  /* 0x3f8000000d037421 */ /* 0x040fe20000000300 */
[----:B------:R-:W-:Y:S01]  /*5920*/  FSETP.GT.AND P0, PT, |R13|, 8.50705917302346158658e+37, PT ;  /* 0x7e8000000d00780b */ /* 0x000fe20003f04200 */
[----:B------:R-:W-:-:S04]  /*5930*/  IMAD.MOV.U32 R17, RZ, RZ, 0x3e800000 ;  /* 0x3e800000ff117424 */ /* 0x000fc800078e00ff */
[----:B------:R-:W0:Y:S02]  /*5940*/  MUFU.RCP R3, R3 ;  /* 0x0000000300037308 */ /* 0x000e240000001000 */
[----:B0-----:R-:W-:-:S04]  /*5950*/  FADD R2, R3, R3 ;  /* 0x0000000303027221 */ /* 0x001fc80000000000 */
[----:B------:R-:W-:-:S05]  /*5960*/  FMUL R2, |R13|, R2 ;  /* 0x000000020d027220 */ /* 0x000fca0000400200 */
[----:B------:R-:W-:-:S04]  /*5970*/  FSEL R2, R2, -2, !P0 ;  /* 0xc000000002027808 */ /* 0x000fc80004000000 */
[C---:B------:R-:W-:Y:S01]  /*5980*/  ISETP.GE.U32.AND P0, PT, R2.reuse, 0x7f800000, PT ;  /* 0x7f8000000200780c */ /* 0x040fe20003f06070 */
[----:B------:R-:W-:-:S03]  /*5990*/  FADD.RZ R4, R2, 1 ;  /* 0x3f80000002047421 */ /* 0x000fc6000000c000 */
[----:B------:R-:W-:Y:S02]  /*59a0*/  ISETP.GT.AND P1, PT, R2, -0x40800000, P0 ;  /* 0xbf8000000200780c */ /* 0x000fe40000724270 */
[----:B------:R-:W-:-:S04]  /*59b0*/  IADD3 R4, PT, PT, R4, -0x3f400000, RZ ;  /* 0xc0c0000004047810 */ /* 0x000fc80007ffe0ff */
[----:B------:R-:W-:-:S04]  /*59c0*/  LOP3.LUT R5, R4, 0xff800000, RZ, 0xc0, !PT ;  /* 0xff80000004057812 */ /* 0x000fc800078ec0ff */
[----:B------:R-:W-:Y:S02]  /*59d0*/  IADD3 R12, PT, PT, -R5, 0x40800000, RZ ;  /* 0x40800000050c7810 */ /* 0x000fe40007ffe1ff */
[-C--:B------:R-:W-:Y:S02]  /*59e0*/  IADD3 R4, PT, PT, R2, -R5.reuse, RZ ;  /* 0x8000000502047210 */ /* 0x080fe40007ffe0ff */
[----:B------:R-:W-:Y:S01]  /*59f0*/  I2FP.F32.S32 R5, R5 ;  /* 0x0000000500057245 */ /* 0x000fe20000201400 */
[----:B------:R-:W-:Y:S01]  /*5a00*/  FFMA R3, R12, R17, -1 ;  /* 0xbf8000000c037423 */ /* 0x000fe20000000011 */
[----:B------:R-:W-:-:S03]  /*5a10*/  HFMA2 R12, -RZ, RZ, 1.3056640625, -1.8671875 ;  /* 0x3d39bf78ff0c7431 */ /* 0x000fc600000001ff */
[----:B------:R-:W-:Y:S01]  /*5a20*/  FADD R3, R4, R3 ;  /* 0x0000000304037221 */ /* 0x000fe20000000000 */
[----:B------:R-:W-:-:S03]  /*5a30*/  FMUL R5, R5, 1.1920928955078125e-07 ;  /* 0x3400000005057820 */ /* 0x000fc60000400000 */
[----:B------:R-:W-:Y:S01]  /*5a40*/  FFMA R4, R3, -R12, 0.10546888411045074463 ;  /* 0x3dd8001203047423 */ /* 0x000fe2000000080c */
[----:B------:R-:W-:-:S03]  /*5a50*/  IMAD.MOV.U32 R12, RZ, RZ, 0x3f000000 ;  /* 0x3f000000ff0c7424 */ /* 0x000fc600078e00ff */
[C---:B------:R-:W-:Y:S02]  /*5a60*/  FFMA R4, R3.reuse, R4, -0.13229703903198242188 ;  /* 0xbe0778e003047423 */ /* 0x040fe40000000004 */
[----:B------:R-:W-:Y:S02]  /*5a70*/  LOP3.LUT R13, R12, 0x80000000, R13, 0xb8, !PT ;  /* 0x800000000c0d7812 */ /* 0x000fe400078eb80d */
        /* <DEDUP_REMOVED lines=8> */
[----:B------:R-:W-:-:S03]  /*5b00*/  @P0 MOV R3, 0x7f800000 ;  /* 0x7f80000000030802 */ /* 0x000fc60000000f00 */
[----:B------:R-:W-:Y:S02]  /*5b10*/  FFMA R4, R5, 0.69314718246459960938, R4 ;  /* 0x3f31721805047823 */ /* 0x000fe40000000004 */
[C---:B------:R-:W-:Y:S01]  /*5b20*/  @P1 FFMA R4, R2.reuse, R3, +INF ;  /* 0x7f80000002041423 */ /* 0x040fe20000000003 */
[----:B------:R-:W-:-:S04]  /*5b30*/  @P0 FSETP.NEU.AND P1, PT, R2, RZ, PT ;  /* 0x000000ff0200020b */ /* 0x000fc80003f2d000 */
[----:B------:R-:W-:-:S05]  /*5b40*/  @P0 FSEL R4, R4, -RZ, P1 ;  /* 0x800000ff04040208 */ /* 0x000fca0000800000 */
[----:B------:R-:W-:Y:S01]  /*5b50*/  FMUL R17, R13, R4 ;  /* 0x000000040d117220 */ /* 0x000fe20000400000 */
[----:B------:R-:W-:Y:S06]  /*5b60*/  BRA `(.L_x_49) ;  /* 0x0000000000ec7947 */ /* 0x000fec0003800000 */
.L_x_293:
[----:B------:R-:W-:-:S04]  /*5b70*/  FFMA R3, R13, R13, -1 ;  /* 0xbf8000000d037423 */ /* 0x000fc8000000000d */
[----:B------:R-:W0:Y:S01]  /*5b80*/  MUFU.RSQ R2, R3 ;  /* 0x0000000300027308 */ /* 0x000e220000001400 */
[C---:B------:R-:W-:Y:S01]  /*5b90*/  FSETP.NEU.AND P1, PT, R3.reuse, RZ, PT ;  /* 0x000000ff0300720b */ /* 0x040fe20003f2d000 */
[----:B0-----:R-:W-:Y:S01]  /*5ba0*/  FMUL R4, R3, R2 ;  /* 0x0000000203047220 */ /* 0x001fe20000400000 */
[----:B------:R-:W-:Y:S01]  /*5bb0*/  FMUL R5, R2, 0.5 ;  /* 0x3f00000002057820 */ /* 0x000fe20000400000 */
[----:B------:R-:W-:Y:S01]  /*5bc0*/  FADD R2, R13, -1 ;  /* 0xbf8000000d027421 */ /* 0x000fe20000000000 */
[----:B------:R-:W-:Y:S02]  /*5bd0*/  IMAD.MOV.U32 R13, RZ, RZ, 0x3d39bf78 ;  /* 0x3d39bf78ff0d7424 */ /* 0x000fe400078e00ff */
[----:B------:R-:W-:Y:S02]  /*5be0*/  FFMA R12, -R4, R4, R3 ;  /* 0x00000004040c7223 */ /* 0x000fe40000000103 */
[----:B------:R-:W-:Y:S02]  /*5bf0*/  ISETP.GT.U32.AND P0, PT, R2, 0x4b000000, PT ;  /* 0x4b0000000200780c */ /* 0x000fe40003f04070 */
[----:B------:R-:W-:Y:S01]  /*5c00*/  FFMA R5, R5, R12, R4 ;  /* 0x0000000c05057223 */ /* 0x000fe20000000004 */
[----:B------:R-:W-:-:S04]  /*5c10*/  HFMA2 R12, -RZ, RZ, 1.625, 0 ;  /* 0x3e800000ff0c7431 */ /* 0x000fc800000001ff */
[----:B------:R-:W-:-:S04]  /*5c20*/  FSEL R5, R5, RZ, P1 ;  /* 0x000000ff05057208 */ /* 0x000fc80000800000 */
[----:B------:R-:W-:-:S05]  /*5c30*/  FSEL R5, R5, -1.0000001192092895508, !P0 ;  /* 0xbf80000105057808 */ /* 0x000fca0004000000 */
[----:B------:R-:W-:-:S04]  /*5c40*/  FADD R2, R2, R5 ;  /* 0x0000000502027221 */ /* 0x000fc80000000000 */
[C---:B------:R-:W-:Y:S01]  /*5c50*/  FADD.RZ R3, R2.reuse, 1 ;  /* 0x3f80000002037421 */ /* 0x040fe2000000c000 */
[----:B------:R-:W-:-:S04]  /*5c60*/  ISETP.GE.U32.AND P1, PT, R2, 0x7f800000, PT ;  /* 0x7f8000000200780c */ /* 0x000fc80003f26070 */
[----:B------:R-:W-:Y:S02]  /*5c70*/  IADD3 R3, PT, PT, R3, -0x3f400000, RZ ;  /* 0xc0c0000003037810 */ /* 0x000fe40007ffe0ff */
[----:B------:R-:W-:Y:S02]  /*5c80*/  ISETP.GT.AND P2, PT, R2, -0x40800000, P1 ;  /* 0xbf8000000200780c */ /* 0x000fe40000f44270 */
        /* <DEDUP_REMOVED lines=22> */
[----:B------:R-:W-:Y:S01]  /*5df0*/  @P0 FADD R17, R17, 0.69314718246459960938 ;  /* 0x3f31721811110421 */ /* 0x000fe20000000000 */
[----:B------:R-:W-:Y:S06]  /*5e00*/  BRA `(.L_x_49) ;  /* 0x0000000000447947 */ /* 0x000fec0003800000 */
.L_x_294:
[C---:B------:R-:W-:Y:S01]  /*5e10*/  FMUL R2, |R13|.reuse, 2.8853900432586669922 ;  /* 0x4038aa3b0d027820 */ /* 0x040fe20000400200 */
[----:B------:R-:W-:Y:S02]  /*5e20*/  HFMA2 R5, -RZ, RZ, 1.125, -9232 ;  /* 0x3c80f082ff057431 */ /* 0x000fe400000001ff */
[C---:B------:R-:W-:Y:S01]  /*5e30*/  FMUL R12, R13.reuse, R13 ;  /* 0x0000000d0d0c7220 */ /* 0x040fe20000400000 */
[----:B------:R-:W-:Y:S02]  /*5e40*/  MOV R4, 0x3f800000 ;  /* 0x3f80000000047802 */ /* 0x000fe40000000f00 */
[C---:B------:R-:W-:Y:S01]  /*5e50*/  FSETP.GE.AND P1, PT, |R13|.reuse, 0.60000002384185791016, PT ;  /* 0x3f19999a0d00780b */ /* 0x040fe20003f26200 */
[----:B------:R-:W0:Y:S01]  /*5e60*/  MUFU.EX2 R2, R2 ;  /* 0x0000000200027308 */ /* 0x000e220000000800 */
[----:B------:R-:W-:Y:S01]  /*5e70*/  FSETP.GE.AND P0, PT, |R13|, 9.010913848876953125, PT ;  /* 0x41102cb40d00780b */ /* 0x000fe20003f06200 */
[----:B------:R-:W-:-:S04]  /*5e80*/  FFMA R5, R12, R5, -0.052303962409496307373 ;  /* 0xbd563cae0c057423 */ /* 0x000fc80000000005 */
[----:B------:R-:W-:Y:S01]  /*5e90*/  FFMA R5, R12, R5, 0.1331529766321182251 ;  /* 0x3e0859410c057423 */ /* 0x000fe20000000005 */
[----:B0-----:R-:W-:-:S03]  /*5ea0*/  FADD R3, R2, 1 ;  /* 0x3f80000002037421 */ /* 0x001fc60000000000 */
[----:B------:R-:W-:-:S04]  /*5eb0*/  FFMA R2, R12, R5, -0.33332768082618713379 ;  /* 0xbeaaa9ed0c027423 */ /* 0x000fc80000000005 */
[----:B------:R-:W-:Y:S01]  /*5ec0*/  FFMA R2, R12, R2, RZ ;  /* 0x000000020c027223 */ /* 0x000fe200000000ff */
[----:B------:R-:W0:Y:S02]  /*5ed0*/  MUFU.RCP R3, R3 ;  /* 0x0000000300037308 */ /* 0x000e240000001000 */
[----:B0-----:R-:W-:-:S05]  /*5ee0*/  FFMA R4, R3, -2, R4 ;  /* 0xc000000003047823 */ /* 0x001fca0000000004 */
[----:B------:R-:W-:-:S04]  /*5ef0*/  FSEL R4, R4, 1, !P0 ;  /* 0x3f80000004047808 */ /* 0x000fc80004000000 */
[--C-:B------:R-:W-:Y:S01]  /*5f00*/  LOP3.LUT R17, R4, 0x80000000, R13.reuse, 0xb8, !PT ;  /* 0x8000000004117812 */ /* 0x100fe200078eb80d */
[----:B------:R-:W-:-:S07]  /*5f10*/  @!P1 FFMA R17, R13, R2, R13 ;  /* 0x000000020d119223 */ /* 0x000fce000000000d */
.L_x_49:
[----:B------:R-:W-:Y:S05]  /*5f20*/  BSYNC.RECONVERGENT B0 ;  /* 0x0000000000007941 */ /* 0x000fea0003800200 */
.L_x_45:
[----:B------:R2:W-:Y:S02]  /*5f30*/  STL [R11+-0x4], R17 ;  /* 0xfffffc110b007387 */ /* 0x0005e40000100800 */
.L_x_40:
[----:B------:R3:W5:Y:S04]  /*5f40*/  LDL R3, [R8+0x4] ;  /* 0x0000040008037983 */ /* 0x0007680000100800 */
[----:B-----5:R-:W4:Y:S02]  /*5f50*/  LDS.U8 R2, [R10+0x1] ;  /* 0x000001000a027984 */ /* 0x020f240000000000 */
[----:B----4-:R-:W-:-:S13]  /*5f60*/  ISETP.NE.AND P0, PT, R2, 0x30, PT ;  /* 0x000000300200780c */ /* 0x010fda0003f05270 */
[----:B---3--:R-:W-:Y:S05]  /*5f70*/  @!P0 BRA `(.L_x_72) ;  /* 0x0000003800a48947 */ /* 0x008fea0003800000 */
[----:B------:R-:W-:-:S13]  /*5f80*/  ISETP.NE.AND P0, PT, R2, 0x31, PT ;  /* 0x000000310200780c */ /* 0x000fda0003f05270 */
[----:B------:R-:W-:Y:S05]  /*5f90*/  @P0 BRA `(.L_x_73) ;  /* 0x0000003000800947 */ /* 0x000fea0003800000 */
[----:B------:R-:W-:Y:S01]  /*5fa0*/  ISETP.GT.AND P0, PT, R3, 0x8, PT ;  /* 0x000000080300780c */ /* 0x000fe20003f04270 */
[----:B------:R-:W-:Y:S01]  /*5fb0*/  BSSY.RECONVERGENT B0, `(.L_x_74) ;  /* 0x000031b000007945 */ /* 0x000fe20003800200 */
[----:B--2---:R-:W-:-:S11]  /*5fc0*/  IMAD.MOV.U32 R11, RZ, RZ, 0x7fc00000 ;  /* 0x7fc00000ff0b7424 */ /* 0x004fd600078e00ff */
[----:B------:R-:W-:Y:S05]  /*5fd0*/  @P0 BRA `(.L_x_75) ;  /* 0x0000001c00180947 */ /* 0x000fea0003800000 */
[----:B------:R-:W-:-:S13]  /*5fe0*/  ISETP.GT.AND P0, PT, R3, 0x3, PT ;  /* 0x000000030300780c */ /* 0x000fda0003f04270 */
[----:B------:R-:W-:Y:S05]  /*5ff0*/  @P0 BRA `(.L_x_76) ;  /* 0x0000000c00a40947 */ /* 0x000fea0003800000 */
[----:B------:R-:W-:-:S13]  /*6000*/  ISETP.GT.AND P0, PT, R3, 0x1, PT ;  /* 0x000000010300780c */ /* 0x000fda0003f04270 */
[----:B------:R-:W-:Y:S05]  /*6010*/  @P0 BRA `(.L_x_77) ;  /* 0x0000000000b00947 */ /* 0x000fea0003800000 */
[----:B------:R-:W-:-:S04]  /*6020*/  VIMNMX.U32 R3, PT, PT, R3, 0x2, PT ;  /* 0x0000000203037848 */ /* 0x000fc80003fe0000 */
[----:B01----:R-:W-:-:S04]  /*6030*/  SHF.L.U32 R4, R3, 0x2, RZ ;  /* 0x0000000203047819 */ /* 0x003fc800000006ff */
[----:B------:R-:W0:Y:S02]  /*6040*/  LDC R2, c[0x2][R4+0x80] ;  /* 0x0080200004027b82 */ /* 0x000e240000000800 */
[----:B0-----:R-:W-:-:S04]  /*6050*/  SHF.R.S32.HI R3, RZ, 0x1f, R2 ;  /* 0x0000001fff037819 */ /* 0x001fc80000011402 */
.L_x_297:
[----:B------:R-:W-:Y:S05]  /*6060*/  BRX R2 -0x6070                                                            (*"BRANCH_TARGETS .L_x_298,.L_x_299,.L_x_78"*) ;  /* 0xffffff9c02e47949 */ /* 0x000fea000383ffff */
.L_x_299:
[----:B------:R-:W-:Y:S01]  /*6070*/  HFMA2 R2, -RZ, RZ, 0.96630859375, -0.0022525787353515625 ;  /* 0x3bbb989dff027431 */ /* 0x000fe200000001ff */
[----:B------:R-:W-:-:S04]  /*6080*/  MOV R3, 0x437c0000 ;  /* 0x437c000000037802 */ /* 0x000fc80000000f00 */
[----:B------:R-:W-:-:S04]  /*6090*/  FFMA.SAT R2, R17, R2, 0.5 ;  /* 0x3f00000011027423 */ /* 0x000fc80000002002 */
[----:B------:R-:W-:-:S04]  /*60a0*/  FFMA.RM R2, R2, R3, 12582913 ;  /* 0x4b40000102027423 */ /* 0x000fc80000004003 */
[C---:B------:R-:W-:Y:S01]  /*60b0*/  FADD R4, R2.reuse, -12583039 ;  /* 0xcb40007f02047421 */ /* 0x040fe20000000000 */
[----:B------:R-:W-:-:S03]  /*60c0*/  IMAD.SHL.U32 R2, R2, 0x800000, RZ ;  /* 0x0080000002027824 */ /* 0x000fc600078e00ff */
[----:B------:R-:W-:-:S04]  /*60d0*/  FFMA R4, R17, 1.4426950216293334961, -R4 ;  /* 0x3fb8aa3b11047823 */ /* 0x000fc80000000804 */
[----:B------:R-:W-:-:S04]  /*60e0*/  FFMA R4, R17, 1.925963033500011079e-08, R4 ;  /* 0x32a5706011047823 */ /* 0x000fc80000000004 */
[----:B------:R-:W0:Y:S02]  /*60f0*/  MUFU.EX2 R11, R4 ;  /* 0x00000004000b7308 */ /* 0x000e240000000800 */
[----:B0-----:R-:W-:Y:S01]  /*6100*/  FMUL R11, R2, R11 ;  /* 0x0000000b020b7220 */ /* 0x001fe20000400000 */
[----:B------:R-:W-:Y:S06]  /*6110*/  BRA `(.L_x_78) ;  /* 0x0000003000107947 */ /* 0x000fec0003800000 */
.L_x_298:
[C---:B------:R-:W-:Y:S01]  /*6120*/  FMUL R2, R17.reuse, 8388608 ;  /* 0x4b00000011027820 */ /* 0x040fe20000400000 */
[----:B------:R-:W-:Y:S01]  /*6130*/  FSETP.GEU.AND P0, PT, R17, 1.175494350822287508e-38, PT ;  /* 0x008000001100780b */ /* 0x000fe20003f0e000 */
[----:B------:R-:W-:-:S03]  /*6140*/  HFMA2 R4, -RZ, RZ, 1.5048828125, 33.21875 ;  /* 0x3e055027ff047431 */ /* 0x000fc600000001ff */
[----:B------:R-:W-:-:S04]  /*6150*/  FSEL R2, R2, R17, !P0 ;  /* 0x0000001102027208 */ /* 0x000fc80004000000 */
[C---:B------:R-:W-:Y:S02]  /*6160*/  IADD3 R3, PT, PT, R2.reuse, -0x3f2aaaab, RZ ;  /* 0xc0d5555502037810 */ /* 0x040fe40007ffe0ff */
[----:B------:R-:W-:Y:S02]  /*6170*/  FSETP.NEU.AND P1, PT, R2, RZ, PT ;  /* 0x000000ff0200720b */ /* 0x000fe40003f2d000 */
[----:B------:R-:W-:-:S04]  /*6180*/  LOP3.LUT R5, R3, 0xff800000, RZ, 0xc0, !PT ;  /* 0xff80000003057812 */ /* 0x000fc800078ec0ff */
[----:B------:R-:W-:-:S05]  /*6190*/  IADD3 R3, PT, PT, R2, -R5, RZ ;  /* 0x8000000502037210 */ /* 0x000fca0007ffe0ff */
[----:B------:R-:W-:Y:S01]  /*61a0*/  FADD R11, R3, -1 ;  /* 0xbf800000030b7421 */ /* 0x000fe20000000000 */
[----:B------:R-:W-:Y:S02]  /*61b0*/  FSEL R3, RZ, -23, P0 ;  /* 0xc1b80000ff037808 */ /* 0x000fe40000000000 */
[----:B------:R-:W-:Y:S01]  /*61c0*/  ISETP.GT.U32.AND P0, PT, R2, 0x7f7fffff, PT ;  /* 0x7f7fffff0200780c */ /* 0x000fe20003f04070 */
[----:B------:R-:W-:-:S04]  /*61d0*/  FFMA R4, R11, -R4, 0.14084610342979431152 ;  /* 0x3e1039f60b047423 */ /* 0x000fc80000000804 */
[----:B------:R-:W-:-:S04]  /*61e0*/  FFMA R4, R11, R4, -0.12148627638816833496 ;  /* 0xbdf8cdcc0b047423 */ /* 0x000fc80000000004 */
[----:B------:R-:W-:-:S04]  /*61f0*/  FFMA R4, R11, R4, 0.13980610668659210205 ;  /* 0x3e0f29550b047423 */ /* 0x000fc80000000004 */
[----:B------:R-:W-:-:S04]  /*6200*/  FFMA R4, R11, R4, -0.16684235632419586182 ;  /* 0xbe2ad8b90b047423 */ /* 0x000fc80000000004 */
[----:B------:R-:W-:-:S04]  /*6210*/  FFMA R4, R11, R4, 0.20012299716472625732 ;  /* 0x3e4ced0b0b047423 */ /* 0x000fc80000000004 */
[----:B------:R-:W-:-:S04]  /*6220*/  FFMA R4, R11, R4, -0.24999669194221496582 ;  /* 0xbe7fff220b047423 */ /* 0x000fc80000000004 */
[----:B------:R-:W-:-:S04]  /*6230*/  FFMA R4, R11, R4, 0.33333182334899902344 ;  /* 0x3eaaaa780b047423 */ /* 0x000fc80000000004 */
[C---:B------:R-:W-:Y:S01]  /*6240*/  FFMA R12, R11.reuse, R4, -0.5 ;  /* 0xbf0000000b0c7423 */ /* 0x040fe20000000004 */
[----:B------:R-:W-:Y:S01]  /*6250*/  I2FP.F32.S32 R4, R5 ;  /* 0x0000000500047245 */ /* 0x000fe20000201400 */
[----:B------:R-:W-:Y:S02]  /*6260*/  IMAD.MOV.U32 R5, RZ, RZ, 0x7f800000 ;  /* 0x7f800000ff057424 */ /* 0x000fe400078e00ff */
[C---:B------:R-:W-:Y:S02]  /*6270*/  FMUL R12, R11.reuse, R12 ;  /* 0x0000000c0b0c7220 */ /* 0x040fe40000400000 */
[----:B------:R-:W-:Y:S02]  /*6280*/  FFMA R3, R4, 1.1920928955078125e-07, R3 ;  /* 0x3400000004037823 */ /* 0x000fe40000000003 */
[----:B------:R-:W-:-:S04]  /*6290*/  FFMA R12, R11, R12, R11 ;  /* 0x0000000c0b0c7223 */ /* 0x000fc8000000000b */
[----:B------:R-:W-:Y:S01]  /*62a0*/  FFMA R3, R3, 0.69314718246459960938, R12 ;  /* 0x3f31721803037823 */ /* 0x000fe2000000000c */
[----:B------:R-:W-:-:S05]  /*62b0*/  @P0 FFMA R3, R2, R5, +INF ;  /* 0x7f80000002030423 */ /* 0x000fca0000000005 */
[----:B------:R-:W-:Y:S01]  /*62c0*/  FSEL R11, R3, -INF , P1 ;  /* 0xff800000030b7808 */ /* 0x000fe20000800000 */
[----:B------:R-:W-:Y:S06]  /*62d0*/  BRA `(.L_x_78) ;  /* 0x0000002c00a07947 */ /* 0x000fec0003800000 */
.L_x_77:
[----:B------:R-:W-:-:S04]  /*62e0*/  MOV R2, 0xfffffffe ;  /* 0xfffffffe00027802 */ /* 0x000fc80000000f00 */
[----:B------:R-:W-:-:S04]  /*62f0*/  VIADDMNMX.U32 R3, R3, R2, 0x2, PT ;  /* 0x0000000203037446 */ /* 0x000fc80003800002 */
[----:B01----:R-:W-:-:S04]  /*6300*/  SHF.L.U32 R4, R3, 0x2, RZ ;  /* 0x0000000203047819 */ /* 0x003fc800000006ff */
[----:B------:R-:W0:Y:S02]  /*6310*/  LDC R2, c[0x2][R4+0x8c] ;  /* 0x0080230004027b82 */ /* 0x000e240000000800 */
[----:B0-----:R-:W-:-:S04]  /*6320*/  SHF.R.S32.HI R3, RZ, 0x1f, R2 ;  /* 0x0000001fff037819 */ /* 0x001fc80000011402 */
.L_x_301:
[----:B------:R-:W-:Y:S05]  /*6330*/  BRX R2 -0x6340                                                            (*"BRANCH_TARGETS .L_x_302,.L_x_303,.L_x_78"*) ;  /* 0xffffff9c02307949 */ /* 0x000fea000383ffff */
.L_x_303:
        /* <DEDUP_REMOVED lines=8> */
[----:B------:R-:W-:-:S04]  /*63c0*/  FSEL R3, R3, |R4|, !P0 ;  /* 0x4000000403037208 */ /* 0x000fc80004000000 */
[----:B------:R-:W-:-:S04]  /*63d0*/  IADD3 R2, PT, PT, R3, -0x3f3504f3, RZ ;  /* 0xc0cafb0d03027810 */ /* 0x000fc80007ffe0ff */
[----:B------:R-:W-:-:S04]  /*63e0*/  LOP3.LUT R2, R2, 0xff800000, RZ, 0xc0, !PT ;  /* 0xff80000002027812 */ /* 0x000fc800078ec0ff */
[----:B------:R-:W-:Y:S01]  /*63f0*/  I2FP.F32.S32 R12, R2 ;  /* 0x00000002000c7245 */ /* 0x000fe20000201400 */
[----:B------:R-:W-:-:S04]  /*6400*/  IMAD.IADD R3, R3, 0x1, -R2 ;  /* 0x0000000103037824 */ /* 0x000fc800078e0a02 */
        /* <DEDUP_REMOVED lines=22> */
[----:B------:R-:W-:-:S03]  /*6570*/  FADD R5, |R4|, -0.5 ;  /* 0xbf00000004057421 */ /* 0x000fc60000000200 */
        /* <DEDUP_REMOVED lines=18> */
[----:B------:R-:W-:Y:S02]  /*66a0*/  HFMA2 R16, -RZ, RZ, 0.56982421875, 44576 ;  /* 0x388f7971ff107431 */ /* 0x000fe400000001ff */
[----:B------:R-:W-:Y:S01]  /*66b0*/  FADD R11, R11, R20 ;  /* 0x000000140b0b7221 */ /* 0x000fe20000000000 */
[----:B------:R-:W-:Y:S01]  /*66c0*/  MOV R13, 0x391fcb8e ;  /* 0x391fcb8e000d7802 */ /* 0x000fe20000000f00 */
[----:B------:R-:W-:-:S02]  /*66d0*/  FADD R12, R12, -R21 ;  /* 0x800000150c0c7221 */ /* 0x000fc40000000000 */
[----:B------:R-:W1:Y:S02]  /*66e0*/  MUFU.RCP R5, |R4| ;  /* 0x4000000400057308 */ /* 0x000e640000001000 */
        /* <DEDUP_REMOVED lines=8> */
[----:B-1----:R-:W-:-:S03]  /*6770*/  FFMA R16, R5, R16, -5.0603266572579741478e-05 ;  /* 0xb8543ed805107423 */ /* 0x002fc60000000010 */
[----:B------:R-:W-:Y:S01]  /*6780*/  FFMA R11, R12, R11, 0.0096188392490148544312 ;  /* 0x3c1d98560c0b7423 */ /* 0x000fe2000000000b */
[----:B------:R-:W-:-:S03]  /*6790*/  FFMA R16, R5, R16, -0.00042276637395843863487 ;  /* 0xb9dda6be05107423 */ /* 0x000fc60000000010 */
[----:B------:R-:W-:Y:S01]  /*67a0*/  FFMA R11, R12, R11, 0.055503588169813156128 ;  /* 0x3d6357bb0c0b7423 */ /* 0x000fe2000000000b */
[----:B0-----:R-:W-:Y:S01]  /*67b0*/  LEA R2, R2, -R3, 0x17 ;  /* 0x8000000302027211 */ /* 0x001fe200078eb8ff */
[C---:B------:R-:W-:Y:S02]  /*67c0*/  FFMA R16, R5.reuse, R16, 0.00099214143119752407074 ;  /* 0x3a820abe05107423 */ /* 0x040fe40000000010 */
[C---:B------:R-:W-:Y:S02]  /*67d0*/  FFMA R11, R12.reuse, R11, 0.24022644758224487305 ;  /* 0x3e75fdec0c0b7423 */ /* 0x040fe4000000000b */
[C---:B------:R-:W-:Y:S02]  /*67e0*/  FFMA R16, R5.reuse, R16, -0.00027855476946569979191 ;  /* 0xb9920afd05107423 */ /* 0x040fe40000000010 */
[----:B------:R-:W-:Y:S02]  /*67f0*/  FFMA R11, R12, R11, 0.69314718246459960938 ;  /* 0x3f3172180c0b7423 */ /* 0x000fe4000000000b */
[----:B------:R-:W-:Y:S01]  /*6800*/  FFMA R18, R5, R16, -0.0026749009266495704651 ;  /* 0xbb2f4d6405127423 */ /* 0x000fe20000000010 */
[----:B------:R-:W-:-:S02]  /*6810*/  VIADD R16, R3, 0x7f000000 ;  /* 0x7f00000003107836 */ /* 0x000fc40000000000 */
[----:B------:R-:W-:Y:S01]  /*6820*/  FFMA R11, R12, R11, 1 ;  /* 0x3f8000000c0b7423 */ /* 0x000fe2000000000b */
[----:B------:R-:W-:-:S03]  /*6830*/  FFMA R12, R5, R18, 0.0034718033857643604279 ;  /* 0x3b638732050c7423 */ /* 0x000fc60000000012 */
[----:B------:R-:W-:Y:S01]  /*6840*/  FMUL R11, R11, R16 ;  /* 0x000000100b0b7220 */ /* 0x000fe20000400000 */
[----:B------:R-:W-:-:S03]  /*6850*/  FFMA R12, R5, R12, 0.083333343267440795898 ;  /* 0x3daaaaac050c7423 */ /* 0x000fc6000000000c */
[----:B------:R-:W-:Y:S01]  /*6860*/  FMUL R2, R11, R2 ;  /* 0x000000020b027220 */ /* 0x000fe20000400000 */
[----:B------:R-:W-:-:S03]  /*6870*/  @P1 FMUL R16, R5, R12 ;  /* 0x0000000c05101220 */ /* 0x000fc60000400000 */
[----:B------:R-:W-:-:S04]  /*6880*/  FMUL R13, R2, 2.5066282749176025391 ;  /* 0x40206c99020d7820 */ /* 0x000fc80000400000 */
[----:B------:R-:W-:Y:S01]  /*6890*/  @P1 FFMA R11, R13, R16, R13 ;  /* 0x000000100d0b1223 */ /* 0x000fe2000000000d */
[----:B------:R-:W-:Y:S06]  /*68a0*/  @P1 BRA `(.L_x_78) ;  /* 0x00000028002c1947 */ /* 0x000fec0003800000 */
[----:B------:R-:W-:Y:S01]  /*68b0*/  FADD R3, |R4|, |R4| ;  /* 0x4000000404037221 */ /* 0x000fe20000000200 */
[----:B------:R-:W-:Y:S01]  /*68c0*/  MOV R20, 0x3e684e12 ;  /* 0x3e684e1200147802 */ /* 0x000fe20000000f00 */
[----:B------:R-:W-:Y:S01]  /*68d0*/  FMUL R5, R5, R12 ;  /* 0x0000000c05057220 */ /* 0x000fe20000400000 */
[----:B------:R-:W-:Y:S01]  /*68e0*/  MOV R22, 0x3f17acc9 ;  /* 0x3f17acc900167802 */ /* 0x000fe20000000f00 */
[----:B------:R-:W0:Y:S01]  /*68f0*/  FRND R11, R3 ;  /* 0x00000003000b7307 */ /* 0x000e220000201000 */
[----:B------:R-:W-:-:S07]  /*6900*/  IMAD.MOV.U32 R12, RZ, RZ, 0x4b800000 ;  /* 0x4b800000ff0c7424 */ /* 0x000fce00078e00ff */
        /* <DEDUP_REMOVED lines=15> */
[----:B------:R-:W-:-:S03]  /*6a00*/  FFMA R2, R4, R5, R4 ;  /* 0x0000000504027223 */ /* 0x000fc60000000004 */
        /* <DEDUP_REMOVED lines=16> */
.L_x_79:
[----:B------:R-:W0:Y:S01]  /*6b10*/  FRND R2, R17 ;  /* 0x0000001100027307 */ /* 0x000e220000201000 */
[C---:B------:R-:W-:Y:S02]  /*6b20*/  FSETP.NEU.AND P0, PT, R17.reuse, RZ, PT ;  /* 0x000000ff1100720b */ /* 0x040fe40003f0d000 */
[----:B------:R-:W-:Y:S02]  /*6b30*/  MOV R4, 0x3a8c9f66 ;  /* 0x3a8c9f6600047802 */ /* 0x000fe40000000f00 */
[----:B------:R-:W-:Y:S01]  /*6b40*/  FSETP.GTU.AND P1, PT, R17, 0.5, PT ;  /* 0x3f0000001100780b */ /* 0x000fe20003f2c000 */
[----:B0-----:R-:W-:-:S05]  /*6b50*/  FADD R2, -R2, R17 ;  /* 0x0000001102027221 */ /* 0x001fca0000000100 */
        /* <DEDUP_REMOVED lines=14> */
[----:B------:R-:W-:-:S04]  /*6c40*/  HFMA2 R3, -RZ, RZ, 15, 0 ;  /* 0x4b800000ff037431 */ /* 0x000fc800000001ff */
[----:B------:R-:W-:-:S04]  /*6c50*/  FSETP.GEU.AND P0, PT, |R2|, 1.175494350822287508e-38, PT ;  /* 0x008000000200780b */ /* 0x000fc80003f0e200 */
[----:B------:R-:W-:-:S09]  /*6c60*/  FSEL R3, R3, 1, !P0 ;  /* 0x3f80000003037808 */ /* 0x000fd20004000000 */
[----:B------:R-:W-:Y:S01]  /*6c70*/  @!P0 FMUL R2, R2, 16777216 ;  /* 0x4b80000002028820 */ /* 0x000fe20000400000 */
[----:B------:R-:W-:-:S05]  /*6c80*/  FSETP.GEU.AND P0, PT, R17, RZ, PT ;  /* 0x000000ff1100720b */ /* 0x000fca0003f0e000 */
[----:B------:R-:W0:Y:S02]  /*6c90*/  MUFU.RCP R2, R2 ;  /* 0x0000000200027308 */ /* 0x000e240000001000 */
[----:B0-----:R-:W-:-:S06]  /*6ca0*/  FMUL R11, R2, R3 ;  /* 0x00000003020b7220 */ /* 0x001fcc0000400000 */
[----:B------:R-:W-:Y:S05]  /*6cb0*/  @P0 BRA `(.L_x_78) ;  /* 0x0000002400280947 */ /* 0x000fea0003800000 */
[----:B------:R-:W-:-:S07]  /*6cc0*/  MOV R2, R11 ;  /* 0x0000000b00027202 */ /* 0x000fce0000000f00 */
.L_x_80:
[----:B------:R-:W0:Y:S01]  /*6cd0*/  FRND.TRUNC R4, R17 ;  /* 0x0000001100047307 */ /* 0x000e22000020d000 */
[----:B------:R-:W-:Y:S01]  /*6ce0*/  IMAD.MOV.U32 R11, RZ, RZ, 0x7fffffff ;  /* 0x7fffffffff0b7424 */ /* 0x000fe200078e00ff */
        /* <DEDUP_REMOVED lines=10> */
.L_x_302:
[----:B------:R-:W-:Y:S01]  /*6d90*/  IADD3 R2, PT, PT, R17, 0x1800000, RZ ;  /* 0x0180000011027810 */ /* 0x000fe20007ffe0ff */
[----:B------:R-:W-:Y:S03]  /*6da0*/  BSSY.RECONVERGENT B1, `(.L_x_81) ;  /* 0x000000d000017945 */ /* 0x000fe60003800200 */
[----:B------:R-:W-:-:S04]  /*6db0*/  LOP3.LUT R2, R2, 0x7f800000, RZ, 0xc0, !PT ;  /* 0x7f80000002027812 */ /* 0x000fc800078ec0ff */
[----:B------:R-:W-:-:S13]  /*6dc0*/  ISETP.GT.U32.AND P0, PT, R2, 0x1ffffff, PT ;  /* 0x01ffffff0200780c */ /* 0x000fda0003f04070 */
[----:B------:R-:W-:Y:S05]  /*6dd0*/  @P0 BRA `(.L_x_82) ;  /* 0x0000000000140947 */ /* 0x000fea0003800000 */
[----:B------:R-:W-:Y:S02]  /*6de0*/  MOV R2, R17 ;  /* 0x0000001100027202 */ /* 0x000fe40000000f00 */
[----:B------:R-:W-:-:S07]  /*6df0*/  MOV R4, 0x6e10 ;  /* 0x00006e1000047802 */ /* 0x000fce0000000f00 */
[----:B------:R-:W-:Y:S05]  /*6e00*/  CALL.REL.NOINC `($__internal_1_$__cuda_sm20_rcp_rn_f32_slowpath) ;  /* 0x000000e400d87944 */ /* 0x000fea0003c00000 */
[----:B------:R-:W-:Y:S01]  /*6e10*/  IMAD.MOV.U32 R11, RZ, RZ, R3 ;  /* 0x000000ffff0b7224 */ /* 0x000fe200078e0003 */
[----:B------:R-:W-:Y:S06]  /*6e20*/  BRA `(.L_x_83) ;  /* 0x0000000000107947 */ /* 0x000fec0003800000 */
.L_x_82:
[----:B------:R-:W0:Y:S02]  /*6e30*/  MUFU.RCP R2, R17 ;  /* 0x0000001100027308 */ /* 0x000e240000001000 */
[----:B0-----:R-:W-:-:S04]  /*6e40*/  FFMA R3, R2, R17, -1 ;  /* 0xbf80000002037423 */ /* 0x001fc80000000011 */
[----:B------:R-:W-:-:S04]  /*6e50*/  FADD.FTZ R3, -R3, -RZ ;  /* 0x800000ff03037221 */ /* 0x000fc80000010100 */
[----:B------:R-:W-:-:S07]  /*6e60*/  FFMA R11, R2, R3, R2 ;  /* 0x00000003020b7223 */ /* 0x000fce0000000002 */
.L_x_83:
[----:B------:R-:W-:Y:S05]  /*6e70*/  BSYNC.RECONVERGENT B1 ;  /* 0x0000000000017941 */ /* 0x000fea0003800200 */
.L_x_81:
[----:B------:R-:W-:Y:S05]  /*6e80*/  BRA `(.L_x_78) ;  /* 0x0000002000b47947 */ /* 0x000fea0003800000 */
.L_x_76:
[----:B------:R-:W-:-:S13]  /*6e90*/  ISETP.GT.AND P0, PT, R3, 0x5, PT ;  /* 0x000000050300780c */ /* 0x000fda0003f04270 */
[----:B------:R-:W-:Y:S05]  /*6ea0*/  @P0 BRA `(.L_x_84) ;  /* 0x0000000000600947 */ /* 0x000fea0003800000 */
[----:B------:R-:W-:-:S04]  /*6eb0*/  MOV R2, 0xfffffffc ;  /* 0xfffffffc00027802 */ /* 0x000fc80000000f00 */
[----:B------:R-:W-:-:S04]  /*6ec0*/  VIADDMNMX.U32 R3, R3, R2, 0x2, PT ;  /* 0x0000000203037446 */ /* 0x000fc80003800002 */
[----:B01----:R-:W-:-:S04]  /*6ed0*/  SHF.L.U32 R4, R3, 0x2, RZ ;  /* 0x0000000203047819 */ /* 0x003fc800000006ff */
[----:B------:R-:W0:Y:S02]  /*6ee0*/  LDC R2, c[0x2][R4+0x98] ;  /* 0x0080260004027b82 */ /* 0x000e240000000800 */
[----:B0-----:R-:W-:-:S04]  /*6ef0*/  SHF.R.S32.HI R3, RZ, 0x1f, R2 ;  /* 0x0000001fff037819 */ /* 0x001fc80000011402 */
.L_x_305:
[----:B------:R-:W-:Y:S05]  /*6f00*/  BRX R2 -0x6f10                                                            (*"BRANCH_TARGETS .L_x_306,.L_x_307,.L_x_78"*) ;  /* 0xffffff90023c7949 */ /* 0x000fea000383ffff */
.L_x_307:
[----:B------:R-:W-:Y:S01]  /*6f10*/  FMUL R11, R17, R17 ;  /* 0x00000011110b7220 */ /* 0x000fe20000400000 */
[----:B------:R-:W-:Y:S06]  /*6f20*/  BRA `(.L_x_78) ;  /* 0x00000020008c7947 */ /* 0x000fec0003800000 */
.L_x_306:
[----:B------:R-:W-:Y:S01]  /*6f30*/  IADD3 R2, PT, PT, R17, -0xd000000, RZ ;  /* 0xf300000011027810 */ /* 0x000fe20007ffe0ff */
[----:B------:R0:W1:Y:S01]  /*6f40*/  MUFU.RSQ R4, R17 ;  /* 0x0000001100047308 */ /* 0x0000620000001400 */
[----:B------:R-:W-:Y:S02]  /*6f50*/  BSSY.RECONVERGENT B1, `(.L_x_85) ;  /* 0x000000c000017945 */ /* 0x000fe40003800200 */
[----:B------:R-:W-:-:S13]  /*6f60*/  ISETP.GT.U32.AND P0, PT, R2, 0x727fffff, PT ;  /* 0x727fffff0200780c */ /* 0x000fda0003f04070 */
[----:B0-----:R-:W-:Y:S05]  /*6f70*/  @!P0 BRA `(.L_x_86) ;  /* 0x0000000000148947 */ /* 0x001fea0003800000 */
[----:B------:R-:W-:Y:S01]  /*6f80*/  IMAD.MOV.U32 R13, RZ, RZ, R17 ;  /* 0x000000ffff0d7224 */ /* 0x000fe200078e0011 */
[----:B------:R-:W-:-:S07]  /*6f90*/  MOV R16, 0x6fb0 ;  /* 0x00006fb000107802 */ /* 0x000fce0000000f00 */
[----:B-1----:R-:W-:Y:S05]  /*6fa0*/  CALL.REL.NOINC `($__internal_3_$__cuda_sm20_sqrt_rn_f32_slowpath) ;  /* 0x000000ec00347944 */ /* 0x002fea0003c00000 */
[----:B------:R-:W-:Y:S01]  /*6fb0*/  MOV R11, R13 ;  /* 0x0000000d000b7202 */ /* 0x000fe20000000f00 */
[----:B------:R-:W-:Y:S06]  /*6fc0*/  BRA `(.L_x_87) ;  /* 0x0000000000107947 */ /* 0x000fec0003800000 */
.L_x_86:
[C---:B-1----:R-:W-:Y:S01]  /*6fd0*/  FMUL.FTZ R2, R4.reuse, R17 ;  /* 0x0000001104027220 */ /* 0x042fe20000410000 */
[----:B------:R-:W-:-:S03]  /*6fe0*/  FMUL.FTZ R3, R4, 0.5 ;  /* 0x3f00000004037820 */ /* 0x000fc60000410000 */
[----:B------:R-:W-:-:S04]  /*6ff0*/  FFMA R11, -R2, R2, R17 ;  /* 0x00000002020b7223 */ /* 0x000fc80000000111 */
[----:B------:R-:W-:-:S07]  /*7000*/  FFMA R11, R11, R3, R2 ;  /* 0x000000030b0b7223 */ /* 0x000fce0000000002 */
.L_x_87:
[----:B------:R-:W-:Y:S05]  /*7010*/  BSYNC.RECONVERGENT B1 ;  /* 0x0000000000017941 */ /* 0x000fea0003800200 */
.L_x_85:
[----:B------:R-:W-:Y:S05]  /*7020*/  BRA `(.L_x_78) ;  /* 0x00000020004c7947 */ /* 0x000fea0003800000 */
.L_x_84:
[----:B------:R-:W-:-:S04]  /*7030*/  MOV R2, 0xfffffffa ;  /* 0xfffffffa00027802 */ /* 0x000fc80000000f00 */
[----:B------:R-:W-:-:S04]  /*7040*/  VIADDMNMX.U32 R3, R3, R2, 0x3, PT ;  /* 0x0000000303037446 */ /* 0x000fc80003800002 */
[----:B01----:R-:W-:-:S04]  /*7050*/  SHF.L.U32 R4, R3, 0x2, RZ ;  /* 0x0000000203047819 */ /* 0x003fc800000006ff */
[----:B------:R-:W0:Y:S02]  /*7060*/  LDC R2, c[0x2][R4+0xa4] ;  /* 0x0080290004027b82 */ /* 0x000e240000000800 */
[----:B0-----:R-:W-:-:S04]  /*7070*/  SHF.R.S32.HI R3, RZ, 0x1f, R2 ;  /* 0x0000001fff037819 */ /* 0x001fc80000011402 */
.L_x_309:
[----:B------:R-:W-:Y:S05]  /*7080*/  BRX R2 -0x7090                                                            (*"BRANCH_TARGETS .L_x_310,.L_x_311,.L_x_312,.L_x_78"*) ;  /* 0xffffff8c02dc7949 */ /* 0x000fea000383ffff */
.L_x_312:
        /* <DEDUP_REMOVED lines=10> */
[----:B------:R-:W-:Y:S05]  /*7130*/  @!P0 BRA `(.L_x_90) ;  /* 0x0000000000c08947 */ /* 0x000fea0003800000 */
[----:B------:R-:W0:Y:S01]  /*7140*/  LDC.64 R2, c[0x4][RZ] ;  /* 0x01000000ff027b82 */ /* 0x000e220000000a00 */
[----:B------:R-:W-:Y:S02]  /*7150*/  IMAD.SHL.U32 R4, R17, 0x100, RZ ;  /* 0x0000010011047824 */ /* 0x000fe400078e00ff */
[----:B------:R-:W-:Y:S01]  /*7160*/  HFMA2 R12, -RZ, RZ, 0, 0 ;  /* 0x00000000ff0c7431 */ /* 0x000fe200000001ff */
[----:B------:R-:W-:Y:S01]  /*7170*/  MOV R11, RZ ;  /* 0x000000ff000b7202 */ /* 0x000fe20000000f00 */
[----:B------:R-:W-:Y:S01]  /*7180*/  UMOV UR4, URZ ;  /* 0x000000ff00047c82 */ /* 0x000fe20008000000 */
[----:B------:R-:W-:-:S07]  /*7190*/  LOP3.LUT R21, R4, 0x80000000, RZ, 0xfc, !PT ;  /* 0x8000000004157812 */ /* 0x000fce00078efcff */
.L_x_91:
        /* <DEDUP_REMOVED lines=34> */
[----:B------:R-:W0:Y:S01]  /*73c0*/  I2F.F64.S64 R18, R18 ;  /* 0x0000001200127312 */ /* 0x000e220000301c00 */
[----:B------:R-:W-:-:S04]  /*73d0*/  LEA.HI R2, R4, R3, RZ, 0x1 ;  /* 0x0000000304027211 */ /* 0x000fc800078f08ff */
[----:B------:R-:W-:-:S05]  /*73e0*/  IADD3 R3, PT, PT, -R2, RZ, RZ ;  /* 0x000000ff02037210 */ /* 0x000fca0007ffe1ff */
[----:B------:R-:W-:Y:S01]  /*73f0*/  @!P0 IMAD.MOV.U32 R2, RZ, RZ, R3 ;  /* 0x000000ffff028224 */ /* 0x000fe200078e0003 */
[----:B0-----:R-:W-:-:S10]  /*7400*/  DMUL R12, R18, UR6 ;  /* 0x00000006120c7c28 */ /* 0x001fd40008000000 */
[----:B------:R-:W0:Y:S02]  /*7410*/  F2F.F32.F64 R12, R12 ;  /* 0x0000000c000c7310 */ /* 0x000e240000301000 */
[----:B0-----:R-:W-:Y:S01]  /*7420*/  FSEL R3, -R12, R12, !P1 ;  /* 0x0000000c0c037208 */ /* 0x001fe20004800100 */
[----:B------:R-:W-:Y:S06]  /*7430*/  BRA `(.L_x_89) ;  /* 0x0000000000087947 */ /* 0x000fec0003800000 */
.L_x_90:
[----:B------:R-:W-:Y:S01]  /*7440*/  FMUL R3, RZ, R17 ;  /* 0x00000011ff037220 */ /* 0x000fe20000400000 */
[----:B------:R-:W-:-:S07]  /*7450*/  MOV R2, RZ ;  /* 0x000000ff00027202 */ /* 0x000fce0000000f00 */
.L_x_89:
[----:B------:R-:W-:Y:S05]  /*7460*/  BSYNC.RECONVERGENT B1 ;  /* 0x0000000000017941 */ /* 0x000fea0003800200 */
.L_x_88:
[----:B------:R-:W-:Y:S01]  /*7470*/  HFMA2 R4, -RZ, RZ, 0.487060546875, -0.0625 ;  /* 0x37cbac00ff047431 */ /* 0x000fe200000001ff */
[C---:B------:R-:W-:Y:S01]  /*7480*/  LOP3.LUT R11, R2.reuse, 0x1, RZ, 0xc0, !PT ;  /* 0x00000001020b7812 */ /* 0x040fe200078ec0ff */
[----:B------:R-:W-:Y:S01]  /*7490*/  FMUL R5, R3, R3 ;  /* 0x0000000303057220 */ /* 0x000fe20000400000 */
[----:B------:R-:W-:Y:S01]  /*74a0*/  MOV R12, 0x3c0885e4 ;  /* 0x3c0885e4000c7802 */ /* 0x000fe20000000f00 */
[----:B------:R-:W-:Y:S01]  /*74b0*/  VIADD R2, R2, 0x1 ;  /* 0x0000000102027836 */ /* 0x000fe20000000000 */
[----:B------:R-:W-:Y:S01]  /*74c0*/  ISETP.NE.U32.AND P0, PT, R11, 0x1, PT ;  /* 0x000000010b00780c */ /* 0x000fe20003f05070 */
[----:B------:R-:W-:-:S03]  /*74d0*/  HFMA2 R11, -RZ, RZ, 1.541015625, -0.052001953125 ;  /* 0x3e2aaaa8ff0b7431 */ /* 0x000fc600000001ff */
[----:B------:R-:W-:Y:S01]  /*74e0*/  FSEL R12, R12, 0.041666727513074874878, !P0 ;  /* 0x3d2aaabb0c0c7808 */ /* 0x000fe20004000000 */
[----:B------:R-:W-:Y:S01]  /*74f0*/  FFMA R4, R5, R4, -0.0013887860113754868507 ;  /* 0xbab607ed05047423 */ /* 0x000fe20000000004 */
[----:B------:R-:W-:Y:S02]  /*7500*/  LOP3.LUT P1, RZ, R2, 0x2, RZ, 0xc0, !PT ;  /* 0x0000000202ff7812 */ /* 0x000fe4000782c0ff */
[----:B------:R-:W-:Y:S02]  /*7510*/  FSEL R2, R3, 1, !P0 ;  /* 0x3f80000003027808 */ /* 0x000fe40004000000 */
[----:B------:R-:W-:Y:S02]  /*7520*/  FSEL R4, R4, -0.00019574658654164522886, P0 ;  /* 0xb94d415304047808 */ /* 0x000fe40000000000 */
[----:B------:R-:W-:Y:S01]  /*7530*/  FSEL R3, -R11, -0.4999999701976776123, !P0 ;  /* 0xbeffffff0b037808 */ /* 0x000fe20004000100 */
[C---:B------:R-:W-:Y:S02]  /*7540*/  FFMA R11, R5.reuse, R2, RZ ;  /* 0x00000002050b7223 */ /* 0x040fe400000000ff */
[----:B------:R-:W-:-:S04]  /*7550*/  FFMA R4, R5, R4, R12 ;  /* 0x0000000405047223 */ /* 0x000fc8000000000c */
[----:B------:R-:W-:-:S04]  /*7560*/  FFMA R3, R5, R4, R3 ;  /* 0x0000000405037223 */ /* 0x000fc80000000003 */
[----:B------:R-:W-:-:S04]  /*7570*/  FFMA R11, R11, R3, R2 ;  /* 0x000000030b0b7223 */ /* 0x000fc80000000002 */
[----:B------:R-:W-:Y:S01]  /*7580*/  @P1 FADD R11, RZ, -R11 ;  /* 0x8000000bff0b1221 */ /* 0x000fe20000000000 */
[----:B------:R-:W-:Y:S06]  /*7590*/  BRA `(.L_x_78) ;  /* 0x0000001800f07947 */ /* 0x000fec0003800000 */
.L_x_311:
[----:B------:R-:W-:Y:S01]  /*75a0*/  MOV R2, 0x3f000000 ;  /* 0x3f00000000027802 */ /* 0x000fe20000000f00 */
[----:B------:R-:W-:Y:S01]  /*75b0*/  HFMA2 R12, -RZ, RZ, 1.3251953125, -55.71875 ;  /* 0x3d4dd2f7ff0c7431 */ /* 0x000fe200000001ff */
[C---:B------:R-:W-:Y:S02]  /*75c0*/  FSETP.NEU.AND P1, PT, |R17|.reuse, 1, PT ;  /* 0x3f8000001100780b */ /* 0x040fe40003f2d200 */
        /* <DEDUP_REMOVED lines=16> */
[----:B------:R-:W-:-:S03]  /*76d0*/  IMAD.MOV.U32 R3, RZ, RZ, 0x3fd774eb ;  /* 0x3fd774ebff037424 */ /* 0x000fc600078e00ff */
[----:B------:R-:W-:-:S04]  /*76e0*/  FMUL R2, R4, -2 ;  /* 0xc000000004027820 */ /* 0x000fc80000400000 */
[----:B------:R-:W-:-:S05]  /*76f0*/  @P0 FFMA R4, R3, 0.93318945169448852539, R2 ;  /* 0x3f6ee58103040823 */ /* 0x000fca0000000002 */
[C---:B------:R-:W-:Y:S02]  /*7700*/  FSETP.NAN.AND P0, PT, R4.reuse, R4, PT ;  /* 0x000000040400720b */ /* 0x040fe40003f08000 */
[----:B------:R-:W-:-:S04]  /*7710*/  LOP3.LUT R11, R4, 0x80000000, R17, 0xb8, !PT ;  /* 0x80000000040b7812 */ /* 0x000fc800078eb811 */
[----:B------:R-:W-:Y:S01]  /*7720*/  FSEL R11, R11, R4, !P0 ;  /* 0x000000040b0b7208 */ /* 0x000fe20004000000 */
[----:B------:R-:W-:Y:S06]  /*7730*/  BRA `(.L_x_78) ;  /* 0x0000001800887947 */ /* 0x000fec0003800000 */
.L_x_310:
        /* <DEDUP_REMOVED lines=12> */
[----:B------:R-:W-:Y:S01]  /*7800*/  SHF.L.U32 R4, R17, 0x8, RZ ;  /* 0x0000000811047819 */ /* 0x000fe200000006ff */
[----:B------:R-:W-:Y:S01]  /*7810*/  HFMA2 R11, -RZ, RZ, 0, 0 ;  /* 0x00000000ff0b7431 */ /* 0x000fe200000001ff */
[----:B------:R-:W-:Y:S01]  /*7820*/  MOV R12, RZ ;  /* 0x000000ff000c7202 */ /* 0x000fe20000000f00 */
[----:B------:R-:W-:Y:S01]  /*7830*/  UMOV UR4, URZ ;  /* 0x000000ff00047c82 */ /* 0x000fe20008000000 */
[----:B------:R-:W-:-:S07]  /*7840*/  LOP3.LUT R21, R4, 0x80000000, RZ, 0xfc, !PT ;  /* 0x8000000004157812 */ /* 0x000fce00078efcff */
.L_x_95:
[----:B0-----:R-:W-:-:S05]  /*7850*/  IMAD.WIDE.U32 R18, R11, 0x4, R2 ;  /* 0x000000040b127825 */ /* 0x001fca00078e0002 */
[----:B-1----:R-:W2:Y:S01]  /*7860*/  LDG.E.CONSTANT R4, desc[UR8][R18.64] ;  /* 0x0000000812047981 */ /* 0x002ea2000c1e9900 */
[C---:B------:R-:W-:Y:S01]  /*7870*/  IMAD R13, R11.reuse, 0x4, R1 ;  /* 0x000000040b0d7824 */ /* 0x040fe200078e0201 */
        /* <DEDUP_REMOVED lines=31> */
[----:B------:R-:W0:Y:S01]  /*7a70*/  I2F.F64.S64 R18, R18 ;  /* 0x0000001200127312 */ /* 0x000e220000301c00 */
[----:B------:R-:W-:-:S05]  /*7a80*/  LEA.HI R4, R4, R3, RZ, 0x1 ;  /* 0x0000000304047211 */ /* 0x000fca00078f08ff */
[----:B------:R-:W-:-:S05]  /*7a90*/  IMAD.MOV R2, RZ, RZ, -R4 ;  /* 0x000000ffff027224 */ /* 0x000fca00078e0a04 */
[----:B------:R-:W-:Y:S01]  /*7aa0*/  @!P1 MOV R4, R2 ;  /* 0x0000000200049202 */ /* 0x000fe20000000f00 */
[----:B0-----:R-:W-:-:S10]  /*7ab0*/  DMUL R12, R18, UR6 ;  /* 0x00000006120c7c28 */ /* 0x001fd40008000000 */
[----:B------:R-:W0:Y:S02]  /*7ac0*/  F2F.F32.F64 R12, R12 ;  /* 0x0000000c000c7310 */ /* 0x000e240000301000 */
[----:B0-----:R-:W-:Y:S01]  /*7ad0*/  FSEL R2, -R12, R12, !P0 ;  /* 0x0000000c0c027208 */ /* 0x001fe20004000100 */
[----:B------:R-:W-:Y:S06]  /*7ae0*/  BRA `(.L_x_93) ;  /* 0x0000000000087947 */ /* 0x000fec0003800000 */
.L_x_94:
[----:B------:R-:W-:Y:S02]  /*7af0*/  HFMA2 R4, -RZ, RZ, 0, 0 ;  /* 0x00000000ff047431 */ /* 0x000fe400000001ff */
[----:B------:R-:W-:-:S07]  /*7b00*/  FMUL R2, RZ, R17 ;  /* 0x00000011ff027220 */ /* 0x000fce0000400000 */
.L_x_93:
[----:B------:R-:W-:Y:S05]  /*7b10*/  BSYNC.RECONVERGENT B1 ;  /* 0x0000000000017941 */ /* 0x000fea0003800200 */
.L_x_92:
[----:B------:R-:W-:Y:S01]  /*7b20*/  MOV R12, 0x37cbac00 ;  /* 0x37cbac00000c7802 */ /* 0x000fe20000000f00 */
[----:B------:R-:W-:Y:S01]  /*7b30*/  FMUL R3, R2, R2 ;  /* 0x0000000202037220 */ /* 0x000fe20000400000 */
[C---:B------:R-:W-:Y:S01]  /*7b40*/  LOP3.LUT R11, R4.reuse, 0x1, RZ, 0xc0, !PT ;  /* 0x00000001040b7812 */ /* 0x040fe200078ec0ff */
[----:B------:R-:W-:Y:S01]  /*7b50*/  IMAD.MOV.U32 R16, RZ, RZ, 0x3d2aaabb ;  /* 0x3d2aaabbff107424 */ /* 0x000fe200078e00ff */
[----:B------:R-:W-:Y:S01]  /*7b60*/  LOP3.LUT P1, RZ, R4, 0x2, RZ, 0xc0, !PT ;  /* 0x0000000204ff7812 */ /* 0x000fe2000782c0ff */
[----:B------:R-:W-:Y:S01]  /*7b70*/  FFMA R5, R3, R12, -0.0013887860113754868507 ;  /* 0xbab607ed03057423 */ /* 0x000fe2000000000c */
[----:B------:R-:W-:Y:S02]  /*7b80*/  ISETP.NE.U32.AND P0, PT, R11, 0x1, PT ;  /* 0x000000010b00780c */ /* 0x000fe40003f05070 */
[----:B------:R-:W-:Y:S02]  /*7b90*/  MOV R11, 0x3effffff ;  /* 0x3effffff000b7802 */ /* 0x000fe40000000f00 */
[----:B------:R-:W-:-:S02]  /*7ba0*/  FSEL R12, R5, -0.00019574658654164522886, !P0 ;  /* 0xb94d4153050c7808 */ /* 0x000fc40004000000 */
[----:B------:R-:W-:Y:S02]  /*7bb0*/  FSEL R16, R16, 0.0083327032625675201416, !P0 ;  /* 0x3c0885e410107808 */ /* 0x000fe40004000000 */
[----:B------:R-:W-:Y:S02]  /*7bc0*/  FSEL R2, R2, 1, P0 ;  /* 0x3f80000002027808 */ /* 0x000fe40000000000 */
[----:B------:R-:W-:Y:S01]  /*7bd0*/  FSEL R5, -R11, -0.16666662693023681641, !P0 ;  /* 0xbe2aaaa80b057808 */ /* 0x000fe20004000100 */
[C---:B------:R-:W-:Y:S02]  /*7be0*/  FFMA R12, R3.reuse, R12, R16 ;  /* 0x0000000c030c7223 */ /* 0x040fe40000000010 */
[C---:B------:R-:W-:Y:S02]  /*7bf0*/  FFMA R11, R3.reuse, R2, RZ ;  /* 0x00000002030b7223 */ /* 0x040fe400000000ff */
[----:B------:R-:W-:-:S04]  /*7c00*/  FFMA R5, R3, R12, R5 ;  /* 0x0000000c03057223 */ /* 0x000fc80000000005 */
[----:B------:R-:W-:-:S04]  /*7c10*/  FFMA R11, R11, R5, R2 ;  /* 0x000000050b0b7223 */ /* 0x000fc80000000002 */
[----:B------:R-:W-:Y:S01]  /*7c20*/  @P1 FADD R11, RZ, -R11 ;  /* 0x8000000bff0b1221 */ /* 0x000fe20000000000 */
[----:B------:R-:W-:Y:S06]  /*7c30*/  BRA `(.L_x_78) ;  /* 0x0000001400487947 */ /* 0x000fec0003800000 */
.L_x_75:
[----:B------:R-:W-:-:S13]  /*7c40*/  ISETP.GT.AND P0, PT, R3, 0xc, PT ;  /* 0x0000000c0300780c */ /* 0x000fda0003f04270 */
[----:B------:R-:W-:Y:S05]  /*7c50*/  @P0 BRA `(.L_x_96) ;  /* 0x0000000800940947 */ /* 0x000fea0003800000 */
[----:B------:R-:W-:-:S13]  /*7c60*/  ISETP.GT.AND P0, PT, R3, 0xa, PT ;  /* 0x0000000a0300780c */ /* 0x000fda0003f04270 */
[----:B------:R-:W-:Y:S05]  /*7c70*/  @P0 BRA `(.L_x_97) ;  /* 0x0000000400bc0947 */ /* 0x000fea0003800000 */
[----:B------:R-:W-:-:S04]  /*7c80*/  MOV R2, 0xfffffff7 ;  /* 0xfffffff700027802 */ /* 0x000fc80000000f00 */
[----:B------:R-:W-:-:S04]  /*7c90*/  VIADDMNMX.U32 R3, R3, R2, 0x2, PT ;  /* 0x0000000203037446 */ /* 0x000fc80003800002 */
[----:B01----:R-:W-:-:S04]  /*7ca0*/  SHF.L.U32 R4, R3, 0x2, RZ ;  /* 0x0000000203047819 */ /* 0x003fc800000006ff */
[----:B------:R-:W0:Y:S02]  /*7cb0*/  LDC R2, c[0x2][R4+0xb4] ;  /* 0x00802d0004027b82 */ /* 0x000e240000000800 */
[----:B0-----:R-:W-:-:S04]  /*7cc0*/  SHF.R.S32.HI R3, RZ, 0x1f, R2 ;  /* 0x0000001fff037819 */ /* 0x001fc80000011402 */
.L_x_314:
[----:B------:R-:W-:Y:S05]  /*7cd0*/  BRX R2 -0x7ce0                                                            (*"BRANCH_TARGETS .L_x_315,.L_x_316,.L_x_78"*) ;  /* 0xffffff8002c87949 */ /* 0x000fea000383ffff */
.L_x_316:
        /* <DEDUP_REMOVED lines=17> */
.L_x_101:
        /* <DEDUP_REMOVED lines=42> */
.L_x_100:
[----:B------:R-:W-:Y:S01]  /*8090*/  FMUL R2, RZ, R17 ;  /* 0x00000011ff027220 */ /* 0x000fe20000400000 */
[----:B------:R-:W-:-:S07]  /*80a0*/  MOV R4, RZ ;  /* 0x000000ff00047202 */ /* 0x000fce0000000f00 */
.L_x_99:
[----:B------:R-:W-:Y:S05]  /*80b0*/  BSYNC.RECONVERGENT B1 ;  /* 0x0000000000017941 */ /* 0x000fea0003800200 */
.L_x_98:
[----:B------:R-:W-:Y:S01]  /*80c0*/  HFMA2 R3, -RZ, RZ, 1.0244140625, 0 ;  /* 0x3c190000ff037431 */ /* 0x000fe200000001ff */
[----:B------:R-:W-:Y:S02]  /*80d0*/  MOV R12, R2 ;  /* 0x00000002000c7202 */ /* 0x000fe40000000f00 */
        /* <DEDUP_REMOVED lines=12> */
[----:B0-----:R-:W-:Y:S01]  /*81a0*/  IMAD.MOV.U32 R11, RZ, RZ, R12 ;  /* 0x000000ffff0b7224 */ /* 0x001fe200078e000c */
[----:B------:R-:W-:Y:S06]  /*81b0*/  BRA `(.L_x_78) ;  /* 0x0000000c00e87947 */ /* 0x000fec0003800000 */
.L_x_315:
[----:B------:R-:W-:Y:S02]  /*81c0*/  MOV R2, 0x3f000000 ;  /* 0x3f00000000027802 */ /* 0x000fe40000000f00 */
[C---:B------:R-:W-:Y:S02]  /*81d0*/  FSETP.NEU.AND P0, PT, |R17|.reuse, 1, PT ;  /* 0x3f8000001100780b */ /* 0x040fe40003f0d200 */
[C---:B------:R-:W-:Y:S01]  /*81e0*/  FSETP.GT.AND P1, PT, |R17|.reuse, 0.56000000238418579102, PT ;  /* 0x3f0f5c291100780b */ /* 0x040fe20003f24200 */
[----:B------:R-:W-:-:S04]  /*81f0*/  FFMA R3, |R17|, -R2, 0.5 ;  /* 0x3f00000011037423 */ /* 0x000fc80000000a02 */
[----:B------:R-:W0:Y:S02]  /*8200*/  MUFU.RSQ R2, R3 ;  /* 0x0000000300027308 */ /* 0x000e240000001400 */
[----:B0-----:R-:W-:Y:S01]  /*8210*/  FMUL R4, R3, R2 ;  /* 0x0000000203047220 */ /* 0x001fe20000400000 */
[----:B------:R-:W-:-:S04]  /*8220*/  FMUL R5, R2, -0.5 ;  /* 0xbf00000002057820 */ /* 0x000fc80000400000 */
[----:B------:R-:W-:-:S04]  /*8230*/  FFMA R5, R4, R5, 0.5 ;  /* 0x3f00000004057423 */ /* 0x000fc80000000005 */
[----:B------:R-:W-:Y:S01]  /*8240*/  FFMA R5, R4, R5, R4 ;  /* 0x0000000504057223 */ /* 0x000fe20000000004 */
[----:B------:R-:W-:-:S04]  /*8250*/  HFMA2 R4, -RZ, RZ, 1.265625, -5052 ;  /* 0x3d10ecefff047431 */ /* 0x000fc800000001ff */
        /* <DEDUP_REMOVED lines=12> */
[----:B------:R-:W-:-:S04]  /*8320*/  MOV R3, 0x3fd774eb ;  /* 0x3fd774eb00037802 */ /* 0x000fc80000000f00 */
[----:B------:R-:W-:-:S05]  /*8330*/  FSEL R2, R11, -R11, P1 ;  /* 0x8000000b0b027208 */ /* 0x000fca0000800000 */
[----:B------:R-:W-:-:S04]  /*8340*/  @!P0 FFMA R11, R3, 0.93318945169448852539, R2 ;  /* 0x3f6ee581030b8823 */ /* 0x000fc80000000002 */
[----:B------:R-:W-:Y:S01]  /*8350*/  @P1 FADD R11, R11, R11 ;  /* 0x0000000b0b0b1221 */ /* 0x000fe20000000000 */
[----:B------:R-:W-:Y:S06]  /*8360*/  BRA `(.L_x_78) ;  /* 0x0000000c007c7947 */ /* 0x000fec0003800000 */
.L_x_97:
[----:B------:R-:W-:-:S05]  /*8370*/  IMAD.MOV.U32 R2, RZ, RZ, -0xb ;  /* 0xfffffff5ff027424 */ /* 0x000fca00078e00ff */
[----:B------:R-:W-:-:S04]  /*8380*/  VIADDMNMX.U32 R3, R3, R2, 0x2, PT ;  /* 0x0000000203037446 */ /* 0x000fc80003800002 */
[----:B01----:R-:W-:-:S04]  /*8390*/  SHF.L.U32 R4, R3, 0x2, RZ ;  /* 0x0000000203047819 */ /* 0x003fc800000006ff */
[----:B------:R-:W0:Y:S02]  /*83a0*/  LDC R2, c[0x2][R4+0xc0] ;  /* 0x0080300004027b82 */ /* 0x000e240000000800 */
[----:B0-----:R-:W-:-:S04]  /*83b0*/  SHF.R.S32.HI R3, RZ, 0x1f, R2 ;  /* 0x0000001fff037819 */ /* 0x001fc80000011402 */
.L_x_318:
[----:B------:R-:W-:Y:S05]  /*83c0*/  BRX R2 -0x83d0                                                            (*"BRANCH_TARGETS .L_x_319,.L_x_320,.L_x_78"*) ;  /* 0xffffff7c020c7949 */ /* 0x000fea000383ffff */
.L_x_320:
[C---:B------:R-:W-:Y:S01]  /*83d0*/  FMUL R2, |R17|.reuse, 1.4426950216293334961 ;  /* 0x3fb8aa3b11027820 */ /* 0x040fe20000400200 */
[----:B------:R-:W-:Y:S02]  /*83e0*/  HFMA2 R3, -RZ, RZ, 3.4921875, 0 ;  /* 0x42fc0000ff037431 */ /* 0x000fe400000001ff */
[----:B------:R-:W-:Y:S02]  /*83f0*/  IMAD.MOV.U32 R11, RZ, RZ, 0x363d0ada ;  /* 0x363d0adaff0b7424 */ /* 0x000fe400078e00ff */
[----:B------:R-:W-:Y:S01]  /*8400*/  FMUL R12, R17, R17 ;  /* 0x00000011110c7220 */ /* 0x000fe20000400000 */
[----:B------:R-:W0:Y:S02]  /*8410*/  FRND.TRUNC R2, R2 ;  /* 0x0000000200027307 */ /* 0x000e24000020d000 */
[----:B0-----:R-:W-:Y:S02]  /*8420*/  FSETP.GT.AND P0, PT, |R2|, 126, PT ;  /* 0x42fc00000200780b */ /* 0x001fe40003f04200 */
[----:B------:R-:W-:-:S04]  /*8430*/  LOP3.LUT R3, R3, 0x80000000, R2, 0xb8, !PT ;  /* 0x8000000003037812 */ /* 0x000fc800078eb802 */
[----:B------:R-:W-:Y:S01]  /*8440*/  FSEL R4, R3, R2, P0 ;  /* 0x0000000203047208 */ /* 0x000fe20000000000 */
[----:B------:R-:W-:Y:S01]  /*8450*/  FFMA R2, R12, R11, 0.00019836159481201320887 ;  /* 0x394fff490c027423 */ /* 0x000fe2000000000b */
[----:B------:R-:W-:-:S03]  /*8460*/  FSETP.GE.AND P0, PT, |R17|, 1, PT ;  /* 0x3f8000001100780b */ /* 0x000fc60003f06200 */
[----:B------:R-:W-:Y:S01]  /*8470*/  FFMA R3, R4, -0.69314718246459960938, |R17| ;  /* 0xbf31721804037823 */ /* 0x000fe20000000411 */
[----:B------:R-:W-:-:S03]  /*8480*/  FFMA R11, R12, R2, 0.0083333496004343032837 ;  /* 0x3c08889a0c0b7423 */ /* 0x000fc60000000002 */
[C---:B------:R-:W-:Y:S01]  /*8490*/  FFMA R3, R4.reuse, 1.9046542121259335545e-09, R3 ;  /* 0x3102e30804037823 */ /* 0x040fe20000000003 */
[----:B------:R-:W-:-:S03]  /*84a0*/  FADD R4, R4, 12583037 ;  /* 0x4b40007d04047421 */ /* 0x000fc60000000000 */
[----:B------:R-:W-:Y:S02]  /*84b0*/  FMUL R3, R3, 1.4426950216293334961 ;  /* 0x3fb8aa3b03037820 */ /* 0x000fe40000400000 */
[----:B------:R-:W-:-:S04]  /*84c0*/  SHF.L.U32 R4, R4, 0x17, RZ ;  /* 0x0000001704047819 */ /* 0x000fc800000006ff */
[----:B------:R-:W0:Y:S02]  /*84d0*/  MUFU.EX2 R3, R3 ;  /* 0x0000000300037308 */ /* 0x000e240000000800 */
[----:B0-----:R-:W-:Y:S01]  /*84e0*/  FMUL R4, R4, R3 ;  /* 0x0000000304047220 */ /* 0x001fe20000400000 */
[----:B------:R-:W-:-:S05]  /*84f0*/  FFMA R3, R12, R11, 0.16666667163372039795 ;  /* 0x3e2aaaab0c037423 */ /* 0x000fca000000000b */
[----:B------:R-:W0:Y:S02]  /*8500*/  MUFU.RCP R5, R4 ;  /* 0x0000000400057308 */ /* 0x000e240000001000 */
[----:B0-----:R-:W-:-:S04]  /*8510*/  FMUL.FTZ R5, R5, -0.125 ;  /* 0xbe00000005057820 */ /* 0x001fc80000410000 */
[----:B------:R-:W-:-:S05]  /*8520*/  FFMA R2, R4, 2, R5 ;  /* 0x4000000004027823 */ /* 0x000fca0000000005 */
[----:B------:R-:W-:Y:S01]  /*8530*/  LOP3.LUT R11, R2, 0x80000000, R17, 0xb8, !PT ;  /* 0x80000000020b7812 */ /* 0x000fe200078eb811 */
[----:B------:R-:W-:-:S04]  /*8540*/  FMUL R2, R12, R3 ;  /* 0x000000030c027220 */ /* 0x000fc80000400000 */
[----:B------:R-:W-:Y:S01]  /*8550*/  @!P0 FFMA R11, R2, R17, R17 ;  /* 0x00000011020b8223 */ /* 0x000fe20000000011 */
[----:B------:R-:W-:Y:S06]  /*8560*/  BRA `(.L_x_78) ;  /* 0x0000000800fc7947 */ /* 0x000fec0003800000 */
.L_x_319:
[----:B------:R-:W0:Y:S01]  /*8570*/  MUFU.RCP R2, |R17| ;  /* 0x4000001100027308 */ /* 0x000e220000001000 */
[----:B------:R-:W-:Y:S01]  /*8580*/  FSETP.GT.AND P0, PT, |R17|, 1, PT ;  /* 0x3f8000001100780b */ /* 0x000fe20003f04200 */
[----:B------:R-:W-:Y:S01]  /*8590*/  HFMA2 R5, -RZ, RZ, 1.857421875, -1409 ;  /* 0x3f6ee581ff057431 */ /* 0x000fe200000001ff */
        /* <DEDUP_REMOVED lines=17> */
.L_x_96:
[----:B------:R-:W-:-:S13]  /*86b0*/  ISETP.GT.AND P0, PT, R3, 0xe, PT ;  /* 0x0000000e0300780c */ /* 0x000fda0003f04270 */
[----:B------:R-:W-:Y:S05]  /*86c0*/  @P0 BRA `(.L_x_102) ;  /* 0x0000000400000947 */ /* 0x000fea0003800000 */
[----:B------:R-:W-:-:S04]  /*86d0*/  MOV R2, 0xfffffff3 ;  /* 0xfffffff300027802 */ /* 0x000fc80000000f00 */
[----:B------:R-:W-:-:S05]  /*86e0*/  VIADDMNMX.U32 R3, R3, R2, 0x2, PT ;  /* 0x0000000203037446 */ /* 0x000fca0003800002 */
[----:B01----:R-:W-:-:S04]  /*86f0*/  IMAD.SHL.U32 R4, R3, 0x4, RZ ;  /* 0x0000000403047824 */ /* 0x003fc800078e00ff */
[----:B------:R-:W0:Y:S02]  /*8700*/  LDC R2, c[0x2][R4+0xcc] ;  /* 0x0080330004027b82 */ /* 0x000e240000000800 */
[----:B0-----:R-:W-:-:S04]  /*8710*/  SHF.R.S32.HI R3, RZ, 0x1f, R2 ;  /* 0x0000001fff037819 */ /* 0x001fc80000011402 */
.L_x_322:
[----:B------:R-:W-:Y:S05]  /*8720*/  BRX R2 -0x8730                                                            (*"BRANCH_TARGETS .L_x_323,.L_x_324,.L_x_78"*) ;  /* 0xffffff7802347949 */ /* 0x000fea000383ffff */
.L_x_324:
        /* <DEDUP_REMOVED lines=17> */
.L_x_323:
[C---:B------:R-:W-:Y:S01]  /*8840*/  FFMA R3, R17.reuse, R17, 1 ;  /* 0x3f80000011037423 */ /* 0x040fe20000000011 */
[----:B------:R-:W-:Y:S01]  /*8850*/  FSETP.GT.AND P0, PT, |R17|, 8388608, PT ;  /* 0x4b0000001100780b */ /* 0x000fe20003f04200 */
[----:B------:R-:W-:Y:S02]  /*8860*/  IMAD.MOV.U32 R12, RZ, RZ, 0x3e800000 ;  /* 0x3e800000ff0c7424 */ /* 0x000fe400078e00ff */
[----:B------:R-:W0:Y:S02]  /*8870*/  MUFU.RSQ R2, R3 ;  /* 0x0000000300027308 */ /* 0x000e240000001400 */
[----:B0-----:R-:W-:-:S06]  /*8880*/  FFMA R4, R3, R2, 1 ;  /* 0x3f80000003047423 */ /* 0x001fcc0000000002 */
[----:B------:R-:W0:Y:S02]  /*8890*/  MUFU.RCP R4, R4 ;  /* 0x0000000400047308 */ /* 0x000e240000001000 */
[----:B0-----:R-:W-:-:S04]  /*88a0*/  FMUL R2, R4, |R17| ;  /* 0x4000001104027220 */ /* 0x001fc80000400000 */
[----:B------:R-:W-:-:S05]  /*88b0*/  FFMA R2, R2, |R17|, |R17| ;  /* 0x4000001102027223 */ /* 0x000fca0000000411 */
[----:B------:R-:W-:-:S04]  /*88c0*/  FSEL R2, |R17|, R2, P0 ;  /* 0x0000000211027208 */ /* 0x000fc80000000200 */
        /* <DEDUP_REMOVED lines=9> */
[----:B------:R-:W-:-:S03]  /*8960*/  MOV R12, 0x3d39bf78 ;  /* 0x3d39bf78000c7802 */ /* 0x000fc60000000f00 */
        /* <DEDUP_REMOVED lines=22> */
.L_x_102:
[----:B------:R-:W-:-:S05]  /*8ad0*/  IMAD.MOV.U32 R2, RZ, RZ, -0xf ;  /* 0xfffffff1ff027424 */ /* 0x000fca00078e00ff */
[----:B------:R-:W-:-:S04]  /*8ae0*/  VIADDMNMX.U32 R2, R3, R2, 0x2, PT ;  /* 0x0000000203027446 */ /* 0x000fc80003800002 */
[----:B------:R-:W-:-:S04]  /*8af0*/  SHF.L.U32 R2, R2, 0x2, RZ ;  /* 0x0000000202027819 */ /* 0x000fc800000006ff */
[----:B01----:R-:W0:Y:S02]  /*8b00*/  LDC R4, c[0x2][R2+0xd8] ;  /* 0x0080360002047b82 */ /* 0x003e240000000800 */
[----:B0-----:R-:W-:-:S04]  /*8b10*/  SHF.R.S32.HI R5, RZ, 0x1f, R4 ;  /* 0x0000001fff057819 */ /* 0x001fc80000011404 */
.L_x_326:
[----:B------:R-:W-:Y:S05]  /*8b20*/  BRX R4 -0x8b30                                                            (*"BRANCH_TARGETS .L_x_327,.L_x_328,.L_x_329"*) ;  /* 0xffffff7404347949 */ /* 0x000fea000383ffff */
.L_x_329:
[----:B------:R-:W-:-:S13]  /*8b30*/  ISETP.NE.AND P0, PT, R3, 0x11, PT ;  /* 0x000000110300780c */ /* 0x000fda0003f05270 */
[----:B------:R-:W-:Y:S05]  /*8b40*/  @P0 BRA `(.L_x_78) ;  /* 0x0000000400840947 */ /* 0x000fea0003800000 */
[C---:B------:R-:W-:Y:S01]  /*8b50*/  FADD R3, -|R17|.reuse, 1 ;  /* 0x3f80000011037421 */ /* 0x040fe20000000300 */
[----:B------:R-:W-:Y:S01]  /*8b60*/  FSETP.GT.AND P0, PT, |R17|, 8.50705917302346158658e+37, PT ;  /* 0x7e8000001100780b */ /* 0x000fe20003f04200 */
[----:B------:R-:W-:-:S04]  /*8b70*/  HFMA2 R12, -RZ, RZ, 1.625, 0 ;  /* 0x3e800000ff0c7431 */ /* 0x000fc800000001ff */
[----:B------:R-:W0:Y:S02]  /*8b80*/  MUFU.RCP R3, R3 ;  /* 0x0000000300037308 */ /* 0x000e240000001000 */
[----:B0-----:R-:W-:Y:S01]  /*8b90*/  FADD R2, R3, R3 ;  /* 0x0000000303027221 */ /* 0x001fe20000000000 */
[----:B------:R-:W-:-:S03]  /*8ba0*/  MOV R3, 0x3d39bf78 ;  /* 0x3d39bf7800037802 */ /* 0x000fc60000000f00 */
[----:B------:R-:W-:-:S05]  /*8bb0*/  FMUL R2, R2, |R17| ;  /* 0x4000001102027220 */ /* 0x000fca0000400000 */
[----:B------:R-:W-:-:S04]  /*8bc0*/  FSEL R2, R2, -2, !P0 ;  /* 0xc000000002027808 */ /* 0x000fc80004000000 */
[C---:B------:R-:W-:Y:S01]  /*8bd0*/  ISETP.GE.U32.AND P0, PT, R2.reuse, 0x7f800000, PT ;  /* 0x7f8000000200780c */ /* 0x040fe20003f06070 */
[----:B------:R-:W-:-:S03]  /*8be0*/  FADD.RZ R4, R2, 1 ;  /* 0x3f80000002047421 */ /* 0x000fc6000000c000 */
[----:B------:R-:W-:Y:S02]  /*8bf0*/  ISETP.GT.AND P1, PT, R2, -0x40800000, P0 ;  /* 0xbf8000000200780c */ /* 0x000fe40000724270 */
[----:B------:R-:W-:-:S04]  /*8c00*/  IADD3 R4, PT, PT, R4, -0x3f400000, RZ ;  /* 0xc0c0000004047810 */ /* 0x000fc80007ffe0ff */
[----:B------:R-:W-:-:S04]  /*8c10*/  LOP3.LUT R5, R4, 0xff800000, RZ, 0xc0, !PT ;  /* 0xff80000004057812 */ /* 0x000fc800078ec0ff */
[----:B------:R-:W-:Y:S01]  /*8c20*/  IADD3 R11, PT, PT, -R5, 0x40800000, RZ ;  /* 0x40800000050b7810 */ /* 0x000fe20007ffe1ff */
[----:B------:R-:W-:Y:S01]  /*8c30*/  IMAD.IADD R4, R2, 0x1, -R5 ;  /* 0x0000000102047824 */ /* 0x000fe200078e0a05 */
[----:B------:R-:W-:-:S03]  /*8c40*/  I2FP.F32.S32 R5, R5 ;  /* 0x0000000500057245 */ /* 0x000fc60000201400 */
[----:B------:R-:W-:Y:S01]  /*8c50*/  FFMA R11, R11, R12, -1 ;  /* 0xbf8000000b0b7423 */ /* 0x000fe2000000000c */
[----:B------:R-:W-:Y:S02]  /*8c60*/  HFMA2 R12, -RZ, RZ, 1.75, 0 ;  /* 0x3f000000ff0c7431 */ /* 0x000fe400000001ff */
[----:B------:R-:W-:Y:S01]  /*8c70*/  FMUL R5, R5, 1.1920928955078125e-07 ;  /* 0x3400000005057820 */ /* 0x000fe20000400000 */
[----:B------:R-:W-:-:S04]  /*8c80*/  FADD R4, R4, R11 ;  /* 0x0000000b04047221 */ /* 0x000fc80000000000 */
[----:B------:R-:W-:Y:S01]  /*8c90*/  FFMA R3, R4, -R3, 0.10546888411045074463 ;  /* 0x3dd8001204037423 */ /* 0x000fe20000000803 */
[----:B------:R-:W-:-:S03]  /*8ca0*/  LOP3.LUT R11, R12, 0x80000000, R17, 0xb8, !PT ;  /* 0x800000000c0b7812 */ /* 0x000fc600078eb811 */
        /* <DEDUP_REMOVED lines=16> */
.L_x_328:
[C---:B------:R-:W-:Y:S01]  /*8db0*/  FMUL R2, |R17|.reuse, 2.8853900432586669922 ;  /* 0x4038aa3b11027820 */ /* 0x040fe20000400200 */
[----:B------:R-:W-:Y:S02]  /*8dc0*/  IMAD.MOV.U32 R5, RZ, RZ, 0x3c80f082 ;  /* 0x3c80f082ff057424 */ /* 0x000fe400078e00ff */
[C---:B------:R-:W-:Y:S01]  /*8dd0*/  FMUL R12, R17.reuse, R17 ;  /* 0x00000011110c7220 */ /* 0x040fe20000400000 */
[----:B------:R-:W-:Y:S02]  /*8de0*/  MOV R4, 0x3f800000 ;  /* 0x3f80000000047802 */ /* 0x000fe40000000f00 */
[C---:B------:R-:W-:Y:S01]  /*8df0*/  FSETP.GE.AND P1, PT, |R17|.reuse, 0.60000002384185791016, PT ;  /* 0x3f19999a1100780b */ /* 0x040fe20003f26200 */
[----:B------:R-:W0:Y:S01]  /*8e00*/  MUFU.EX2 R2, R2 ;  /* 0x0000000200027308 */ /* 0x000e220000000800 */
[----:B------:R-:W-:Y:S01]  /*8e10*/  FFMA R5, R12, R5, -0.052303962409496307373 ;  /* 0xbd563cae0c057423 */ /* 0x000fe20000000005 */
[----:B------:R-:W-:-:S03]  /*8e20*/  FSETP.GE.AND P0, PT, |R17|, 9.010913848876953125, PT ;  /* 0x41102cb41100780b */ /* 0x000fc60003f06200 */
        /* <DEDUP_REMOVED lines=8> */
[----:B------:R-:W-:Y:S01]  /*8eb0*/  @!P1 FFMA R11, R2, R17, R17 ;  /* 0x00000011020b9223 */ /* 0x000fe20000000011 */
[----:B------:R-:W-:Y:S06]  /*8ec0*/  BRA `(.L_x_78) ;  /* 0x0000000000a47947 */ /* 0x000fec0003800000 */
.L_x_327:
[C---:B------:R-:W-:Y:S01]  /*8ed0*/  FFMA R3, R17.reuse, R17, -1 ;  /* 0xbf80000011037423 */ /* 0x040fe20000000011 */
[----:B------:R-:W-:Y:S01]  /*8ee0*/  FADD R17, R17, -1 ;  /* 0xbf80000011117421 */ /* 0x000fe20000000000 */
[----:B------:R-:W-:Y:S01]  /*8ef0*/  HFMA2 R12, -RZ, RZ, 1.875, 0 ;  /* 0x3f800000ff0c7431 */ /* 0x000fe200000001ff */
[----:B------:R-:W-:Y:S01]  /*8f00*/  MOV R11, 0x3d39bf78 ;  /* 0x3d39bf78000b7802 */ /* 0x000fe20000000f00 */
[----:B------:R-:W0:Y:S01]  /*8f10*/  MUFU.RSQ R2, R3 ;  /* 0x0000000300027308 */ /* 0x000e220000001400 */
[----:B------:R-:W-:Y:S02]  /*8f20*/  FSETP.NEU.AND P1, PT, R3, RZ, PT ;  /* 0x000000ff0300720b */ /* 0x000fe40003f2d000 */
[----:B------:R-:W-:Y:S01]  /*8f30*/  ISETP.GT.U32.AND P0, PT, R17, 0x4b000000, PT ;  /* 0x4b0000001100780c */ /* 0x000fe20003f04070 */
[----:B0-----:R-:W-:Y:S01]  /*8f40*/  FMUL R4, R3, R2 ;  /* 0x0000000203047220 */ /* 0x001fe20000400000 */
[----:B------:R-:W-:-:S03]  /*8f50*/  FMUL R5, R2, 0.5 ;  /* 0x3f00000002057820 */ /* 0x000fc60000400000 */
[----:B------:R-:W-:-:S04]  /*8f60*/  FFMA R2, -R4, R4, R3 ;  /* 0x0000000404027223 */ /* 0x000fc80000000103 */
[----:B------:R-:W-:-:S05]  /*8f70*/  FFMA R2, R5, R2, R4 ;  /* 0x0000000205027223 */ /* 0x000fca0000000004 */
        /* <DEDUP_REMOVED lines=8> */
[----:B------:R-:W-:Y:S01]  /*9000*/  IADD3 R5, PT, PT, -R3, 0x40800000, RZ ;  /* 0x4080000003057810 */ /* 0x000fe20007ffe1ff */
[----:B------:R-:W-:Y:S01]  /*9010*/  IMAD.IADD R4, R2, 0x1, -R3 ;  /* 0x0000000102047824 */ /* 0x000fe200078e0a03 */
[----:B------:R-:W-:-:S03]  /*9020*/  I2FP.F32.S32 R3, R3 ;  /* 0x0000000300037245 */ /* 0x000fc60000201400 */
[----:B------:R-:W-:Y:S02]  /*9030*/  FFMA R5, R5, 0.25, -R12 ;  /* 0x3e80000005057823 */ /* 0x000fe4000000080c */
[----:B------:R-:W-:Y:S02]  /*9040*/  FMUL R3, R3, 1.1920928955078125e-07 ;  /* 0x3400000003037820 */ /* 0x000fe40000400000 */
[----:B------:R-:W-:-:S04]  /*9050*/  FADD R4, R4, R5 ;  /* 0x0000000504047221 */ /* 0x000fc80000000000 */
        /* <DEDUP_REMOVED lines=15> */
[----:B------:R-:W-:-:S07]  /*9150*/  @P0 FADD R11, R11, 0.69314718246459960938 ;  /* 0x3f3172180b0b0421 */ /* 0x000fce0000000000 */
.L_x_78:
[----:B------:R-:W-:Y:S05]  /*9160*/  BSYNC.RECONVERGENT B0 ;  /* 0x0000000000007941 */ /* 0x000fea0003800200 */
.L_x_74:
[----:B------:R-:W-:-:S05]  /*9170*/  LEA R2, R6, R7, 0x2 ;  /* 0x0000000706027211 */ /* 0x000fca00078e10ff */
[----:B------:R0:W-:Y:S01]  /*9180*/  STL [R2+-0x4], R11 ;  /* 0xfffffc0b02007387 */ /* 0x0001e20000100800 */
[----:B------:R-:W-:Y:S05]  /*9190*/  BRA `(.L_x_103) ;  /* 0x0000000800307947 */ /* 0x000fea0003800000 */
.L_x_73:
[----:B01----:R-:W-:-:S05]  /*91a0*/  IMAD R4, R6, 0x4, R7 ;  /* 0x0000000406047824 */ /* 0x003fca00078e0207 */
[----:B------:R0:W5:Y:S01]  /*91b0*/  LDL R2, [R4+-0x8] ;  /* 0xfffff80004027983 */ /* 0x0001620000100800 */
[----:B------:R-:W-:Y:S01]  /*91c0*/  ISETP.GT.AND P0, PT, R3, 0x1, PT ;  /* 0x000000010300780c */ /* 0x000fe20003f04270 */
[----:B------:R-:W-:Y:S01]  /*91d0*/  BSSY.RECONVERGENT B2, `(.L_x_104) ;  /* 0x0000080000027945 */ /* 0x000fe20003800200 */
[----:B--2---:R-:W-:-:S11]  /*91e0*/  MOV R11, 0x7fc00000 ;  /* 0x7fc00000000b7802 */ /* 0x004fd60000000f00 */
[----:B0-----:R-:W-:Y:S05]  /*91f0*/  @P0 BRA `(.L_x_105) ;  /* 0x0000000000240947 */ /* 0x001fea0003800000 */
[----:B------:R-:W-:-:S04]  /*9200*/  VIMNMX.U32 R3, PT, PT, R3, 0x2, PT ;  /* 0x0000000203037848 */ /* 0x000fc80003fe0000 */
[----:B------:R-:W-:-:S04]  /*9210*/  SHF.L.U32 R3, R3, 0x2, RZ ;  /* 0x0000000203037819 */ /* 0x000fc800000006ff */
[----:B------:R-:W0:Y:S02]  /*9220*/  LDC R12, c[0x2][R3+0xe4] ;  /* 0x00803900030c7b82 */ /* 0x000e240000000800 */
[----:B0-----:R-:W-:-:S04]  /*9230*/  SHF.R.S32.HI R13, RZ, 0x1f, R12 ;  /* 0x0000001fff0d7819 */ /* 0x001fc8000001140c */
.L_x_330:
[----:B------:R-:W-:Y:S05]  /*9240*/  BRX R12 -0x9250                                                           (*"BRANCH_TARGETS .L_x_331,.L_x_332,.L_x_106"*) ;  /* 0xffffff6c0c6c7949 */ /* 0x000fea000383ffff */
.L_x_332:
[----:B-----5:R-:W-:Y:S01]  /*9250*/  FMUL R11, R2, R17 ;  /* 0x00000011020b7220 */ /* 0x020fe20000400000 */
[----:B------:R-:W-:Y:S06]  /*9260*/  BRA `(.L_x_106) ;  /* 0x0000000400d87947 */ /* 0x000fec0003800000 */
.L_x_331:
[----:B-----5:R-:W-:Y:S01]  /*9270*/  FADD R11, R2, R17 ;  /* 0x00000011020b7221 */ /* 0x020fe20000000000 */
[----:B------:R-:W-:Y:S06]  /*9280*/  BRA `(.L_x_106) ;  /* 0x0000000400d07947 */ /* 0x000fec0003800000 */
.L_x_105:
[----:B------:R-:W-:-:S04]  /*9290*/  MOV R12, 0xfffffffe ;  /* 0xfffffffe000c7802 */ /* 0x000fc80000000f00 */
[----:B------:R-:W-:-:S05]  /*92a0*/  VIADDMNMX.U32 R12, R3, R12, 0x2, PT ;  /* 0x00000002030c7446 */ /* 0x000fca000380000c */
[----:B------:R-:W-:-:S04]  /*92b0*/  IMAD.SHL.U32 R5, R12, 0x4, RZ ;  /* 0x000000040c057824 */ /* 0x000fc800078e00ff */
[----:B------:R-:W0:Y:S02]  /*92c0*/  LDC R12, c[0x2][R5+0xf0] ;  /* 0x00803c00050c7b82 */ /* 0x000e240000000800 */
[----:B0-----:R-:W-:-:S04]  /*92d0*/  SHF.R.S32.HI R13, RZ, 0x1f, R12 ;  /* 0x0000001fff0d7819 */ /* 0x001fc8000001140c */
.L_x_334:
[----:B------:R-:W-:Y:S05]  /*92e0*/  BRX R12 -0x92f0                                                           (*"BRANCH_TARGETS .L_x_335,.L_x_336,.L_x_337"*) ;  /* 0xffffff6c0c447949 */ /* 0x000fea000383ffff */
.L_x_337:
[----:B------:R-:W-:-:S13]  /*92f0*/  ISETP.NE.AND P0, PT, R3, 0x4, PT ;  /* 0x000000040300780c */ /* 0x000fda0003f05270 */
[----:B------:R-:W-:Y:S05]  /*9300*/  @P0 BRA `(.L_x_106) ;  /* 0x0000000400b00947 */ /* 0x000fea0003800000 */
[C---:B-----5:R-:W-:Y:S01]  /*9310*/  FMUL R3, |R2|.reuse, 16777216 ;  /* 0x4b80000002037820 */ /* 0x060fe20000400200 */
[----:B------:R-:W-:Y:S01]  /*9320*/  FSETP.GEU.AND P0, PT, |R2|, 1.175494350822287508e-38, PT ;  /* 0x008000000200780b */ /* 0x000fe20003f0e200 */
[----:B------:R-:W-:-:S03]  /*9330*/  HFMA2 R20, -RZ, RZ, 0.771484375, 0.21533203125 ;  /* 0x3a2c32e4ff147431 */ /* 0x000fc600000001ff */
        /* <DEDUP_REMOVED lines=34> */
[-C--:B------:R-:W-:Y:S01]  /*9560*/  FFMA R3, R3, R17.reuse, -R12 ;  /* 0x0000001103037223 */ /* 0x080fe2000000080c */
[----:B------:R-:W-:Y:S01]  /*9570*/  IMAD.MOV.U32 R5, RZ, RZ, 0x391fcb8e ;  /* 0x391fcb8eff057424 */ /* 0x000fe200078e00ff */
[----:B------:R-:W-:Y:S02]  /*9580*/  FSETP.GT.AND P1, PT, |R12|, 152, PT ;  /* 0x431800000c00780b */ /* 0x000fe40003f24200 */
[----:B------:R-:W-:Y:S01]  /*9590*/  FFMA R3, R18, R17, R3 ;  /* 0x0000001112037223 */ /* 0x000fe20000000003 */
[C---:B------:R-:W-:Y:S01]  /*95a0*/  FSETP.GEU.AND P2, PT, R12.reuse, RZ, PT ;  /* 0x000000ff0c00720b */ /* 0x040fe20003f4e000 */
[----:B------:R-:W1:Y:S01]  /*95b0*/  F2I.NTZ R13, R12 ;  /* 0x0000000c000d7305 */ /* 0x000e620000203100 */
[----:B0-----:R-:W-:Y:S01]  /*95c0*/  FADD R16, R12, -R11 ;  /* 0x8000000b0c107221 */ /* 0x001fe20000000000 */
[----:B------:R-:W-:-:S02]  /*95d0*/  FSETP.GT.AND P0, PT, R11, RZ, PT ;  /* 0x000000ff0b00720b */ /* 0x000fc40003f04000 */
[----:B------:R-:W-:Y:S01]  /*95e0*/  MOV R11, 0x3f800000 ;  /* 0x3f800000000b7802 */ /* 0x000fe20000000f00 */
        /* <DEDUP_REMOVED lines=12> */
[----:B------:R-:W-:Y:S02]  /*96b0*/  IADD3 R16, PT, PT, R18, 0x7f000000, RZ ;  /* 0x7f00000012107810 */ /* 0x000fe40007ffe0ff */
[----:B-1----:R-:W-:-:S03]  /*96c0*/  LEA R18, R13, -R18, 0x17 ;  /* 0x800000120d127211 */ /* 0x002fc600078eb8ff */
[----:B------:R-:W-:-:S04]  /*96d0*/  FMUL R5, R5, R16 ;  /* 0x0000001005057220 */ /* 0x000fc80000400000 */
[----:B------:R-:W-:Y:S01]  /*96e0*/  FMUL R5, R5, R18 ;  /* 0x0000001205057220 */ /* 0x000fe20000400000 */
[----:B------:R-:W-:Y:S01]  /*96f0*/  @P1 FSEL R5, RZ, +INF , !P2 ;  /* 0x7f800000ff051808 */ /* 0x000fe20005000000 */
[----:B0-----:R-:W-:Y:S01]  /*9700*/  FADD R12, R3, R3 ;  /* 0x00000003030c7221 */ /* 0x001fe20000000000 */
[----:B------:R-:W-:Y:S06]  /*9710*/  @P0 BRA `(.L_x_106) ;  /* 0x0000000000ac0947 */ /* 0x000fec0003800000 */
[----:B------:R-:W-:-:S04]  /*9720*/  FSETP.NAN.AND P0, PT, |R17|, |R17|, PT ;  /* 0x400000111100720b */ /* 0x000fc80003f08200 */
[----:B------:R-:W-:-:S13]  /*9730*/  FSETP.NAN.OR P0, PT, |R2|, |R2|, P0 ;  /* 0x400000020200720b */ /* 0x000fda0000708600 */
[----:B------:R-:W-:Y:S05]  /*9740*/  @P0 BRA `(.L_x_107) ;  /* 0x00000000005c0947 */ /* 0x000fea0003800000 */
[----:B------:R-:W-:Y:S01]  /*9750*/  FSETP.NEU.AND P0, PT, |R2|, +INF , PT ;  /* 0x7f8000000200780b */ /* 0x000fe20003f0d200 */
[----:B------:R-:W-:-:S03]  /*9760*/  FADD R12, -R12, R17 ;  /* 0x000000110c0c7221 */ /* 0x000fc60000000100 */
[----:B------:R-:W-:-:S13]  /*9770*/  FSETP.EQ.OR P0, PT, R2, RZ, !P0 ;  /* 0x000000ff0200720b */ /* 0x000fda0004702400 */
[----:B------:R-:W-:Y:S05]  /*9780*/  @P0 BRA `(.L_x_108) ;  /* 0x0000000000340947 */ /* 0x000fea0003800000 */
[----:B------:R-:W-:Y:S01]  /*9790*/  FSETP.NEU.AND P0, PT, |R17|, +INF , PT ;  /* 0x7f8000001100780b */ /* 0x000fe20003f0d200 */
[----:B------:R-:W-:Y:S01]  /*97a0*/  IMAD.MOV.U32 R11, RZ, RZ, 0x3f800000 ;  /* 0x3f800000ff0b7424 */ /* 0x000fe200078e00ff */
[----:B------:R-:W-:-:S13]  /*97b0*/  FSETP.EQ.AND P1, PT, R2, -1, PT ;  /* 0xbf8000000200780b */ /* 0x000fda0003f22000 */
[----:B------:R-:W-:Y:S05]  /*97c0*/  @!P0 BRA P1, `(.L_x_106) ;  /* 0x0000000000808947 */ /* 0x000fea0000800000 */
[----:B------:R-:W-:Y:S02]  /*97d0*/  FSETP.GEU.AND P0, PT, R2, RZ, PT ;  /* 0x000000ff0200720b */ /* 0x000fe40003f0e000 */
[----:B------:R-:W-:-:S11]  /*97e0*/  MOV R11, R5 ;  /* 0x00000005000b7202 */ /* 0x000fd60000000f00 */
[----:B------:R-:W-:Y:S05]  /*97f0*/  @P0 BRA `(.L_x_106) ;  /* 0x0000000000740947 */ /* 0x000fea0003800000 */
[----:B------:R-:W0:Y:S01]  /*9800*/  FRND.FLOOR R2, R17 ;  /* 0x0000001100027307 */ /* 0x000e220000205000 */
[----:B------:R-:W-:-:S04]  /*9810*/  FSETP.NEU.AND P0, PT, |R12|, 1, PT ;  /* 0x3f8000000c00780b */ /* 0x000fc80003f0d200 */
[----:B------:R-:W-:Y:S02]  /*9820*/  FSEL R11, R5, -R5, P0 ;  /* 0x80000005050b7208 */ /* 0x000fe40000000000 */
[----:B0-----:R-:W-:-:S04]  /*9830*/  FSETP.NEU.AND P1, PT, R17, R2, PT ;  /* 0x000000021100720b */ /* 0x001fc80003f2d000 */
[----:B------:R-:W-:Y:S01]  /*9840*/  FSEL R11, R11, +QNAN , !P1 ;  /* 0x7fffffff0b0b7808 */ /* 0x000fe20004800000 */
[----:B------:R-:W-:Y:S08]  /*9850*/  BRA `(.L_x_106) ;  /* 0x00000000005c7947 */ /* 0x000ff00003800000 */
.L_x_108:
[----:B------:R-:W-:Y:S01]  /*9860*/  FSETP.GEU.AND P1, PT, R17, RZ, PT ;  /* 0x000000ff1100720b */ /* 0x000fe20003f2e000 */
[----:B------:R-:W-:Y:S01]  /*9870*/  FADD R11, R2, R2 ;  /* 0x00000002020b7221 */ /* 0x000fe20000000000 */
[----:B------:R-:W-:-:S11]  /*9880*/  FSETP.NEU.AND P0, PT, |R12|, 1, PT ;  /* 0x3f8000000c00780b */ /* 0x000fd60003f0d200 */
[----:B------:R-:W-:-:S04]  /*9890*/  @!P1 LOP3.LUT R11, R11, 0x7f800000, RZ, 0x3c, !PT ;  /* 0x7f8000000b0b9812 */ /* 0x000fc800078e3cff */
[----:B------:R-:W-:Y:S01]  /*98a0*/  @P0 LOP3.LUT R11, R11, 0x7fffffff, RZ, 0xc0, !PT ;  /* 0x7fffffff0b0b0812 */ /* 0x000fe200078ec0ff */
[----:B------:R-:W-:Y:S06]  /*98b0*/  BRA `(.L_x_106) ;  /* 0x0000000000447947 */ /* 0x000fec0003800000 */
.L_x_107:
[----:B------:R-:W-:Y:S01]  /*98c0*/  FADD R11, R2, R17 ;  /* 0x00000011020b7221 */ /* 0x000fe20000000000 */
[----:B------:R-:W-:Y:S06]  /*98d0*/  BRA `(.L_x_106) ;  /* 0x00000000003c7947 */ /* 0x000fec0003800000 */
.L_x_336:
[----:B------:R-:W0:Y:S01]  /*98e0*/  MUFU.RCP R12, R17 ;  /* 0x00000011000c7308 */ /* 0x000e220000001000 */
[----:B------:R-:W-:Y:S07]  /*98f0*/  BSSY.RECONVERGENT B3, `(.L_x_109) ;  /* 0x000000b000037945 */ /* 0x000fee0003800200 */
[----:B-----5:R-:W1:Y:S01]  /*9900*/  FCHK P0, R2, R17 ;  /* 0x0000001102007302 */ /* 0x020e620000000000 */
[----:B0-----:R-:W-:-:S04]  /*9910*/  FFMA R3, R12, -R17, 1 ;  /* 0x3f8000000c037423 */ /* 0x001fc80000000811 */
[----:B------:R-:W-:-:S04]  /*9920*/  FFMA R3, R12, R3, R12 ;  /* 0x000000030c037223 */ /* 0x000fc8000000000c */
[----:B------:R-:W-:-:S04]  /*9930*/  FFMA R12, R2, R3, RZ ;  /* 0x00000003020c7223 */ /* 0x000fc800000000ff */
[----:B------:R-:W-:-:S04]  /*9940*/  FFMA R5, R12, -R17, R2 ;  /* 0x800000110c057223 */ /* 0x000fc80000000002 */
[----:B------:R-:W-:Y:S01]  /*9950*/  FFMA R11, R3, R5, R12 ;  /* 0x00000005030b7223 */ /* 0x000fe2000000000c */
[----:B-1----:R-:W-:Y:S06]  /*9960*/  @!P0 BRA `(.L_x_110) ;  /* 0x00000000000c8947 */ /* 0x002fec0003800000 */
[----:B------:R-:W-:Y:S02]  /*9970*/  MOV R11, R17 ;  /* 0x00000011000b7202 */ /* 0x000fe40000000f00 */
[----:B------:R-:W-:-:S07]  /*9980*/  MOV R5, 0x99a0 ;  /* 0x000099a000057802 */ /* 0x000fce0000000f00 */
[----:B------:R-:W-:Y:S05]  /*9990*/  CALL.REL.NOINC `($__internal_4_$__cuda_sm3x_div_rn_noftz_f32_slowpath) ;  /* 0x000000c400147944 */ /* 0x000fea0003c00000 */
.L_x_110:
[----:B------:R-:W-:Y:S05]  /*99a0*/  BSYNC.RECONVERGENT B3 ;  /* 0x0000000000037941 */ /* 0x000fea0003800200 */
.L_x_109:
[----:B------:R-:W-:Y:S05]  /*99b0*/  BRA `(.L_x_106) ;  /* 0x0000000000047947 */ /* 0x000fea0003800000 */
.L_x_335:
[----:B-----5:R-:W-:-:S07]  /*99c0*/  FADD R11, R2, -R17 ;  /* 0x80000011020b7221 */ /* 0x020fce0000000000 */
.L_x_106:
[----:B------:R-:W-:Y:S05]  /*99d0*/  BSYNC.RECONVERGENT B2 ;  /* 0x0000000000027941 */ /* 0x000fea0003800200 */
.L_x_104:
[----:B------:R1:W-:Y:S01]  /*99e0*/  STL [R4+-0x8], R11 ;  /* 0xfffff80b04007387 */ /* 0x0003e20000100800 */
[----:B------:R-:W-:Y:S01]  /*99f0*/  IADD3 R6, PT, PT, R6, -0x1, RZ ;  /* 0xffffffff06067810 */ /* 0x000fe20007ffe0ff */
[----:B------:R-:W-:Y:S06]  /*9a00*/  BRA `(.L_x_103) ;  /* 0x0000000000147947 */ /* 0x000fec0003800000 */
.L_x_72:
[----:B------:R-:W-:Y:S01]  /*9a10*/  IMAD.SHL.U32 R3, R3, 0x4, RZ ;  /* 0x0000000403037824 */ /* 0x000fe200078e00ff */
[C---:B------:R-:W-:Y:S02]  /*9a20*/  LEA R2, R6.reuse, R7, 0x2 ;  /* 0x0000000706027211 */ /* 0x040fe400078e10ff */
[----:B------:R-:W-:Y:S01]  /*9a30*/  IADD3 R6, PT, PT, R6, 0x1, RZ ;  /* 0x0000000106067810 */ /* 0x000fe20007ffe0ff */
[----:B--2---:R-:W2:Y:S02]  /*9a40*/  LDC R11, c[0x3][R3] ;  /* 0x00c00000030b7b82 */ /* 0x004ea40000000800 */
[----:B--2---:R2:W-:Y:S04]  /*9a50*/  STL [R2], R11 ;  /* 0x0000000b02007387 */ /* 0x0045e80000100800 */
.L_x_103:
[----:B------:R3:W5:Y:S04]  /*9a60*/  LDL R3, [R8+0x8] ;  /* 0x0000080008037983 */ /* 0x0007680000100800 */
[----:B0-2--5:R-:W0:Y:S02]  /*9a70*/  LDS.U8 R2, [R10+0x2] ;  /* 0x000002000a027984 */ /* 0x025e240000000000 */
[----:B0-----:R-:W-:-:S13]  /*9a80*/  ISETP.NE.AND P0, PT, R2, 0x30, PT ;  /* 0x000000300200780c */ /* 0x001fda0003f05270 */
[----:B---3--:R-:W-:Y:S05]  /*9a90*/  @!P0 BRA `(.L_x_111) ;  /* 0x0000003800948947 */ /* 0x008fea0003800000 */
[----:B------:R-:W-:-:S13]  /*9aa0*/  ISETP.NE.AND P0, PT, R2, 0x31, PT ;  /* 0x000000310200780c */ /* 0x000fda0003f05270 */
[----:B------:R-:W-:Y:S05]  /*9ab0*/  @P0 BRA `(.L_x_112) ;  /* 0x0000003000700947 */ /* 0x000fea0003800000 */
[----:B------:R-:W-:Y:S01]  /*9ac0*/  ISETP.GT.AND P0, PT, R3, 0x8, PT ;  /* 0x000000080300780c */ /* 0x000fe20003f04270 */
[----:B------:R-:W-:Y:S01]  /*9ad0*/  BSSY.RECONVERGENT B0, `(.L_x_113) ;  /* 0x0000317000007945 */ /* 0x000fe20003800200 */
[----:B------:R-:W-:-:S11]  /*9ae0*/  MOV R13, 0x7fc00000 ;  /* 0x7fc00000000d7802 */ /* 0x000fd60000000f00 */
[----:B------:R-:W-:Y:S05]  /*9af0*/  @P0 BRA `(.L_x_114) ;  /* 0x0000001c000c0947 */ /* 0x000fea0003800000 */
[----:B------:R-:W-:-:S13]  /*9b00*/  ISETP.GT.AND P0, PT, R3, 0x3, PT ;  /* 0x000000030300780c */ /* 0x000fda0003f04270 */
[----:B------:R-:W-:Y:S05]  /*9b10*/  @P0 BRA `(.L_x_115) ;  /* 0x0000000c00a40947 */ /* 0x000fea0003800000 */
[----:B------:R-:W-:-:S13]  /*9b20*/  ISETP.GT.AND P0, PT, R3, 0x1, PT ;  /* 0x000000010300780c */ /* 0x000fda0003f04270 */
[----:B------:R-:W-:Y:S05]  /*9b30*/  @P0 BRA `(.L_x_116) ;  /* 0x0000000000b00947 */ /* 0x000fea0003800000 */
[----:B------:R-:W-:-:S05]  /*9b40*/  VIMNMX.U32 R3, PT, PT, R3, 0x2, PT ;  /* 0x0000000203037848 */ /* 0x000fca0003fe0000 */
[----:B-1----:R-:W-:-:S04]  /*9b50*/  IMAD.SHL.U32 R4, R3, 0x4, RZ ;  /* 0x0000000403047824 */ /* 0x002fc800078e00ff */
[----:B------:R-:W0:Y:S02]  /*9b60*/  LDC R2, c[0x2][R4+0xfc] ;  /* 0x00803f0004027b82 */ /* 0x000e240000000800 */
[----:B0-----:R-:W-:-:S04]  /*9b70*/  SHF.R.S32.HI R3, RZ, 0x1f, R2 ;  /* 0x0000001fff037819 */ /* 0x001fc80000011402 */
.L_x_338:
[----:B------:R-:W-:Y:S05]  /*9b80*/  BRX R2 -0x9b90                                                            (*"BRANCH_TARGETS .L_x_339,.L_x_340,.L_x_117"*) ;  /* 0xffffff64021c7949 */ /* 0x000fea000383ffff */
.L_x_340:
[----:B------:R-:W-:Y:S01]  /*9b90*/  HFMA2 R2, -RZ, RZ, 0.96630859375, -0.0022525787353515625 ;  /* 0x3bbb989dff027431 */ /* 0x000fe200000001ff */
[----:B------:R-:W-:-:S04]  /*9ba0*/  MOV R3, 0x437c0000 ;  /* 0x437c000000037802 */ /* 0x000fc80000000f00 */
        /* <DEDUP_REMOVED lines=9> */
.L_x_339:
[C---:B------:R-:W-:Y:S01]  /*9c40*/  FMUL R2, R11.reuse, 8388608 ;  /* 0x4b0000000b027820 */ /* 0x040fe20000400000 */
[----:B------:R-:W-:Y:S01]  /*9c50*/  FSETP.GEU.AND P0, PT, R11, 1.175494350822287508e-38, PT ;  /* 0x008000000b00780b */ /* 0x000fe20003f0e000 */
[----:B------:R-:W-:-:S03]  /*9c60*/  HFMA2 R4, -RZ, RZ, 1.5048828125, 33.21875 ;  /* 0x3e055027ff047431 */ /* 0x000fc600000001ff */
[----:B------:R-:W-:-:S04]  /*9c70*/  FSEL R2, R2, R11, !P0 ;  /* 0x0000000b02027208 */ /* 0x000fc80004000000 */
[C---:B------:R-:W-:Y:S01]  /*9c80*/  FSETP.NEU.AND P1, PT, R2.reuse, RZ, PT ;  /* 0x000000ff0200720b */ /* 0x040fe20003f2d000 */
[----:B------:R-:W-:-:S05]  /*9c90*/  VIADD R3, R2, 0xc0d55555 ;  /* 0xc0d5555502037836 */ /* 0x000fca0000000000 */
        /* <DEDUP_REMOVED lines=13> */
[----:B------:R-:W-:Y:S02]  /*9d70*/  I2FP.F32.S32 R4, R5 ;  /* 0x0000000500047245 */ /* 0x000fe40000201400 */
[----:B------:R-:W-:Y:S01]  /*9d80*/  MOV R5, 0x7f800000 ;  /* 0x7f80000000057802 */ /* 0x000fe20000000f00 */
[C---:B------:R-:W-:Y:S02]  /*9d90*/  FMUL R12, R11.reuse, R12 ;  /* 0x0000000c0b0c7220 */ /* 0x040fe40000400000 */
[----:B------:R-:W-:Y:S02]  /*9da0*/  FFMA R3, R4, 1.1920928955078125e-07, R3 ;  /* 0x3400000004037823 */ /* 0x000fe40000000003 */
[----:B------:R-:W-:-:S04]  /*9db0*/  FFMA R12, R11, R12, R11 ;  /* 0x0000000c0b0c7223 */ /* 0x000fc8000000000b */
[----:B------:R-:W-:Y:S01]  /*9dc0*/  FFMA R3, R3, 0.69314718246459960938, R12 ;  /* 0x3f31721803037823 */ /* 0x000fe2000000000c */
[----:B------:R-:W-:-:S05]  /*9dd0*/  @P0 FFMA R3, R2, R5, +INF ;  /* 0x7f80000002030423 */ /* 0x000fca0000000005 */
[----:B------:R-:W-:Y:S01]  /*9de0*/  FSEL R13, R3, -INF , P1 ;  /* 0xff800000030d7808 */ /* 0x000fe20000800000 */
[----:B------:R-:W-:Y:S06]  /*9df0*/  BRA `(.L_x_117) ;  /* 0x0000002c00907947 */ /* 0x000fec0003800000 */
.L_x_116:
[----:B------:R-:W-:-:S05]  /*9e00*/  IMAD.MOV.U32 R2, RZ, RZ, -0x2 ;  /* 0xfffffffeff027424 */ /* 0x000fca00078e00ff */
[----:B------:R-:W-:-:S04]  /*9e10*/  VIADDMNMX.U32 R3, R3, R2, 0x2, PT ;  /* 0x0000000203037446 */ /* 0x000fc80003800002 */
[----:B-1----:R-:W-:-:S04]  /*9e20*/  SHF.L.U32 R4, R3, 0x2, RZ ;  /* 0x0000000203047819 */ /* 0x002fc800000006ff */
[----:B------:R-:W0:Y:S02]  /*9e30*/  LDC R2, c[0x2][R4+0x108] ;  /* 0x0080420004027b82 */ /* 0x000e240000000800 */
[----:B0-----:R-:W-:-:S04]  /*9e40*/  SHF.R.S32.HI R3, RZ, 0x1f, R2 ;  /* 0x0000001fff037819 */ /* 0x001fc80000011402 */
.L_x_342:
[----:B------:R-:W-:Y:S05]  /*9e50*/  BRX R2 -0x9e60                                                            (*"BRANCH_TARGETS .L_x_343,.L_x_344,.L_x_117"*) ;  /* 0xffffff6002687949 */ /* 0x000fea000383ffff */
.L_x_344:
[----:B------:R-:W-:-:S13]  /*9e60*/  FSETP.GE.AND P0, PT, |R11|, 1.5, PT ;  /* 0x3fc000000b00780b */ /* 0x000fda0003f06200 */
[----:B------:R-:W-:Y:S05]  /*9e70*/  @!P0 BRA `(.L_x_118) ;  /* 0x0000000400ec8947 */ /* 0x000fea0003800000 */
[C---:B------:R-:W-:Y:S01]  /*9e80*/  FSETP.GT.AND P0, PT, |R11|.reuse, 41.09999847412109375, PT ;  /* 0x422466660b00780b */ /* 0x040fe20003f04200 */
[----:B------:R-:W-:Y:S01]  /*9e90*/  IMAD.MOV.U32 R19, RZ, RZ, 0x3a2c32e4 ;  /* 0x3a2c32e4ff137424 */ /* 0x000fe200078e00ff */
[C---:B------:R-:W-:Y:S02]  /*9ea0*/  FSETP.GEU.AND P1, PT, R11.reuse, RZ, PT ;  /* 0x000000ff0b00720b */ /* 0x040fe40003f2e000 */
[----:B------:R-:W-:-:S04]  /*9eb0*/  FSEL R4, R11, 41.09999847412109375, !P0 ;  /* 0x422466660b047808 */ /* 0x000fc80004000000 */
[C---:B------:R-:W-:Y:S01]  /*9ec0*/  FSETP.GEU.AND P0, PT, |R4|.reuse, 1.175494350822287508e-38, PT ;  /* 0x008000000400780b */ /* 0x040fe20003f0e200 */
[----:B------:R-:W-:-:S05]  /*9ed0*/  FMUL R3, |R4|, 16777216 ;  /* 0x4b80000004037820 */ /* 0x000fca0000400200 */
[----:B------:R-:W-:-:S04]  /*9ee0*/  FSEL R3, R3, |R4|, !P0 ;  /* 0x4000000403037208 */ /* 0x000fc80004000000 */
[----:B------:R-:W-:-:S04]  /*9ef0*/  IADD3 R2, PT, PT, R3, -0x3f3504f3, RZ ;  /* 0xc0cafb0d03027810 */ /* 0x000fc80007ffe0ff */
        /* <DEDUP_REMOVED lines=8> */
[----:B------:R-:W0:Y:S03]  /*9f80*/  MUFU.RCP R16, R16 ;  /* 0x0000001000107308 */ /* 0x000e260000001000 */
[----:B0-----:R-:W-:Y:S01]  /*9f90*/  FMUL R2, R16, R5 ;  /* 0x0000000510027220 */ /* 0x001fe20000400000 */
[----:B------:R-:W-:-:S03]  /*9fa0*/  FFMA R5, R12, 1.1920928955078125e-07, R3 ;  /* 0x340000000c057823 */ /* 0x000fc60000000003 */
[----:B------:R-:W-:Y:S01]  /*9fb0*/  FADD R17, R13, -R2 ;  /* 0x800000020d117221 */ /* 0x000fe20000000000 */
[CC--:B------:R-:W-:Y:S01]  /*9fc0*/  FMUL R12, R2.reuse, R2.reuse ;  /* 0x00000002020c7220 */ /* 0x0c0fe20000400000 */
[----:B------:R-:W-:Y:S02]  /*9fd0*/  FFMA R3, R2, 1.4426950216293334961, R5 ;  /* 0x3fb8aa3b02037823 */ /* 0x000fe40000000005 */
[----:B------:R-:W-:Y:S01]  /*9fe0*/  FADD R18, R17, R17 ;  /* 0x0000001111127221 */ /* 0x000fe20000000000 */
[----:B------:R-:W-:Y:S01]  /*9ff0*/  FFMA R17, R12, R19, 0.0032181653659790754318 ;  /* 0x3b52e7db0c117423 */ /* 0x000fe20000000013 */
[----:B------:R-:W-:Y:S01]  /*a000*/  FADD R5, R5, -R3 ;  /* 0x8000000305057221 */ /* 0x000fe20000000000 */
[----:B------:R-:W-:Y:S01]  /*a010*/  FMUL R19, |R4|, 1.4426950216293334961 ;  /* 0x3fb8aa3b04137820 */ /* 0x000fe20000400200 */
[----:B------:R-:W-:Y:S01]  /*a020*/  FFMA R13, R13, -R2, R18 ;  /* 0x800000020d0d7223 */ /* 0x000fe20000000012 */
[----:B------:R-:W-:Y:S01]  /*a030*/  FFMA R17, R12, R17, 0.018033718690276145935 ;  /* 0x3c93bb730c117423 */ /* 0x000fe20000000011 */
[----:B------:R-:W-:Y:S01]  /*a040*/  FFMA R18, R2, 1.4426950216293334961, R5 ;  /* 0x3fb8aa3b02127823 */ /* 0x000fe20000000005 */
[----:B------:R-:W-:Y:S01]  /*a050*/  FADD R5, |R4|, -0.5 ;  /* 0xbf00000004057421 */ /* 0x000fe20000000200 */
[----:B------:R-:W-:Y:S01]  /*a060*/  FMUL R13, R16, R13 ;  /* 0x0000000d100d7220 */ /* 0x000fe20000400000 */
[----:B------:R-:W-:Y:S01]  /*a070*/  FFMA R17, R12, R17, 0.12022458761930465698 ;  /* 0x3df6384f0c117423 */ /* 0x000fe20000000011 */
[----:B------:R-:W-:-:S02]  /*a080*/  FFMA R21, |R4|, 1.4426950216293334961, -R19 ;  /* 0x3fb8aa3b04157823 */ /* 0x000fc40000000a13 */
[----:B------:R-:W-:Y:S01]  /*a090*/  FFMA R13, R13, 1.4426950216293334961, R18 ;  /* 0x3fb8aa3b0d0d7823 */ /* 0x000fe20000000012 */
[----:B------:R-:W-:Y:S01]  /*a0a0*/  FMUL R17, R12, R17 ;  /* 0x000000110c117220 */ /* 0x000fe20000400000 */
[----:B------:R-:W-:Y:S02]  /*a0b0*/  FFMA R21, |R4|, 1.925963033500011079e-08, R21 ;  /* 0x32a5706004157823 */ /* 0x000fe40000000215 */
[----:B------:R-:W-:-:S04]  /*a0c0*/  FFMA R12, R2, 1.9251366722983220825e-08, R13 ;  /* 0x32a55e34020c7823 */ /* 0x000fc8000000000d */
[----:B------:R-:W-:-:S04]  /*a0d0*/  FFMA R12, R2, R17, R12 ;  /* 0x00000011020c7223 */ /* 0x000fc8000000000c */
[----:B------:R-:W-:-:S04]  /*a0e0*/  FADD R16, R3, R12 ;  /* 0x0000000c03107221 */ /* 0x000fc80000000000 */
[----:B------:R-:W-:Y:S01]  /*a0f0*/  FMUL R13, R16, R5 ;  /* 0x00000005100d7220 */ /* 0x000fe20000400000 */
[----:B------:R-:W-:-:S03]  /*a100*/  FADD R3, -R3, R16 ;  /* 0x0000001003037221 */ /* 0x000fc60000000100 */
        /* <DEDUP_REMOVED lines=11> */
[----:B------:R-:W-:Y:S02]  /*a1c0*/  HFMA2 R16, -RZ, RZ, 0.64013671875, -15.109375 ;  /* 0x391fcb8eff107431 */ /* 0x000fe400000001ff */
        /* <DEDUP_REMOVED lines=12> */
[----:B------:R-:W-:Y:S01]  /*a290*/  IADD3 R17, PT, PT, R3, 0x7f000000, RZ ;  /* 0x7f00000003117810 */ /* 0x000fe20007ffe0ff */
[----:B-1----:R-:W-:Y:S02]  /*a2a0*/  FFMA R16, R5, R18, -5.0603266572579741478e-05 ;  /* 0xb8543ed805107423 */ /* 0x002fe40000000012 */
[----:B------:R-:W-:Y:S02]  /*a2b0*/  FFMA R12, R13, R12, 0.0096188392490148544312 ;  /* 0x3c1d98560d0c7423 */ /* 0x000fe4000000000c */
[----:B------:R-:W-:Y:S02]  /*a2c0*/  FFMA R16, R5, R16, -0.00042276637395843863487 ;  /* 0xb9dda6be05107423 */ /* 0x000fe40000000010 */
[----:B------:R-:W-:Y:S01]  /*a2d0*/  FFMA R12, R13, R12, 0.055503588169813156128 ;  /* 0x3d6357bb0d0c7423 */ /* 0x000fe2000000000c */
[----:B0-----:R-:W-:Y:S02]  /*a2e0*/  IMAD R2, R2, 0x800000, -R3 ;  /* 0x0080000002027824 */ /* 0x001fe400078e0a03 */
[----:B------:R-:W-:Y:S01]  /*a2f0*/  FFMA R16, R5, R16, 0.00099214143119752407074 ;  /* 0x3a820abe05107423 */ /* 0x000fe20000000010 */
[----:B------:R-:W-:-:S03]  /*a300*/  FFMA R12, R13, R12, 0.24022644758224487305 ;  /* 0x3e75fdec0d0c7423 */ /* 0x000fc6000000000c */
[----:B------:R-:W-:Y:S01]  /*a310*/  FFMA R16, R5, R16, -0.00027855476946569979191 ;  /* 0xb9920afd05107423 */ /* 0x000fe20000000010 */
[----:B------:R-:W-:-:S03]  /*a320*/  FFMA R12, R13, R12, 0.69314718246459960938 ;  /* 0x3f3172180d0c7423 */ /* 0x000fc6000000000c */
[----:B------:R-:W-:Y:S01]  /*a330*/  FFMA R16, R5, R16, -0.0026749009266495704651 ;  /* 0xbb2f4d6405107423 */ /* 0x000fe20000000010 */
[----:B------:R-:W-:-:S03]  /*a340*/  FFMA R12, R13, R12, 1 ;  /* 0x3f8000000d0c7423 */ /* 0x000fc6000000000c */
[----:B------:R-:W-:Y:S01]  /*a350*/  FFMA R16, R5, R16, 0.0034718033857643604279 ;  /* 0x3b63873205107423 */ /* 0x000fe20000000010 */
[----:B------:R-:W-:-:S03]  /*a360*/  FMUL R17, R12, R17 ;  /* 0x000000110c117220 */ /* 0x000fc60000400000 */
[----:B------:R-:W-:Y:S01]  /*a370*/  FFMA R12, R5, R16, 0.083333343267440795898 ;  /* 0x3daaaaac050c7423 */ /* 0x000fe20000000010 */
[----:B------:R-:W-:-:S03]  /*a380*/  FMUL R2, R17, R2 ;  /* 0x0000000211027220 */ /* 0x000fc60000400000 */
[----:B------:R-:W-:Y:S01]  /*a390*/  @P1 FMUL R13, R5, R12 ;  /* 0x0000000c050d1220 */ /* 0x000fe20000400000 */
        /* <DEDUP_REMOVED lines=8> */
[----:B------:R-:W-:-:S07]  /*a420*/  MOV R12, 0x4b800000 ;  /* 0x4b800000000c7802 */ /* 0x000fce0000000f00 */
[----:B------:R-:W1:Y:S01]  /*a430*/  F2I.NTZ R17, R3 ;  /* 0x0000000300117305 */ /* 0x000e620000203100 */
[----:B0-----:R-:W-:-:S04]  /*a440*/  FFMA R2, R13, -0.5, |R4| ;  /* 0xbf0000000d027823 */ /* 0x001fc80000000404 */
[----:B------:R-:W-:Y:S01]  /*a450*/  FMUL R13, R2, R2 ;  /* 0x00000002020d7220 */ /* 0x000fe20000400000 */
[----:B-1----:R-:W-:-:S03]  /*a460*/  LOP3.LUT R18, R17, 0x1, RZ, 0xc0, !PT ;  /* 0x0000000111127812 */ /* 0x002fc600078ec0ff */
[----:B------:R-:W-:Y:S01]  /*a470*/  FFMA R20, R13, R20, -1.334560394287109375 ;  /* 0xbfaad2e00d147423 */ /* 0x000fe20000000014 */
[----:B------:R-:W-:Y:S02]  /*a480*/  LOP3.LUT P1, RZ, R17, 0x2, RZ, 0xc0, !PT ;  /* 0x0000000211ff7812 */ /* 0x000fe4000782c0ff */
[----:B------:R-:W-:Y:S01]  /*a490*/  ISETP.NE.U32.AND P0, PT, R18, 0x1, PT ;  /* 0x000000011200780c */ /* 0x000fe20003f05070 */
[C---:B------:R-:W-:Y:S01]  /*a4a0*/  FFMA R18, R13.reuse, -R22, 2.550144195556640625 ;  /* 0x402335900d127423 */ /* 0x040fe20000000816 */
[C---:B------:R-:W-:Y:S01]  /*a4b0*/  FFMA R20, R13.reuse, R20, 4.0586924552917480469 ;  /* 0x4081e0cf0d147423 */ /* 0x040fe20000000014 */
[----:B------:R-:W-:Y:S02]  /*a4c0*/  FFMA R22, R2, R13, RZ ;  /* 0x0000000d02167223 */ /* 0x000fe400000000ff */
        /* <DEDUP_REMOVED lines=22> */
.L_x_118:
[----:B------:R-:W0:Y:S01]  /*a630*/  FRND R2, R11 ;  /* 0x0000000b00027307 */ /* 0x000e220000201000 */
[C---:B------:R-:W-:Y:S01]  /*a640*/  FSETP.NEU.AND P0, PT, R11.reuse, RZ, PT ;  /* 0x000000ff0b00720b */ /* 0x040fe20003f0d000 */
[----:B------:R-:W-:Y:S01]  /*a650*/  IMAD.MOV.U32 R4, RZ, RZ, 0x3a8c9f66 ;  /* 0x3a8c9f66ff047424 */ /* 0x000fe200078e00ff */
        /* <DEDUP_REMOVED lines=25> */
.L_x_119:
[----:B------:R-:W0:Y:S01]  /*a7f0*/  FRND.TRUNC R4, R11 ;  /* 0x0000000b00047307 */ /* 0x000e22000020d000 */
[----:B------:R-:W-:Y:S02]  /*a800*/  MOV R13, 0x7fffffff ;  /* 0x7fffffff000d7802 */ /* 0x000fe40000000f00 */
[----:B0-----:R-:W-:-:S13]  /*a810*/  FSETP.NEU.AND P0, PT, R11, R4, PT ;  /* 0x000000040b00720b */ /* 0x001fda0003f0d000 */
[----:B------:R-:W-:Y:S05]  /*a820*/  @!P0 BRA `(.L_x_117) ;  /* 0x0000002400048947 */ /* 0x000fea0003800000 */
[----:B------:R-:W-:Y:S01]  /*a830*/  FSETP.GEU.AND P0, PT, R11, -41.09999847412109375, PT ;  /* 0xc22466660b00780b */ /* 0x000fe20003f0e000 */
[----:B------:R-:W-:-:S12]  /*a840*/  IMAD.MOV.U32 R13, RZ, RZ, R2 ;  /* 0x000000ffff0d7224 */ /* 0x000fd800078e0002 */
[----:B------:R-:W-:Y:S05]  /*a850*/  @P0 BRA `(.L_x_117) ;  /* 0x0000002000f80947 */ /* 0x000fea0003800000 */
[----:B------:R-:W0:Y:S02]  /*a860*/  F2I.TRUNC.NTZ R11, R11 ;  /* 0x0000000b000b7305 */ /* 0x000e24000020f100 */
[----:B0-----:R-:W-:-:S04]  /*a870*/  LOP3.LUT R3, R11, 0x1, RZ, 0xc0, !PT ;  /* 0x000000010b037812 */ /* 0x001fc800078ec0ff */
[----:B------:R-:W-:-:S04]  /*a880*/  ISETP.NE.U32.AND P0, PT, R3, 0x1, PT ;  /* 0x000000010300780c */ /* 0x000fc80003f05070 */
[----:B------:R-:W-:Y:S01]  /*a890*/  FSEL R13, R2, RZ, P0 ;  /* 0x000000ff020d7208 */ /* 0x000fe20000000000 */
[----:B------:R-:W-:Y:S08]  /*a8a0*/  BRA `(.L_x_117) ;  /* 0x0000002000e47947 */ /* 0x000ff00003800000 */
.L_x_343:
        /* <DEDUP_REMOVED lines=10> */
.L_x_121:
[----:B------:R-:W0:Y:S02]  /*a950*/  MUFU.RCP R2, R11 ;  /* 0x0000000b00027308 */ /* 0x000e240000001000 */
[----:B0-----:R-:W-:-:S04]  /*a960*/  FFMA R3, R2, R11, -1 ;  /* 0xbf80000002037423 */ /* 0x001fc8000000000b */
[----:B------:R-:W-:-:S04]  /*a970*/  FADD.FTZ R3, -R3, -RZ ;  /* 0x800000ff03037221 */ /* 0x000fc80000010100 */
[----:B------:R-:W-:-:S07]  /*a980*/  FFMA R13, R2, R3, R2 ;  /* 0x00000003020d7223 */ /* 0x000fce0000000002 */
.L_x_122:
[----:B------:R-:W-:Y:S05]  /*a990*/  BSYNC.RECONVERGENT B1 ;  /* 0x0000000000017941 */ /* 0x000fea0003800200 */
.L_x_120:
[----:B------:R-:W-:Y:S05]  /*a9a0*/  BRA `(.L_x_117) ;  /* 0x0000002000a47947 */ /* 0x000fea0003800000 */
.L_x_115:
[----:B------:R-:W-:-:S13]  /*a9b0*/  ISETP.GT.AND P0, PT, R3, 0x5, PT ;  /* 0x000000050300780c */ /* 0x000fda0003f04270 */
[----:B------:R-:W-:Y:S05]  /*a9c0*/  @P0 BRA `(.L_x_123) ;  /* 0x00000000005c0947 */ /* 0x000fea0003800000 */
[----:B------:R-:W-:-:S05]  /*a9d0*/  IMAD.MOV.U32 R2, RZ, RZ, -0x4 ;  /* 0xfffffffcff027424 */ /* 0x000fca00078e00ff */
[----:B------:R-:W-:-:S04]  /*a9e0*/  VIADDMNMX.U32 R3, R3, R2, 0x2, PT ;  /* 0x0000000203037446 */ /* 0x000fc80003800002 */
[----:B-1----:R-:W-:-:S04]  /*a9f0*/  SHF.L.U32 R4, R3, 0x2, RZ ;  /* 0x0000000203047819 */ /* 0x002fc800000006ff */
[----:B------:R-:W0:Y:S02]  /*aa00*/  LDC R2, c[0x2][R4+0x114] ;  /* 0x0080450004027b82 */ /* 0x000e240000000800 */
[----:B0-----:R-:W-:-:S04]  /*aa10*/  SHF.R.S32.HI R3, RZ, 0x1f, R2 ;  /* 0x0000001fff037819 */ /* 0x001fc80000011402 */
.L_x_346:
[----:B------:R-:W-:Y:S05]  /*aa20*/  BRX R2 -0xaa30                                                            (*"BRANCH_TARGETS .L_x_347,.L_x_348,.L_x_117"*) ;  /* 0xffffff5402747949 */ /* 0x000fea000383ffff */
.L_x_348:
[----:B------:R-:W-:Y:S01]  /*aa30*/  FMUL R13, R11, R11 ;  /* 0x0000000b0b0d7220 */ /* 0x000fe20000400000 */
[----:B------:R-:W-:Y:S06]  /*aa40*/  BRA `(.L_x_117) ;  /* 0x00000020007c7947 */ /* 0x000fec0003800000 */
.L_x_347:
[----:B------:R-:W-:Y:S01]  /*aa50*/  IADD3 R2, PT, PT, R11, -0xd000000, RZ ;  /* 0xf30000000b027810 */ /* 0x000fe20007ffe0ff */
[----:B------:R0:W1:Y:S01]  /*aa60*/  MUFU.RSQ R4, R11 ;  /* 0x0000000b00047308 */ /* 0x0000620000001400 */
[----:B------:R-:W-:Y:S02]  /*aa70*/  BSSY.RECONVERGENT B1, `(.L_x_124) ;  /* 0x000000b000017945 */ /* 0x000fe40003800200 */
[----:B------:R-:W-:-:S13]  /*aa80*/  ISETP.GT.U32.AND P0, PT, R2, 0x727fffff, PT ;  /* 0x727fffff0200780c */ /* 0x000fda0003f04070 */
[----:B0-----:R-:W-:Y:S05]  /*aa90*/  @!P0 BRA `(.L_x_125) ;  /* 0x0000000000108947 */ /* 0x001fea0003800000 */
[----:B------:R-:W-:Y:S02]  /*aaa0*/  MOV R13, R11 ;  /* 0x0000000b000d7202 */ /* 0x000fe40000000f00 */
[----:B------:R-:W-:-:S07]  /*aab0*/  MOV R16, 0xaad0 ;  /* 0x0000aad000107802 */ /* 0x000fce0000000f00 */
[----:B-1----:R-:W-:Y:S05]  /*aac0*/  CALL.REL.NOINC `($__internal_3_$__cuda_sm20_sqrt_rn_f32_slowpath) ;  /* 0x000000b0006c7944 */ /* 0x002fea0003c00000 */
[----:B------:R-:W-:Y:S05]  /*aad0*/  BRA `(.L_x_126) ;  /* 0x0000000000107947 */ /* 0x000fea0003800000 */
.L_x_125:
[C---:B-1----:R-:W-:Y:S01]  /*aae0*/  FMUL.FTZ R2, R4.reuse, R11 ;  /* 0x0000000b04027220 */ /* 0x042fe20000410000 */
[----:B------:R-:W-:-:S03]  /*aaf0*/  FMUL.FTZ R13, R4, 0.5 ;  /* 0x3f000000040d7820 */ /* 0x000fc60000410000 */
[----:B------:R-:W-:-:S04]  /*ab00*/  FFMA R11, -R2, R2, R11 ;  /* 0x00000002020b7223 */ /* 0x000fc8000000010b */
[----:B------:R-:W-:-:S07]  /*ab10*/  FFMA R13, R11, R13, R2 ;  /* 0x0000000d0b0d7223 */ /* 0x000fce0000000002 */
.L_x_126:
[----:B------:R-:W-:Y:S05]  /*ab20*/  BSYNC.RECONVERGENT B1 ;  /* 0x0000000000017941 */ /* 0x000fea0003800200 */
.L_x_124:
[----:B------:R-:W-:Y:S05]  /*ab30*/  BRA `(.L_x_117) ;  /* 0x0000002000407947 */ /* 0x000fea0003800000 */
.L_x_123:
[----:B------:R-:W-:-:S05]  /*ab40*/  IMAD.MOV.U32 R2, RZ, RZ, -0x6 ;  /* 0xfffffffaff027424 */ /* 0x000fca00078e00ff */
[----:B------:R-:W-:-:S04]  /*ab50*/  VIADDMNMX.U32 R3, R3, R2, 0x3, PT ;  /* 0x0000000303037446 */ /* 0x000fc80003800002 */
[----:B-1----:R-:W-:-:S04]  /*ab60*/  SHF.L.U32 R4, R3, 0x2, RZ ;  /* 0x0000000203047819 */ /* 0x002fc800000006ff */
[----:B------:R-:W0:Y:S02]  /*ab70*/  LDC R2, c[0x2][R4+0x120] ;  /* 0x0080480004027b82 */ /* 0x000e240000000800 */
[----:B0-----:R-:W-:-:S04]  /*ab80*/  SHF.R.S32.HI R3, RZ, 0x1f, R2 ;  /* 0x0000001fff037819 */ /* 0x001fc80000011402 */
.L_x_350:
[----:B------:R-:W-:Y:S05]  /*ab90*/  BRX R2 -0xaba0                                                            (*"BRANCH_TARGETS .L_x_351,.L_x_352,.L_x_353,.L_x_117"*) ;  /* 0xffffff5402187949 */ /* 0x000fea000383ffff */
.L_x_353:
        /* <DEDUP_REMOVED lines=12> */
[----:B------:R-:W-:Y:S02]  /*ac60*/  SHF.L.U32 R4, R11, 0x8, RZ ;  /* 0x000000080b047819 */ /* 0x000fe400000006ff */
[----:B------:R-:W-:Y:S01]  /*ac70*/  CS2R R12, SRZ ;  /* 0x00000000000c7805 */ /* 0x000fe2000001ff00 */
[----:B------:R-:W-:Y:S01]  /*ac80*/  UMOV UR4, URZ ;  /* 0x000000ff00047c82 */ /* 0x000fe20008000000 */
[----:B------:R-:W-:-:S07]  /*ac90*/  LOP3.LUT R21, R4, 0x80000000, RZ, 0xfc, !PT ;  /* 0x8000000004157812 */ /* 0x000fce00078efcff */
.L_x_130:
[----:B0-----:R-:W-:-:S05]  /*aca0*/  IMAD.WIDE.U32 R16, R13, 0x4, R2 ;  /* 0x000000040d107825 */ /* 0x001fca00078e0002 */
[----:B------:R-:W2:Y:S01]  /*acb0*/  LDG.E.CONSTANT R4, desc[UR8][R16.64] ;  /* 0x0000000810047981 */ /* 0x000ea2000c1e9900 */
[C---:B-1----:R-:W-:Y:S01]  /*acc0*/  LEA R18, R13.reuse, R1, 0x2 ;  /* 0x000000010d127211 */ /* 0x042fe200078e10ff */
        /* <DEDUP_REMOVED lines=16> */
[----:B------:R-:W3:Y:S01]  /*add0*/  @P0 LDL R4, [R13+0x10] ;  /* 0x000010000d040983 */ /* 0x000ee20000100800 */
        /* <DEDUP_REMOVED lines=22> */
.L_x_129:
[----:B------:R-:W-:Y:S01]  /*af40*/  FMUL R3, RZ, R11 ;  /* 0x0000000bff037220 */ /* 0x000fe20000400000 */
[----:B------:R-:W-:-:S07]  /*af50*/  MOV R2, RZ ;  /* 0x000000ff00027202 */ /* 0x000fce0000000f00 */
.L_x_128:
[----:B------:R-:W-:Y:S05]  /*af60*/  BSYNC.RECONVERGENT B1 ;  /* 0x0000000000017941 */ /* 0x000fea0003800200 */
.L_x_127:
        /* <DEDUP_REMOVED lines=19> */
.L_x_352:
        /* <DEDUP_REMOVED lines=26> */
.L_x_351:
        /* <DEDUP_REMOVED lines=16> */
.L_x_134:
[----:B0-----:R-:W-:-:S05]  /*b340*/  IMAD.WIDE.U32 R16, R13, 0x4, R2 ;  /* 0x000000040d107825 */ /* 0x001fca00078e0002 */
[----:B------:R-:W2:Y:S01]  /*b350*/  LDG.E.CONSTANT R4, desc[UR8][R16.64] ;  /* 0x0000000810047981 */ /* 0x000ea2000c1e9900 */
[C---:B-1----:R-:W-:Y:S02]  /*b360*/  LEA R18, R13.reuse, R1, 0x2 ;  /* 0x000000010d127211 */ /* 0x042fe400078e10ff */
        /* <DEDUP_REMOVED lines=16> */
[----:B------:R-:W3:Y:S01]  /*b470*/  @P0 LDL R4, [R13+0x10] ;  /* 0x000010000d040983 */ /* 0x000ee20000100800 */
        /* <DEDUP_REMOVED lines=16> */
[----:B------:R-:W-:-:S04]  /*b580*/  IADD3 R2, PT, PT, -R4, RZ, RZ ;  /* 0x000000ff04027210 */ /* 0x000fc80007ffe1ff */
[----:B------:R-:W-:Y:S01]  /*b590*/  @!P1 MOV R4, R2 ;  /* 0x0000000200049202 */ /* 0x000fe20000000f00 */
[----:B0-----:R-:W-:-:S10]  /*b5a0*/  DMUL R12, R16, UR6 ;  /* 0x00000006100c7c28 */ /* 0x001fd40008000000 */
[----:B------:R-:W0:Y:S02]  /*b5b0*/  F2F.F32.F64 R12, R12 ;  /* 0x0000000c000c7310 */ /* 0x000e240000301000 */
[----:B0-----:R-:W-:Y:S01]  /*b5c0*/  FSEL R2, -R12, R12, !P0 ;  /* 0x0000000c0c027208 */ /* 0x001fe20004000100 */
[----:B------:R-:W-:Y:S06]  /*b5d0*/  BRA `(.L_x_132) ;  /* 0x0000000000087947 */ /* 0x000fec0003800000 */
.L_x_133:
[----:B------:R-:W-:Y:S01]  /*b5e0*/  FMUL R2, RZ, R11 ;  /* 0x0000000bff027220 */ /* 0x000fe20000400000 */
[----:B------:R-:W-:-:S07]  /*b5f0*/  IMAD.MOV.U32 R4, RZ, RZ, RZ ;  /* 0x000000ffff047224 */ /* 0x000fce00078e00ff */
.L_x_132:
[----:B------:R-:W-:Y:S05]  /*b600*/  BSYNC.RECONVERGENT B1 ;  /* 0x0000000000017941 */ /* 0x000fea0003800200 */
.L_x_131:
[----:B------:R-:W-:Y:S02]  /*b610*/  HFMA2 R12, -RZ, RZ, 0.487060546875, -0.0625 ;  /* 0x37cbac00ff0c7431 */ /* 0x000fe400000001ff */
[----:B------:R-:W-:Y:S01]  /*b620*/  FMUL R3, R2, R2 ;  /* 0x0000000202037220 */ /* 0x000fe20000400000 */
[----:B------:R-:W-:Y:S02]  /*b630*/  LOP3.LUT R11, R4, 0x1, RZ, 0xc0, !PT ;  /* 0x00000001040b7812 */ /* 0x000fe400078ec0ff */
[----:B------:R-:W-:Y:S02]  /*b640*/  MOV R16, 0x3d2aaabb ;  /* 0x3d2aaabb00107802 */ /* 0x000fe40000000f00 */
[----:B------:R-:W-:Y:S02]  /*b650*/  ISETP.NE.U32.AND P0, PT, R11, 0x1, PT ;  /* 0x000000010b00780c */ /* 0x000fe40003f05070 */
[----:B------:R-:W-:Y:S01]  /*b660*/  MOV R11, 0x3effffff ;  /* 0x3effffff000b7802 */ /* 0x000fe20000000f00 */
[----:B------:R-:W-:Y:S01]  /*b670*/  FFMA R5, R3, R12, -0.0013887860113754868507 ;  /* 0xbab607ed03057423 */ /* 0x000fe2000000000c */
[----:B------:R-:W-:-:S02]  /*b680*/  FSEL R16, R16, 0.0083327032625675201416, !P0 ;  /* 0x3c0885e410107808 */ /* 0x000fc40004000000 */
[----:B------:R-:W-:Y:S02]  /*b690*/  LOP3.LUT P1, RZ, R4, 0x2, RZ, 0xc0, !PT ;  /* 0x0000000204ff7812 */ /* 0x000fe4000782c0ff */
[----:B------:R-:W-:Y:S02]  /*b6a0*/  FSEL R12, R5, -0.00019574658654164522886, !P0 ;  /* 0xb94d4153050c7808 */ /* 0x000fe40004000000 */
        /* <DEDUP_REMOVED lines=8> */
.L_x_114:
[----:B------:R-:W-:-:S13]  /*b730*/  ISETP.GT.AND P0, PT, R3, 0xc, PT ;  /* 0x0000000c0300780c */ /* 0x000fda0003f04270 */
[----:B------:R-:W-:Y:S05]  /*b740*/  @P0 BRA `(.L_x_135) ;  /* 0x0000000800900947 */ /* 0x000fea0003800000 */
[----:B------:R-:W-:-:S13]  /*b750*/  ISETP.GT.AND P0, PT, R3, 0xa, PT ;  /* 0x0000000a0300780c */ /* 0x000fda0003f04270 */
[----:B------:R-:W-:Y:S05]  /*b760*/  @P0 BRA `(.L_x_136) ;  /* 0x0000000400b80947 */ /* 0x000fea0003800000 */
[----:B------:R-:W-:-:S05]  /*b770*/  IMAD.MOV.U32 R2, RZ, RZ, -0x9 ;  /* 0xfffffff7ff027424 */ /* 0x000fca00078e00ff */
[----:B------:R-:W-:-:S04]  /*b780*/  VIADDMNMX.U32 R3, R3, R2, 0x2, PT ;  /* 0x0000000203037446 */ /* 0x000fc80003800002 */
[----:B-1----:R-:W-:-:S04]  /*b790*/  SHF.L.U32 R4, R3, 0x2, RZ ;  /* 0x0000000203047819 */ /* 0x002fc800000006ff */
[----:B------:R-:W0:Y:S02]  /*b7a0*/  LDC R2, c[0x2][R4+0x130] ;  /* 0x00804c0004027b82 */ /* 0x000e240000000800 */
[----:B0-----:R-:W-:-:S04]  /*b7b0*/  SHF.R.S32.HI R3, RZ, 0x1f, R2 ;  /* 0x0000001fff037819 */ /* 0x001fc80000011402 */
.L_x_355:
[----:B------:R-:W-:Y:S05]  /*b7c0*/  BRX R2 -0xb7d0                                                            (*"BRANCH_TARGETS .L_x_356,.L_x_357,.L_x_117"*) ;  /* 0xffffff48020c7949 */ /* 0x000fea000383ffff */
.L_x_357:
        /* <DEDUP_REMOVED lines=16> */
.L_x_140:
        /* <DEDUP_REMOVED lines=42> */
.L_x_139:
[----:B------:R-:W-:Y:S01]  /*bb70*/  FMUL R2, RZ, R11 ;  /* 0x0000000bff027220 */ /* 0x000fe20000400000 */
[----:B------:R-:W-:-:S07]  /*bb80*/  MOV R4, RZ ;  /* 0x000000ff00047202 */ /* 0x000fce0000000f00 */
.L_x_138:
[----:B------:R-:W-:Y:S05]  /*bb90*/  BSYNC.RECONVERGENT B1 ;  /* 0x0000000000017941 */ /* 0x000fea0003800200 */
.L_x_137:
        /* <DEDUP_REMOVED lines=16> */
.L_x_356:
        /* <DEDUP_REMOVED lines=27> */
.L_x_136:
[----:B------:R-:W-:-:S05]  /*be50*/  IMAD.MOV.U32 R2, RZ, RZ, -0xb ;  /* 0xfffffff5ff027424 */ /* 0x000fca00078e00ff */
[----:B------:R-:W-:-:S04]  /*be60*/  VIADDMNMX.U32 R3, R3, R2, 0x2, PT ;  /* 0x0000000203037446 */ /* 0x000fc80003800002 */
[----:B-1----:R-:W-:-:S04]  /*be70*/  SHF.L.U32 R4, R3, 0x2, RZ ;  /* 0x0000000203047819 */ /* 0x002fc800000006ff */
[----:B------:R-:W0:Y:S02]  /*be80*/  LDC R2, c[0x2][R4+0x13c] ;  /* 0x00804f0004027b82 */ /* 0x000e240000000800 */
[----:B0-----:R-:W-:-:S04]  /*be90*/  SHF.R.S32.HI R3, RZ, 0x1f, R2 ;  /* 0x0000001fff037819 */ /* 0x001fc80000011402 */
.L_x_359:
[----:B------:R-:W-:Y:S05]  /*bea0*/  BRX R2 -0xbeb0                                                            (*"BRANCH_TARGETS .L_x_360,.L_x_361,.L_x_117"*) ;  /* 0xffffff4002547949 */ /* 0x000fea000383ffff */
.L_x_361:
[C---:B------:R-:W-:Y:S01]  /*beb0*/  FMUL R2, |R11|.reuse, 1.4426950216293334961 ;  /* 0x3fb8aa3b0b027820 */ /* 0x040fe20000400200 */
[----:B------:R-:W-:Y:S02]  /*bec0*/  HFMA2 R3, -RZ, RZ, 3.4921875, 0 ;  /* 0x42fc0000ff037431 */ /* 0x000fe400000001ff */
[----:B------:R-:W-:-:S03]  /*bed0*/  FMUL R17, R11, R11 ;  /* 0x0000000b0b117220 */ /* 0x000fc60000400000 */
[----:B------:R-:W0:Y:S02]  /*bee0*/  FRND.TRUNC R2, R2 ;  /* 0x0000000200027307 */ /* 0x000e24000020d000 */
[----:B0-----:R-:W-:Y:S02]  /*bef0*/  FSETP.GT.AND P0, PT, |R2|, 126, PT ;  /* 0x42fc00000200780b */ /* 0x001fe40003f04200 */
[----:B------:R-:W-:-:S04]  /*bf00*/  LOP3.LUT R3, R3, 0x80000000, R2, 0xb8, !PT ;  /* 0x8000000003037812 */ /* 0x000fc800078eb802 */
[----:B------:R-:W-:Y:S01]  /*bf10*/  FSEL R4, R3, R2, P0 ;  /* 0x0000000203047208 */ /* 0x000fe20000000000 */
[----:B------:R-:W-:Y:S01]  /*bf20*/  IMAD.MOV.U32 R2, RZ, RZ, 0x363d0ada ;  /* 0x363d0adaff027424 */ /* 0x000fe200078e00ff */
[----:B------:R-:W-:-:S03]  /*bf30*/  FSETP.GE.AND P0, PT, |R11|, 1, PT ;  /* 0x3f8000000b00780b */ /* 0x000fc60003f06200 */
[----:B------:R-:W-:Y:S01]  /*bf40*/  FFMA R3, R4, -0.69314718246459960938, |R11| ;  /* 0xbf31721804037823 */ /* 0x000fe2000000040b */
[----:B------:R-:W-:-:S03]  /*bf50*/  FFMA R2, R17, R2, 0.00019836159481201320887 ;  /* 0x394fff4911027423 */ /* 0x000fc60000000002 */
[C---:B------:R-:W-:Y:S01]  /*bf60*/  FFMA R3, R4.reuse, 1.9046542121259335545e-09, R3 ;  /* 0x3102e30804037823 */ /* 0x040fe20000000003 */
[----:B------:R-:W-:Y:S01]  /*bf70*/  FADD R4, R4, 12583037 ;  /* 0x4b40007d04047421 */ /* 0x000fe20000000000 */
[----:B------:R-:W-:Y:S02]  /*bf80*/  FFMA R12, R17, R2, 0.0083333496004343032837 ;  /* 0x3c08889a110c7423 */ /* 0x000fe40000000002 */
[----:B------:R-:W-:Y:S02]  /*bf90*/  FMUL R3, R3, 1.4426950216293334961 ;  /* 0x3fb8aa3b03037820 */ /* 0x000fe40000400000 */
[----:B------:R-:W-:Y:S01]  /*bfa0*/  SHF.L.U32 R4, R4, 0x17, RZ ;  /* 0x0000001704047819 */ /* 0x000fe200000006ff */
        /* <DEDUP_REMOVED lines=10> */
.L_x_360:
        /* <DEDUP_REMOVED lines=20> */
.L_x_135:
[----:B------:R-:W-:-:S13]  /*c190*/  ISETP.GT.AND P0, PT, R3, 0xe, PT ;  /* 0x0000000e0300780c */ /* 0x000fda0003f04270 */
[----:B------:R-:W-:Y:S05]  /*c1a0*/  @P0 BRA `(.L_x_141) ;  /* 0x0000000400000947 */ /* 0x000fea0003800000 */
[----:B------:R-:W-:-:S04]  /*c1b0*/  MOV R2, 0xfffffff3 ;  /* 0xfffffff300027802 */ /* 0x000fc80000000f00 */
[----:B------:R-:W-:-:S05]  /*c1c0*/  VIADDMNMX.U32 R3, R3, R2, 0x2, PT ;  /* 0x0000000203037446 */ /* 0x000fca0003800002 */
[----:B-1----:R-:W-:-:S04]  /*c1d0*/  IMAD.SHL.U32 R4, R3, 0x4, RZ ;  /* 0x0000000403047824 */ /* 0x002fc800078e00ff */
[----:B------:R-:W0:Y:S02]  /*c1e0*/  LDC R2, c[0x2][R4+0x148] ;  /* 0x0080520004027b82 */ /* 0x000e240000000800 */
[----:B0-----:R-:W-:-:S04]  /*c1f0*/  SHF.R.S32.HI R3, RZ, 0x1f, R2 ;  /* 0x0000001fff037819 */ /* 0x001fc80000011402 */
.L_x_363:
[----:B------:R-:W-:Y:S05]  /*c200*/  BRX R2 -0xc210                                                            (*"BRANCH_TARGETS .L_x_364,.L_x_365,.L_x_117"*) ;  /* 0xffffff3c027c7949 */ /* 0x000fea000383ffff */
.L_x_365:
        /* <DEDUP_REMOVED lines=17> */
.L_x_364:
[C---:B------:R-:W-:Y:S01]  /*c320*/  FFMA R3, R11.reuse, R11, 1 ;  /* 0x3f8000000b037423 */ /* 0x040fe2000000000b */
[----:B------:R-:W-:Y:S01]  /*c330*/  FSETP.GT.AND P0, PT, |R11|, 8388608, PT ;  /* 0x4b0000000b00780b */ /* 0x000fe20003f04200 */
[----:B------:R-:W-:Y:S02]  /*c340*/  IMAD.MOV.U32 R13, RZ, RZ, 0x3e800000 ;  /* 0x3e800000ff0d7424 */ /* 0x000fe400078e00ff */
[----:B------:R-:W0:Y:S02]  /*c350*/  MUFU.RSQ R2, R3 ;  /* 0x0000000300027308 */ /* 0x000e240000001400 */
[----:B0-----:R-:W-:-:S06]  /*c360*/  FFMA R4, R3, R2, 1 ;  /* 0x3f80000003047423 */ /* 0x001fcc0000000002 */
[----:B------:R-:W0:Y:S02]  /*c370*/  MUFU.RCP R4, R4 ;  /* 0x0000000400047308 */ /* 0x000e240000001000 */
[----:B0-----:R-:W-:Y:S01]  /*c380*/  FMUL R2, R4, |R11| ;  /* 0x4000000b04027220 */ /* 0x001fe20000400000 */
[----:B------:R-:W-:-:S03]  /*c390*/  MOV R4, 0x3d39bf78 ;  /* 0x3d39bf7800047802 */ /* 0x000fc60000000f00 */
        /* <DEDUP_REMOVED lines=33> */
.L_x_141:
[----:B------:R-:W-:-:S05]  /*c5b0*/  IMAD.MOV.U32 R2, RZ, RZ, -0xf ;  /* 0xfffffff1ff027424 */ /* 0x000fca00078e00ff */
[----:B------:R-:W-:-:S04]  /*c5c0*/  VIADDMNMX.U32 R2, R3, R2, 0x2, PT ;  /* 0x0000000203027446 */ /* 0x000fc80003800002 */
[----:B------:R-:W-:-:S04]  /*c5d0*/  SHF.L.U32 R2, R2, 0x2, RZ ;  /* 0x0000000202027819 */ /* 0x000fc800000006ff */
[----:B-1----:R-:W0:Y:S02]  /*c5e0*/  LDC R4, c[0x2][R2+0x154] ;  /* 0x0080550002047b82 */ /* 0x002e240000000800 */
[----:B0-----:R-:W-:-:S04]  /*c5f0*/  SHF.R.S32.HI R5, RZ, 0x1f, R4 ;  /* 0x0000001fff057819 */ /* 0x001fc80000011404 */
.L_x_367:
[----:B------:R-:W-:Y:S05]  /*c600*/  BRX R4 -0xc610                                                            (*"BRANCH_TARGETS .L_x_368,.L_x_369,.L_x_370"*) ;  /* 0xffffff38047c7949 */ /* 0x000fea000383ffff */
.L_x_370:
[----:B------:R-:W-:-:S13]  /*c610*/  ISETP.NE.AND P0, PT, R3, 0x11, PT ;  /* 0x000000110300780c */ /* 0x000fda0003f05270 */
[----:B------:R-:W-:Y:S05]  /*c620*/  @P0 BRA `(.L_x_117) ;  /* 0x0000000400840947 */ /* 0x000fea0003800000 */
[C---:B------:R-:W-:Y:S01]  /*c630*/  FADD R3, -|R11|.reuse, 1 ;  /* 0x3f8000000b037421 */ /* 0x040fe20000000300 */
[----:B------:R-:W-:Y:S01]  /*c640*/  FSETP.GT.AND P0, PT, |R11|, 8.50705917302346158658e+37, PT ;  /* 0x7e8000000b00780b */ /* 0x000fe20003f04200 */
[----:B------:R-:W-:-:S04]  /*c650*/  HFMA2 R13, -RZ, RZ, 1.625, 0 ;  /* 0x3e800000ff0d7431 */ /* 0x000fc800000001ff */
[----:B------:R-:W0:Y:S02]  /*c660*/  MUFU.RCP R3, R3 ;  /* 0x0000000300037308 */ /* 0x000e240000001000 */
[----:B0-----:R-:W-:-:S04]  /*c670*/  FADD R2, R3, R3 ;  /* 0x0000000303027221 */ /* 0x001fc80000000000 */
        /* <DEDUP_REMOVED lines=11> */
[----:B------:R-:W-:Y:S01]  /*c730*/  MOV R12, 0x3d39bf78 ;  /* 0x3d39bf78000c7802 */ /* 0x000fe20000000f00 */
[----:B------:R-:W-:Y:S02]  /*c740*/  FMUL R5, R5, 1.1920928955078125e-07 ;  /* 0x3400000005057820 */ /* 0x000fe40000400000 */
[----:B------:R-:W-:-:S04]  /*c750*/  FADD R3, R4, R3 ;  /* 0x0000000304037221 */ /* 0x000fc80000000000 */
[----:B------:R-:W-:Y:S01]  /*c760*/  FFMA R4, R3, -R12, 0.10546888411045074463 ;  /* 0x3dd8001203047423 */ /* 0x000fe2000000080c */
[----:B------:R-:W-:-:S03]  /*c770*/  HFMA2 R12, -RZ, RZ, 1.75, 0 ;  /* 0x3f000000ff0c7431 */ /* 0x000fc600000001ff */
[----:B------:R-:W-:-:S04]  /*c780*/  FFMA R4, R3, R4, -0.13229703903198242188 ;  /* 0xbe0778e003047423 */ /* 0x000fc80000000004 */
[----:B------:R-:W-:Y:S01]  /*c790*/  FFMA R4, R3, R4, 0.14491446316242218018 ;  /* 0x3e14647503047423 */ /* 0x000fe20000000004 */
[----:B------:R-:W-:-:S03]  /*c7a0*/  LOP3.LUT R11, R12, 0x80000000, R11, 0xb8, !PT ;  /* 0x800000000c0b7812 */ /* 0x000fc600078eb80b */
        /* <DEDUP_REMOVED lines=14> */
.L_x_369:
        /* <DEDUP_REMOVED lines=18> */
.L_x_368:
[C---:B------:R-:W-:Y:S01]  /*c9b0*/  FFMA R3, R11.reuse, R11, -1 ;  /* 0xbf8000000b037423 */ /* 0x040fe2000000000b */
[----:B------:R-:W-:Y:S01]  /*c9c0*/  FADD R11, R11, -1 ;  /* 0xbf8000000b0b7421 */ /* 0x000fe20000000000 */
[----:B------:R-:W-:Y:S02]  /*c9d0*/  HFMA2 R12, -RZ, RZ, 1.875, 0 ;  /* 0x3f800000ff0c7431 */ /* 0x000fe400000001ff */
        /* <DEDUP_REMOVED lines=9> */
[----:B------:R-:W-:Y:S01]  /*ca70*/  FADD R2, R11, R2 ;  /* 0x000000020b027221 */ /* 0x000fe20000000000 */
[----:B------:R-:W-:-:S03]  /*ca80*/  MOV R11, 0x3d39bf78 ;  /* 0x3d39bf78000b7802 */ /* 0x000fc60000000f00 */
        /* <DEDUP_REMOVED lines=27> */
.L_x_117:
[----:B------:R-:W-:Y:S05]  /*cc40*/  BSYNC.RECONVERGENT B0 ;  /* 0x0000000000007941 */ /* 0x000fea0003800200 */
.L_x_113:
[----:B------:R-:W-:-:S05]  /*cc50*/  LEA R2, R6, R7, 0x2 ;  /* 0x0000000706027211 */ /* 0x000fca00078e10ff */
[----:B------:R3:W-:Y:S01]  /*cc60*/  STL [R2+-0x4], R13 ;  /* 0xfffffc0d02007387 */ /* 0x0007e20000100800 */
[----:B------:R-:W-:Y:S05]  /*cc70*/  BRA `(.L_x_142) ;  /* 0x0000000800307947 */ /* 0x000fea0003800000 */
.L_x_112:
[----:B-1----:R-:W-:-:S05]  /*cc80*/  IMAD R4, R6, 0x4, R7 ;  /* 0x0000000406047824 */ /* 0x002fca00078e0207 */
[----:B------:R0:W5:Y:S01]  /*cc90*/  LDL R2, [R4+-0x8] ;  /* 0xfffff80004027983 */ /* 0x0001620000100800 */
[----:B------:R-:W-:Y:S01]  /*cca0*/  ISETP.GT.AND P0, PT, R3, 0x1, PT ;  /* 0x000000010300780c */ /* 0x000fe20003f04270 */
[----:B------:R-:W-:Y:S01]  /*ccb0*/  BSSY.RECONVERGENT B2, `(.L_x_143) ;  /* 0x0000080000027945 */ /* 0x000fe20003800200 */
[----:B------:R-:W-:-:S11]  /*ccc0*/  MOV R13, 0x7fc00000 ;  /* 0x7fc00000000d7802 */ /* 0x000fd60000000f00 */
[----:B0-----:R-:W-:Y:S05]  /*ccd0*/  @P0 BRA `(.L_x_144) ;  /* 0x0000000000240947 */ /* 0x001fea0003800000 */
[----:B------:R-:W-:-:S04]  /*cce0*/  VIMNMX.U32 R3, PT, PT, R3, 0x2, PT ;  /* 0x0000000203037848 */ /* 0x000fc80003fe0000 */
[----:B------:R-:W-:-:S04]  /*ccf0*/  SHF.L.U32 R3, R3, 0x2, RZ ;  /* 0x0000000203037819 */ /* 0x000fc800000006ff */
[----:B------:R-:W0:Y:S02]  /*cd00*/  LDC R16, c[0x2][R3+0x160] ;  /* 0x0080580003107b82 */ /* 0x000e240000000800 */
[----:B0-----:R-:W-:-:S04]  /*cd10*/  SHF.R.S32.HI R17, RZ, 0x1f, R16 ;  /* 0x0000001fff117819 */ /* 0x001fc80000011410 */
.L_x_371:
[----:B------:R-:W-:Y:S05]  /*cd20*/  BRX R16 -0xcd30                                                           (*"BRANCH_TARGETS .L_x_372,.L_x_373,.L_x_145"*) ;  /* 0xffffff3010b47949 */ /* 0x000fea000383ffff */
.L_x_373:
[----:B-----5:R-:W-:Y:S01]  /*cd30*/  FMUL R13, R2, R11 ;  /* 0x0000000b020d7220 */ /* 0x020fe20000400000 */
[----:B------:R-:W-:Y:S06]  /*cd40*/  BRA `(.L_x_145) ;  /* 0x0000000400d87947 */ /* 0x000fec0003800000 */
.L_x_372:
[----:B-----5:R-:W-:Y:S01]  /*cd50*/  FADD R13, R2, R11 ;  /* 0x0000000b020d7221 */ /* 0x020fe20000000000 */
[----:B------:R-:W-:Y:S06]  /*cd60*/  BRA `(.L_x_145) ;  /* 0x0000000400d07947 */ /* 0x000fec0003800000 */
.L_x_144:
[----:B------:R-:W-:-:S04]  /*cd70*/  MOV R12, 0xfffffffe ;  /* 0xfffffffe000c7802 */ /* 0x000fc80000000f00 */
[----:B------:R-:W-:-:S05]  /*cd80*/  VIADDMNMX.U32 R12, R3, R12, 0x2, PT ;  /* 0x00000002030c7446 */ /* 0x000fca000380000c */
[----:B------:R-:W-:-:S04]  /*cd90*/  IMAD.SHL.U32 R12, R12, 0x4, RZ ;  /* 0x000000040c0c7824 */ /* 0x000fc800078e00ff */
[----:B------:R-:W0:Y:S02]  /*cda0*/  LDC R16, c[0x2][R12+0x16c] ;  /* 0x00805b000c107b82 */ /* 0x000e240000000800 */
[----:B0-----:R-:W-:-:S04]  /*cdb0*/  SHF.R.S32.HI R17, RZ, 0x1f, R16 ;  /* 0x0000001fff117819 */ /* 0x001fc80000011410 */
.L_x_375:
[----:B------:R-:W-:Y:S05]  /*cdc0*/  BRX R16 -0xcdd0                                                           (*"BRANCH_TARGETS .L_x_376,.L_x_377,.L_x_378"*) ;  /* 0xffffff30108c7949 */ /* 0x000fea000383ffff */
.L_x_378:
        /* <DEDUP_REMOVED lines=87> */
.L_x_147:
[----:B------:R-:W-:Y:S01]  /*d340*/  FSETP.GEU.AND P1, PT, R11, RZ, PT ;  /* 0x000000ff0b00720b */ /* 0x000fe20003f2e000 */
[----:B------:R-:W-:Y:S01]  /*d350*/  FADD R13, R2, R2 ;  /* 0x00000002020d7221 */ /* 0x000fe20000000000 */
[----:B------:R-:W-:-:S11]  /*d360*/  FSETP.NEU.AND P0, PT, |R12|, 1, PT ;  /* 0x3f8000000c00780b */ /* 0x000fd60003f0d200 */
[----:B------:R-:W-:-:S04]  /*d370*/  @!P1 LOP3.LUT R13, R13, 0x7f800000, RZ, 0x3c, !PT ;  /* 0x7f8000000d0d9812 */ /* 0x000fc800078e3cff */
[----:B------:R-:W-:Y:S01]  /*d380*/  @P0 LOP3.LUT R13, R13, 0x7fffffff, RZ, 0xc0, !PT ;  /* 0x7fffffff0d0d0812 */ /* 0x000fe200078ec0ff */
[----:B------:R-:W-:Y:S06]  /*d390*/  BRA `(.L_x_145) ;  /* 0x0000000000447947 */ /* 0x000fec0003800000 */
.L_x_146:
[----:B------:R-:W-:Y:S01]  /*d3a0*/  FADD R13, R2, R11 ;  /* 0x0000000b020d7221 */ /* 0x000fe20000000000 */
[----:B------:R-:W-:Y:S06]  /*d3b0*/  BRA `(.L_x_145) ;  /* 0x00000000003c7947 */ /* 0x000fec0003800000 */
.L_x_377:
        /* <DEDUP_REMOVED lines=9> */
[----:B------:R-:W-:-:S07]  /*d450*/  MOV R5, 0xd470 ;  /* 0x0000d47000057802 */ /* 0x000fce0000000f00 */
[----:B------:R-:W-:Y:S05]  /*d460*/  CALL.REL.NOINC `($__internal_4_$__cuda_sm3x_div_rn_noftz_f32_slowpath) ;  /* 0x0000008800607944 */ /* 0x000fea0003c00000 */
[----:B------:R-:W-:-:S07]  /*d470*/  MOV R13, R11 ;  /* 0x0000000b000d7202 */ /* 0x000fce0000000f00 */
.L_x_149:
[----:B------:R-:W-:Y:S05]  /*d480*/  BSYNC.RECONVERGENT B3 ;  /* 0x0000000000037941 */ /* 0x000fea0003800200 */
.L_x_148:
[----:B------:R-:W-:Y:S05]  /*d490*/  BRA `(.L_x_145) ;  /* 0x0000000000047947 */ /* 0x000fea0003800000 */
.L_x_376:
[----:B-----5:R-:W-:-:S07]  /*d4a0*/  FADD R13, R2, -R11 ;  /* 0x8000000b020d7221 */ /* 0x020fce0000000000 */
.L_x_145:
[----:B------:R-:W-:Y:S05]  /*d4b0*/  BSYNC.RECONVERGENT B2 ;  /* 0x0000000000027941 */ /* 0x000fea0003800200 */
.L_x_143:
[----:B------:R2:W-:Y:S01]  /*d4c0*/  STL [R4+-0x8], R13 ;  /* 0xfffff80d04007387 */ /* 0x0005e20000100800 */
[----:B------:R-:W-:Y:S01]  /*d4d0*/  IADD3 R6, PT, PT, R6, -0x1, RZ ;  /* 0xffffffff06067810 */ /* 0x000fe20007ffe0ff */
[----:B------:R-:W-:Y:S06]  /*d4e0*/  BRA `(.L_x_142) ;  /* 0x0000000000147947 */ /* 0x000fec0003800000 */
.L_x_111:
[----:B------:R-:W-:Y:S01]  /*d4f0*/  IMAD.SHL.U32 R3, R3, 0x4, RZ ;  /* 0x0000000403037824 */ /* 0x000fe200078e00ff */
[C---:B------:R-:W-:Y:S02]  /*d500*/  LEA R2, R6.reuse, R7, 0x2 ;  /* 0x0000000706027211 */ /* 0x040fe400078e10ff */
[----:B------:R-:W-:Y:S01]  /*d510*/  IADD3 R6, PT, PT, R6, 0x1, RZ ;  /* 0x0000000106067810 */ /* 0x000fe20007ffe0ff */
[----:B------:R-:W0:Y:S02]  /*d520*/  LDC R13, c[0x3][R3] ;  /* 0x00c00000030d7b82 */ /* 0x000e240000000800 */
[----:B0-----:R0:W-:Y:S04]  /*d530*/  STL [R2], R13 ;  /* 0x0000000d02007387 */ /* 0x0011e80000100800 */
.L_x_142:
[----:B------:R-:W5:Y:S04]  /*d540*/  LDL R8, [R8+0xc] ;  /* 0x00000c0008087983 */ /* 0x000f680000100800 */
[----:B------:R-:W4:Y:S02]  /*d550*/  LDS.U8 R10, [R10+0x3] ;  /* 0x000003000a0a7984 */ /* 0x000f240000000000 */
[----:B----4-:R-:W-:-:S13]  /*d560*/  ISETP.NE.AND P0, PT, R10, 0x30, PT ;  /* 0x000000300a00780c */ /* 0x010fda0003f05270 */
[----:B------:R-:W-:Y:S05]  /*d570*/  @!P0 BRA `(.L_x_150) ;  /* 0x0000003800a08947 */ /* 0x000fea0003800000 */
[----:B------:R-:W-:-:S13]  /*d580*/  ISETP.NE.AND P0, PT, R10, 0x31, PT ;  /* 0x000000310a00780c */ /* 0x000fda0003f05270 */
[----:B------:R-:W-:Y:S05]  /*d590*/  @P0 BRA `(.L_x_151) ;  /* 0x0000003000780947 */ /* 0x000fea0003800000 */
[----:B-----5:R-:W-:Y:S01]  /*d5a0*/  ISETP.GT.AND P0, PT, R8, 0x8, PT ;  /* 0x000000080800780c */ /* 0x020fe20003f04270 */
        /* <DEDUP_REMOVED lines=8> */
[----:B------:R-:W-:-:S04]  /*d630*/  IMAD.SHL.U32 R8, R8, 0x4, RZ ;  /* 0x0000000408087824 */ /* 0x000fc800078e00ff */
[----:B-12---:R-:W1:Y:S02]  /*d640*/  LDC R4, c[0x2][R8+0x178] ;  /* 0x00805e0008047b82 */ /* 0x006e640000000800 */
[----:B-1----:R-:W-:-:S04]  /*d650*/  SHF.R.S32.HI R5, RZ, 0x1f, R4 ;  /* 0x0000001fff057819 */ /* 0x002fc80000011404 */
.L_x_379:
[----:B------:R-:W-:Y:S05]  /*d660*/  BRX R4 -0xd670                                                            (*"BRANCH_TARGETS .L_x_380,.L_x_381,.L_x_156"*) ;  /* 0xffffff2804647949 */ /* 0x000fea000383ffff */
.L_x_381:
[----:B0--3--:R-:W-:Y:S01]  /*d670*/  HFMA2 R2, -RZ, RZ, 0.96630859375, -0.0022525787353515625 ;  /* 0x3bbb989dff027431 */ /* 0x009fe200000001ff */
        /* <DEDUP_REMOVED lines=10> */
.L_x_380:
[C---:B0--3--:R-:W-:Y:S01]  /*d720*/  FMUL R2, R13.reuse, 8388608 ;  /* 0x4b0000000d027820 */ /* 0x049fe20000400000 */
[----:B------:R-:W-:Y:S01]  /*d730*/  FSETP.GEU.AND P0, PT, R13, 1.175494350822287508e-38, PT ;  /* 0x008000000d00780b */ /* 0x000fe20003f0e000 */
[----:B------:R-:W-:-:S03]  /*d740*/  HFMA2 R11, -RZ, RZ, 1.5048828125, 33.21875 ;  /* 0x3e055027ff0b7431 */ /* 0x000fc600000001ff */
[----:B------:R-:W-:-:S04]  /*d750*/  FSEL R2, R2, R13, !P0 ;  /* 0x0000000d02027208 */ /* 0x000fc80004000000 */
[C---:B------:R-:W-:Y:S01]  /*d760*/  FSETP.NEU.AND P1, PT, R2.reuse, RZ, PT ;  /* 0x000000ff0200720b */ /* 0x040fe20003f2d000 */
[----:B------:R-:W-:-:S05]  /*d770*/  VIADD R3, R2, 0xc0d55555 ;  /* 0xc0d5555502037836 */ /* 0x000fca0000000000 */
[----:B------:R-:W-:-:S04]  /*d780*/  LOP3.LUT R5, R3, 0xff800000, RZ, 0xc0, !PT ;  /* 0xff80000003057812 */ /* 0x000fc800078ec0ff */
[-C--:B------:R-:W-:Y:S02]  /*d790*/  IADD3 R3, PT, PT, R2, -R5.reuse, RZ ;  /* 0x8000000502037210 */ /* 0x080fe40007ffe0ff */
[----:B------:R-:W-:Y:S02]  /*d7a0*/  I2FP.F32.S32 R4, R5 ;  /* 0x0000000500047245 */ /* 0x000fe40000201400 */
[----:B------:R-:W-:Y:S01]  /*d7b0*/  MOV R5, 0x7f800000 ;  /* 0x7f80000000057802 */ /* 0x000fe20000000f00 */
        /* <DEDUP_REMOVED lines=18> */
.L_x_155:
[----:B------:R-:W-:-:S05]  /*d8e0*/  IMAD.MOV.U32 R5, RZ, RZ, -0x2 ;  /* 0xfffffffeff057424 */ /* 0x000fca00078e00ff */
[----:B------:R-:W-:-:S04]  /*d8f0*/  VIADDMNMX.U32 R8, R8, R5, 0x2, PT ;  /* 0x0000000208087446 */ /* 0x000fc80003800005 */
[----:B------:R-:W-:-:S04]  /*d900*/  SHF.L.U32 R8, R8, 0x2, RZ ;  /* 0x0000000208087819 */ /* 0x000fc800000006ff */
[----:B-12---:R-:W1:Y:S02]  /*d910*/  LDC R4, c[0x2][R8+0x184] ;  /* 0x0080610008047b82 */ /* 0x006e640000000800 */
[----:B-1----:R-:W-:-:S04]  /*d920*/  SHF.R.S32.HI R5, RZ, 0x1f, R4 ;  /* 0x0000001fff057819 */ /* 0x002fc80000011404 */
.L_x_383:
[----:B------:R-:W-:Y:S05]  /*d930*/  BRX R4 -0xd940                                                            (*"BRANCH_TARGETS .L_x_384,.L_x_385,.L_x_156"*) ;  /* 0xffffff2404b07949 */ /* 0x000fea000383ffff */
.L_x_385:
[----:B------:R-:W-:-:S13]  /*d940*/  FSETP.GE.AND P0, PT, |R13|, 1.5, PT ;  /* 0x3fc000000d00780b */ /* 0x000fda0003f06200 */
[----:B------:R-:W-:Y:S05]  /*d950*/  @!P0 BRA `(.L_x_157) ;  /* 0x0000000400ec8947 */ /* 0x000fea0003800000 */
[C---:B------:R-:W-:Y:S01]  /*d960*/  FSETP.GT.AND P0, PT, |R13|.reuse, 41.09999847412109375, PT ;  /* 0x422466660d00780b */ /* 0x040fe20003f04200 */
[----:B------:R-:W-:Y:S01]  /*d970*/  IMAD.MOV.U32 R16, RZ, RZ, 0x3a2c32e4 ;  /* 0x3a2c32e4ff107424 */ /* 0x000fe200078e00ff */
[C---:B------:R-:W-:Y:S02]  /*d980*/  FSETP.GEU.AND P1, PT, R13.reuse, RZ, PT ;  /* 0x000000ff0d00720b */ /* 0x040fe40003f2e000 */
[----:B------:R-:W-:-:S04]  /*d990*/  FSEL R4, R13, 41.09999847412109375, !P0 ;  /* 0x422466660d047808 */ /* 0x000fc80004000000 */
[C---:B------:R-:W-:Y:S01]  /*d9a0*/  FSETP.GEU.AND P0, PT, |R4|.reuse, 1.175494350822287508e-38, PT ;  /* 0x008000000400780b */ /* 0x040fe20003f0e200 */
[C---:B------:R-:W-:Y:S01]  /*d9b0*/  FMUL R3, |R4|.reuse, 16777216 ;  /* 0x4b80000004037820 */ /* 0x040fe20000400200 */
[----:B------:R-:W-:-:S04]  /*d9c0*/  FMUL R17, |R4|, 1.4426950216293334961 ;  /* 0x3fb8aa3b04117820 */ /* 0x000fc80000400200 */
[----:B------:R-:W-:-:S04]  /*d9d0*/  FSEL R3, R3, |R4|, !P0 ;  /* 0x4000000403037208 */ /* 0x000fc80004000000 */
[----:B0--3--:R-:W-:-:S04]  /*d9e0*/  IADD3 R2, PT, PT, R3, -0x3f3504f3, RZ ;  /* 0xc0cafb0d03027810 */ /* 0x009fc80007ffe0ff */
[----:B------:R-:W-:Y:S02]  /*d9f0*/  LOP3.LUT R8, R2, 0xff800000, RZ, 0xc0, !PT ;  /* 0xff80000002087812 */ /* 0x000fe400078ec0ff */
[----:B------:R-:W-:Y:S02]  /*da00*/  FSEL R2, RZ, -24, P0 ;  /* 0xc1c00000ff027808 */ /* 0x000fe40000000000 */
[----:B------:R-:W-:Y:S02]  /*da10*/  IADD3 R3, PT, PT, R3, -R8, RZ ;  /* 0x8000000803037210 */ /* 0x000fe40007ffe0ff */
[----:B------:R-:W-:-:S03]  /*da20*/  @!P1 FSETP.GT.AND P0, PT, |R4|, 33, PT ;  /* 0x420400000400980b */ /* 0x000fc60003f04200 */
[C---:B------:R-:W-:Y:S01]  /*da30*/  FADD R10, R3.reuse, 1 ;  /* 0x3f800000030a7421 */ /* 0x040fe20000000000 */
[----:B------:R-:W-:Y:S01]  /*da40*/  FADD R5, R3, -1 ;  /* 0xbf80000003057421 */ /* 0x000fe20000000000 */
[----:B------:R-:W-:-:S03]  /*da50*/  I2FP.F32.S32 R3, R8 ;  /* 0x0000000800037245 */ /* 0x000fc60000201400 */
[----:B------:R-:W-:Y:S01]  /*da60*/  FADD R11, R5, R5 ;  /* 0x00000005050b7221 */ /* 0x000fe20000000000 */
[----:B------:R-:W0:Y:S01]  /*da70*/  MUFU.RCP R10, R10 ;  /* 0x0000000a000a7308 */ /* 0x000e220000001000 */
[----:B------:R-:W-:Y:S02]  /*da80*/  FFMA R3, R3, 1.1920928955078125e-07, R2 ;  /* 0x3400000003037823 */ /* 0x000fe40000000002 */
[----:B0-----:R-:W-:-:S04]  /*da90*/  FMUL R8, R10, R11 ;  /* 0x0000000b0a087220 */ /* 0x001fc80000400000 */
[----:B------:R-:W-:Y:S01]  /*daa0*/  FADD R12, R5, -R8 ;  /* 0x80000008050c7221 */ /* 0x000fe20000000000 */
[C---:B------:R-:W-:Y:S01]  /*dab0*/  FMUL R11, R8.reuse, R8 ;  /* 0x00000008080b7220 */ /* 0x040fe20000400000 */
[----:B------:R-:W-:Y:S02]  /*dac0*/  FFMA R2, R8, 1.4426950216293334961, R3 ;  /* 0x3fb8aa3b08027823 */ /* 0x000fe40000000003 */
[----:B------:R-:W-:Y:S01]  /*dad0*/  FADD R12, R12, R12 ;  /* 0x0000000c0c0c7221 */ /* 0x000fe20000000000 */
[----:B------:R-:W-:Y:S01]  /*dae0*/  FFMA R16, R11, R16, 0.0032181653659790754318 ;  /* 0x3b52e7db0b107423 */ /* 0x000fe20000000010 */
        /* <DEDUP_REMOVED lines=8> */
[----:B------:R-:W-:-:S04]  /*db70*/  FFMA R10, R8, 1.9251366722983220825e-08, R5 ;  /* 0x32a55e34080a7823 */ /* 0x000fc80000000005 */
[----:B------:R-:W-:Y:S01]  /*db80*/  FFMA R11, R8, R11, R10 ;  /* 0x0000000b080b7223 */ /* 0x000fe2000000000a */
[----:B------:R-:W-:-:S03]  /*db90*/  FADD R8, |R4|, -0.5 ;  /* 0xbf00000004087421 */ /* 0x000fc60000000200 */
[----:B------:R-:W-:-:S04]  /*dba0*/  FADD R5, R2, R11 ;  /* 0x0000000b02057221 */ /* 0x000fc80000000000 */
[----:B------:R-:W-:Y:S01]  /*dbb0*/  FMUL R10, R5, R8 ;  /* 0x00000008050a7220 */ /* 0x000fe20000400000 */
[----:B------:R-:W-:-:S03]  /*dbc0*/  FADD R2, -R2, R5 ;  /* 0x0000000502027221 */ /* 0x000fc60000000100 */
[----:B------:R-:W-:Y:S01]  /*dbd0*/  FADD R3, R10, -R17 ;  /* 0x800000110a037221 */ /* 0x000fe20000000000 */
[----:B------:R-:W-:-:S03]  /*dbe0*/  FADD R11, R11, -R2 ;  /* 0x800000020b0b7221 */ /* 0x000fc60000000000 */
[----:B------:R-:W-:Y:S01]  /*dbf0*/  FADD R16, R17, R3 ;  /* 0x0000000311107221 */ /* 0x000fe20000000000 */
[----:B------:R-:W-:-:S03]  /*dc00*/  @!P1 FADD R12, -R3, 48 ;  /* 0x42400000030c9421 */ /* 0x000fc60000000100 */
[----:B------:R-:W-:Y:S02]  /*dc10*/  FADD R18, R3, -R16 ;  /* 0x8000001003127221 */ /* 0x000fe40000000000 */
[----:B------:R-:W-:Y:S01]  /*dc20*/  @!P1 FSEL R3, R12, -R3, P0 ;  /* 0x800000030c039208 */ /* 0x000fe20000000000 */
[-C--:B------:R-:W-:Y:S01]  /*dc30*/  FFMA R12, R5, R8.reuse, -R10 ;  /* 0x00000008050c7223 */ /* 0x080fe2000000080a */
[----:B------:R-:W-:Y:S01]  /*dc40*/  FFMA R5, |R4|, 1.4426950216293334961, -R17 ;  /* 0x3fb8aa3b04057823 */ /* 0x000fe20000000a11 */
[----:B------:R-:W-:Y:S01]  /*dc50*/  FADD R10, R10, -R16 ;  /* 0x800000100a0a7221 */ /* 0x000fe20000000000 */
[----:B------:R-:W0:Y:S01]  /*dc60*/  FRND R2, R3 ;  /* 0x0000000300027307 */ /* 0x000e220000201000 */
[----:B------:R-:W-:Y:S01]  /*dc70*/  FFMA R11, R11, R8, R12 ;  /* 0x000000080b0b7223 */ /* 0x000fe2000000000c */
[----:B------:R-:W-:Y:S01]  /*dc80*/  FFMA R8, |R4|, 1.925963033500011079e-08, R5 ;  /* 0x32a5706004087823 */ /* 0x000fe20000000205 */
[----:B------:R-:W-:-:S03]  /*dc90*/  FADD R17, -R17, -R18 ;  /* 0x8000001211117221 */ /* 0x000fc60000000100 */
[----:B------:R-:W-:Y:S01]  /*dca0*/  FADD R11, R11, -R8 ;  /* 0x800000080b0b7221 */ /* 0x000fe20000000000 */
[----:B------:R-:W-:Y:S01]  /*dcb0*/  FADD R10, R10, R17 ;  /* 0x000000110a0a7221 */ /* 0x000fe20000000000 */
[----:B------:R-:W1:Y:S01]  /*dcc0*/  MUFU.RCP R5, |R4| ;  /* 0x4000000400057308 */ /* 0x000e620000001000 */
[----:B------:R-:W-:Y:S02]  /*dcd0*/  HFMA2 R8, -RZ, RZ, 0.64013671875, -15.109375 ;  /* 0x391fcb8eff087431 */ /* 0x000fe400000001ff */
[----:B------:R-:W-:Y:S01]  /*dce0*/  FADD R10, R10, R11 ;  /* 0x0000000b0a0a7221 */ /* 0x000fe20000000000 */
[----:B0-----:R-:W-:-:S03]  /*dcf0*/  FADD R11, -R2, R3 ;  /* 0x00000003020b7221 */ /* 0x001fc60000000100 */
[----:B------:R-:W-:Y:S01]  /*dd00*/  @!P1 FADD R10, -R10, -RZ ;  /* 0x800000ff0a0a9221 */ /* 0x000fe20000000100 */
[----:B------:R-:W0:Y:S01]  /*dd10*/  F2I.NTZ R3, R3 ;  /* 0x0000000300037305 */ /* 0x000e220000203100 */
[----:B------:R-:W-:Y:S02]  /*dd20*/  FSETP.GT.AND P0, PT, R2, RZ, PT ;  /* 0x000000ff0200720b */ /* 0x000fe40003f04000 */
[----:B------:R-:W-:Y:S01]  /*dd30*/  FADD R11, R11, R10 ;  /* 0x0000000a0b0b7221 */ /* 0x000fe20000000000 */
[----:B------:R-:W-:Y:S02]  /*dd40*/  MOV R10, 0x388f7971 ;  /* 0x388f7971000a7802 */ /* 0x000fe40000000f00 */
[----:B------:R-:W-:Y:S01]  /*dd50*/  SEL R2, RZ, 0x83000000, P0 ;  /* 0x83000000ff027807 */ /* 0x000fe20000000000 */
[----:B------:R-:W-:Y:S02]  /*dd60*/  FFMA R8, R11, R8, 0.0013391353422775864601 ;  /* 0x3aaf85ed0b087423 */ /* 0x000fe40000000008 */
[----:B-1----:R-:W-:Y:S01]  /*dd70*/  FFMA R10, R5, R10, -5.0603266572579741478e-05 ;  /* 0xb8543ed8050a7423 */ /* 0x002fe2000000000a */
[----:B------:R-:W-:Y:S01]  /*dd80*/  IADD3 R17, PT, PT, R2, 0x7f000000, RZ ;  /* 0x7f00000002117810 */ /* 0x000fe20007ffe0ff */
[----:B------:R-:W-:-:S02]  /*dd90*/  FFMA R8, R11, R8, 0.0096188392490148544312 ;  /* 0x3c1d98560b087423 */ /* 0x000fc40000000008 */
        /* <DEDUP_REMOVED lines=55> */
.L_x_157:
[----:B0--3--:R-:W0:Y:S01]  /*e110*/  FRND R2, R13 ;  /* 0x0000000d00027307 */ /* 0x009e220000201000 */
        /* <DEDUP_REMOVED lines=27> */
.L_x_158:
        /* <DEDUP_REMOVED lines=12> */
.L_x_384:
[----:B0--3--:R-:W-:Y:S01]  /*e390*/  IADD3 R2, PT, PT, R13, 0x1800000, RZ ;  /* 0x018000000d027810 */ /* 0x009fe20007ffe0ff */
[----:B------:R-:W-:Y:S03]  /*e3a0*/  BSSY.RECONVERGENT B1, `(.L_x_159) ;  /* 0x000000c000017945 */ /* 0x000fe60003800200 */
[----:B------:R-:W-:-:S04]  /*e3b0*/  LOP3.LUT R2, R2, 0x7f800000, RZ, 0xc0, !PT ;  /* 0x7f80000002027812 */ /* 0x000fc800078ec0ff */
[----:B------:R-:W-:-:S13]  /*e3c0*/  ISETP.GT.U32.AND P0, PT, R2, 0x1ffffff, PT ;  /* 0x01ffffff0200780c */ /* 0x000fda0003f04070 */
[----:B------:R-:W-:Y:S05]  /*e3d0*/  @P0 BRA `(.L_x_160) ;  /* 0x0000000000100947 */ /* 0x000fea0003800000 */
[----:B------:R-:W-:Y:S02]  /*e3e0*/  MOV R2, R13 ;  /* 0x0000000d00027202 */ /* 0x000fe40000000f00 */
[----:B------:R-:W-:-:S07]  /*e3f0*/  MOV R4, 0xe410 ;  /* 0x0000e41000047802 */ /* 0x000fce0000000f00 */
[----:B------:R-:W-:Y:S05]  /*e400*/  CALL.REL.NOINC `($__internal_1_$__cuda_sm20_rcp_rn_f32_slowpath) ;  /* 0x0000007000587944 */ /* 0x000fea0003c00000 */
[----:B------:R-:W-:Y:S05]  /*e410*/  BRA `(.L_x_161) ;  /* 0x0000000000107947 */ /* 0x000fea0003800000 */
.L_x_160:
[----:B------:R-:W0:Y:S02]  /*e420*/  MUFU.RCP R2, R13 ;  /* 0x0000000d00027308 */ /* 0x000e240000001000 */
[----:B0-----:R-:W-:-:S04]  /*e430*/  FFMA R3, R2, R13, -1 ;  /* 0xbf80000002037423 */ /* 0x001fc8000000000d */
[----:B------:R-:W-:-:S04]  /*e440*/  FADD.FTZ R3, -R3, -RZ ;  /* 0x800000ff03037221 */ /* 0x000fc80000010100 */
[----:B------:R-:W-:-:S07]  /*e450*/  FFMA R3, R2, R3, R2 ;  /* 0x0000000302037223 */ /* 0x000fce0000000002 */
.L_x_161:
[----:B------:R-:W-:Y:S05]  /*e460*/  BSYNC.RECONVERGENT B1 ;  /* 0x0000000000017941 */ /* 0x000fea0003800200 */
.L_x_159:
[----:B------:R-:W-:Y:S05]  /*e470*/  BRA `(.L_x_156) ;  /* 0x0000002000b07947 */ /* 0x000fea0003800000 */
.L_x_154:
[----:B------:R-:W-:-:S13]  /*e480*/  ISETP.GT.AND P0, PT, R8, 0x5, PT ;  /* 0x000000050800780c */ /* 0x000fda0003f04270 */
[----:B------:R-:W-:Y:S05]  /*e490*/  @P0 BRA `(.L_x_162) ;  /* 0x00000000005c0947 */ /* 0x000fea0003800000 */
[----:B------:R-:W-:-:S04]  /*e4a0*/  MOV R5, 0xfffffffc ;  /* 0xfffffffc00057802 */ /* 0x000fc80000000f00 */
[----:B------:R-:W-:-:S05]  /*e4b0*/  VIADDMNMX.U32 R8, R8, R5, 0x2, PT ;  /* 0x0000000208087446 */ /* 0x000fca0003800005 */
[----:B------:R-:W-:-:S04]  /*e4c0*/  IMAD.SHL.U32 R8, R8, 0x4, RZ ;  /* 0x0000000408087824 */ /* 0x000fc800078e00ff */
[----:B-12---:R-:W1:Y:S02]  /*e4d0*/  LDC R4, c[0x2][R8+0x190] ;  /* 0x0080640008047b82 */ /* 0x006e640000000800 */
[----:B-1----:R-:W-:-:S04]  /*e4e0*/  SHF.R.S32.HI R5, RZ, 0x1f, R4 ;  /* 0x0000001fff057819 */ /* 0x002fc80000011404 */
.L_x_387:
[----:B------:R-:W-:Y:S05]  /*e4f0*/  BRX R4 -0xe500                                                            (*"BRANCH_TARGETS .L_x_388,.L_x_389,.L_x_156"*) ;  /* 0xffffff1804c07949 */ /* 0x000fea000383ffff */
.L_x_389:
[----:B------:R-:W-:Y:S01]  /*e500*/  FMUL R3, R13, R13 ;  /* 0x0000000d0d037220 */ /* 0x000fe20000400000 */
[----:B------:R-:W-:Y:S06]  /*e510*/  BRA `(.L_x_156) ;  /* 0x0000002000887947 */ /* 0x000fec0003800000 */
.L_x_388:
[----:B0--3--:R-:W-:Y:S01]  /*e520*/  IADD3 R2, PT, PT, R13, -0xd000000, RZ ;  /* 0xf30000000d027810 */ /* 0x009fe20007ffe0ff */
[----:B------:R0:W1:Y:S01]  /*e530*/  MUFU.RSQ R4, R13 ;  /* 0x0000000d00047308 */ /* 0x0000620000001400 */
[----:B------:R-:W-:Y:S02]  /*e540*/  BSSY.RECONVERGENT B1, `(.L_x_163) ;  /* 0x000000b000017945 */ /* 0x000fe40003800200 */
[----:B------:R-:W-:-:S13]  /*e550*/  ISETP.GT.U32.AND P0, PT, R2, 0x727fffff, PT ;  /* 0x727fffff0200780c */ /* 0x000fda0003f04070 */
[----:B0-----:R-:W-:Y:S05]  /*e560*/  @!P0 BRA `(.L_x_164) ;  /* 0x0000000000108947 */ /* 0x001fea0003800000 */
[----:B------:R-:W-:-:S07]  /*e570*/  MOV R16, 0xe590 ;  /* 0x0000e59000107802 */ /* 0x000fce0000000f00 */
[----:B-1----:R-:W-:Y:S05]  /*e580*/  CALL.REL.NOINC `($__internal_3_$__cuda_sm20_sqrt_rn_f32_slowpath) ;  /* 0x0000007400bc7944 */ /* 0x002fea0003c00000 */
[----:B------:R-:W-:Y:S01]  /*e590*/  MOV R3, R13 ;  /* 0x0000000d00037202 */ /* 0x000fe20000000f00 */
[----:B------:R-:W-:Y:S06]  /*e5a0*/  BRA `(.L_x_165) ;  /* 0x0000000000107947 */ /* 0x000fec0003800000 */
.L_x_164:
[C---:B-1----:R-:W-:Y:S01]  /*e5b0*/  FMUL.FTZ R2, R4.reuse, R13 ;  /* 0x0000000d04027220 */ /* 0x042fe20000410000 */
[----:B------:R-:W-:-:S03]  /*e5c0*/  FMUL.FTZ R4, R4, 0.5 ;  /* 0x3f00000004047820 */ /* 0x000fc60000410000 */
[----:B------:R-:W-:-:S04]  /*e5d0*/  FFMA R3, -R2, R2, R13 ;  /* 0x0000000202037223 */ /* 0x000fc8000000010d */
[----:B------:R-:W-:-:S07]  /*e5e0*/  FFMA R3, R3, R4, R2 ;  /* 0x0000000403037223 */ /* 0x000fce0000000002 */
.L_x_165:
[----:B------:R-:W-:Y:S05]  /*e5f0*/  BSYNC.RECONVERGENT B1 ;  /* 0x0000000000017941 */ /* 0x000fea0003800200 */
.L_x_163:
[----:B------:R-:W-:Y:S05]  /*e600*/  BRA `(.L_x_156) ;  /* 0x00000020004c7947 */ /* 0x000fea0003800000 */
.L_x_162:
[----:B------:R-:W-:-:S04]  /*e610*/  MOV R5, 0xfffffffa ;  /* 0xfffffffa00057802 */ /* 0x000fc80000000f00 */
[----:B------:R-:W-:-:S05]  /*e620*/  VIADDMNMX.U32 R8, R8, R5, 0x3, PT ;  /* 0x0000000308087446 */ /* 0x000fca0003800005 */
[----:B------:R-:W-:-:S04]  /*e630*/  IMAD.SHL.U32 R8, R8, 0x4, RZ ;  /* 0x0000000408087824 */ /* 0x000fc800078e00ff */
[----:B-12---:R-:W1:Y:S02]  /*e640*/  LDC R4, c[0x2][R8+0x19c] ;  /* 0x0080670008047b82 */ /* 0x006e640000000800 */
[----:B-1----:R-:W-:-:S04]  /*e650*/  SHF.R.S32.HI R5, RZ, 0x1f, R4 ;  /* 0x0000001fff057819 */ /* 0x002fc80000011404 */
.L_x_391:
[----:B------:R-:W-:Y:S05]  /*e660*/  BRX R4 -0xe670                                                            (*"BRANCH_TARGETS .L_x_392,.L_x_393,.L_x_394,.L_x_156"*) ;  /* 0xffffff1804647949 */ /* 0x000fea000383ffff */
.L_x_394:
[C---:B0--3--:R-:W-:Y:S01]  /*e670*/  FMUL R2, R13.reuse, 0.63661974668502807617 ;  /* 0x3f22f9830d027820 */ /* 0x049fe20000400000 */
        /* <DEDUP_REMOVED lines=16> */
.L_x_169:
[----:B0-----:R-:W-:-:S06]  /*e780*/  IMAD.WIDE.U32 R4, R12, 0x4, R2 ;  /* 0x000000040c047825 */ /* 0x001fcc00078e0002 */
[----:B------:R-:W2:Y:S01]  /*e790*/  LDG.E.CONSTANT R4, desc[UR8][R4.64] ;  /* 0x0000000804047981 */ /* 0x000ea2000c1e9900 */
[C---:B-1----:R-:W-:Y:S01]  /*e7a0*/  IMAD R16, R12.reuse, 0x4, R1 ;  /* 0x000000040c107824 */ /* 0x042fe200078e0201 */
        /* <DEDUP_REMOVED lines=32> */
[----:B------:R-:W-:-:S05]  /*e9b0*/  LEA.HI R2, R4, R3, RZ, 0x1 ;  /* 0x0000000304027211 */ /* 0x000fca00078f08ff */
[----:B------:R-:W-:-:S05]  /*e9c0*/  IMAD.MOV R3, RZ, RZ, -R2 ;  /* 0x000000ffff037224 */ /* 0x000fca00078e0a02 */
[----:B------:R-:W-:Y:S01]  /*e9d0*/  @!P0 MOV R2, R3 ;  /* 0x0000000300028202 */ /* 0x000fe20000000f00 */
[----:B-1----:R-:W-:-:S10]  /*e9e0*/  DMUL R16, R10, UR6 ;  /* 0x000000060a107c28 */ /* 0x002fd40008000000 */
[----:B------:R-:W1:Y:S02]  /*e9f0*/  F2F.F32.F64 R16, R16 ;  /* 0x0000001000107310 */ /* 0x000e640000301000 */
[----:B-1----:R-:W-:Y:S01]  /*ea00*/  FSEL R3, -R16, R16, !P1 ;  /* 0x0000001010037208 */ /* 0x002fe20004800100 */
[----:B0-----:R-:W-:Y:S06]  /*ea10*/  BRA `(.L_x_167) ;  /* 0x0000000000087947 */ /* 0x001fec0003800000 */
.L_x_168:
[----:B------:R-:W-:Y:S02]  /*ea20*/  HFMA2 R2, -RZ, RZ, 0, 0 ;  /* 0x00000000ff027431 */ /* 0x000fe400000001ff */
[----:B------:R-:W-:-:S07]  /*ea30*/  FMUL R3, RZ, R13 ;  /* 0x0000000dff037220 */ /* 0x000fce0000400000 */
.L_x_167:
[----:B------:R-:W-:Y:S05]  /*ea40*/  BSYNC.RECONVERGENT B1 ;  /* 0x0000000000017941 */ /* 0x000fea0003800200 */
.L_x_166:
[----:B------:R-:W-:Y:S01]  /*ea50*/  MOV R4, 0x37cbac00 ;  /* 0x37cbac0000047802 */ /* 0x000fe20000000f00 */
[----:B------:R-:W-:Y:S01]  /*ea60*/  FMUL R5, R3, R3 ;  /* 0x0000000303057220 */ /* 0x000fe20000400000 */
[C---:B------:R-:W-:Y:S01]  /*ea70*/  LOP3.LUT R8, R2.reuse, 0x1, RZ, 0xc0, !PT ;  /* 0x0000000102087812 */ /* 0x040fe200078ec0ff */
[----:B------:R-:W-:Y:S01]  /*ea80*/  HFMA2 R11, -RZ, RZ, 1.541015625, -0.052001953125 ;  /* 0x3e2aaaa8ff0b7431 */ /* 0x000fe200000001ff */
[----:B------:R-:W-:Y:S01]  /*ea90*/  IADD3 R2, PT, PT, R2, 0x1, RZ ;  /* 0x0000000102027810 */ /* 0x000fe20007ffe0ff */
[----:B------:R-:W-:Y:S01]  /*eaa0*/  FFMA R4, R5, R4, -0.0013887860113754868507 ;  /* 0xbab607ed05047423 */ /* 0x000fe20000000004 */
[----:B------:R-:W-:Y:S01]  /*eab0*/  ISETP.NE.U32.AND P0, PT, R8, 0x1, PT ;  /* 0x000000010800780c */ /* 0x000fe20003f05070 */
[----:B------:R-:W-:Y:S01]  /*eac0*/  IMAD.MOV.U32 R8, RZ, RZ, 0x3c0885e4 ;  /* 0x3c0885e4ff087424 */ /* 0x000fe200078e00ff */
[----:B------:R-:W-:Y:S02]  /*ead0*/  LOP3.LUT P1, RZ, R2, 0x2, RZ, 0xc0, !PT ;  /* 0x0000000202ff7812 */ /* 0x000fe4000782c0ff */
[----:B------:R-:W-:-:S02]  /*eae0*/  FSEL R4, R4, -0.00019574658654164522886, P0 ;  /* 0xb94d415304047808 */ /* 0x000fc40000000000 */
[----:B------:R-:W-:Y:S02]  /*eaf0*/  FSEL R8, R8, 0.041666727513074874878, !P0 ;  /* 0x3d2aaabb08087808 */ /* 0x000fe40004000000 */
[----:B------:R-:W-:Y:S02]  /*eb00*/  FSEL R2, R3, 1, !P0 ;  /* 0x3f80000003027808 */ /* 0x000fe40004000000 */
[----:B------:R-:W-:Y:S01]  /*eb10*/  FSEL R11, -R11, -0.4999999701976776123, !P0 ;  /* 0xbeffffff0b0b7808 */ /* 0x000fe20004000100 */
[C---:B------:R-:W-:Y:S02]  /*eb20*/  FFMA R4, R5.reuse, R4, R8 ;  /* 0x0000000405047223 */ /* 0x040fe40000000008 */
[C---:B------:R-:W-:Y:S02]  /*eb30*/  FFMA R3, R5.reuse, R2, RZ ;  /* 0x0000000205037223 */ /* 0x040fe400000000ff */
[----:B------:R-:W-:-:S04]  /*eb40*/  FFMA R4, R5, R4, R11 ;  /* 0x0000000405047223 */ /* 0x000fc8000000000b */
[----:B------:R-:W-:-:S04]  /*eb50*/  FFMA R3, R3, R4, R2 ;  /* 0x0000000403037223 */ /* 0x000fc80000000002 */
[----:B------:R-:W-:Y:S01]  /*eb60*/  @P1 FADD R3, RZ, -R3 ;  /* 0x80000003ff031221 */ /* 0x000fe20000000000 */
[----:B------:R-:W-:Y:S06]  /*eb70*/  BRA `(.L_x_156) ;  /* 0x0000001800f07947 */ /* 0x000fec0003800000 */
.L_x_393:
[----:B0--3--:R-:W-:Y:S01]  /*eb80*/  MOV R2, 0x3f000000 ;  /* 0x3f00000000027802 */ /* 0x009fe20000000f00 */
[----:B------:R-:W-:Y:S01]  /*eb90*/  IMAD.MOV.U32 R8, RZ, RZ, 0x3d4dd2f7 ;  /* 0x3d4dd2f7ff087424 */ /* 0x000fe200078e00ff */
        /* <DEDUP_REMOVED lines=17> */
[----:B------:R-:W-:-:S03]  /*ecb0*/  HFMA2 R3, -RZ, RZ, 1.9599609375, 20144 ;  /* 0x3fd774ebff037431 */ /* 0x000fc600000001ff */
[----:B------:R-:W-:-:S04]  /*ecc0*/  FMUL R2, R4, -2 ;  /* 0xc000000004027820 */ /* 0x000fc80000400000 */
[----:B------:R-:W-:-:S05]  /*ecd0*/  @P0 FFMA R4, R3, 0.93318945169448852539, R2 ;  /* 0x3f6ee58103040823 */ /* 0x000fca0000000002 */
[C---:B------:R-:W-:Y:S02]  /*ece0*/  FSETP.NAN.AND P0, PT, R4.reuse, R4, PT ;  /* 0x000000040400720b */ /* 0x040fe40003f08000 */
[----:B------:R-:W-:-:S04]  /*ecf0*/  LOP3.LUT R3, R4, 0x80000000, R13, 0xb8, !PT ;  /* 0x8000000004037812 */ /* 0x000fc800078eb80d */
[----:B------:R-:W-:Y:S01]  /*ed00*/  FSEL R3, R3, R4, !P0 ;  /* 0x0000000403037208 */ /* 0x000fe20004000000 */
[----:B------:R-:W-:Y:S06]  /*ed10*/  BRA `(.L_x_156) ;  /* 0x0000001800887947 */ /* 0x000fec0003800000 */
.L_x_392:
[C---:B------:R-:W-:Y:S01]  /*ed20*/  FMUL R4, R13.reuse, 0.63661974668502807617 ;  /* 0x3f22f9830d047820 */ /* 0x040fe20000400000 */
[----:B------:R-:W-:Y:S01]  /*ed30*/  FSETP.GE.AND P0, PT, |R13|, 105615, PT ;  /* 0x47ce47800d00780b */ /* 0x000fe20003f06200 */
[----:B------:R-:W-:Y:S04]  /*ed40*/  BSSY.RECONVERGENT B1, `(.L_x_170) ;  /* 0x000003b000017945 */ /* 0x000fe80003800200 */
[----:B------:R-:W0:Y:S02]  /*ed50*/  F2I.NTZ R4, R4 ;  /* 0x0000000400047305 */ /* 0x000e240000203100 */
[----:B0--3--:R-:W-:-:S05]  /*ed60*/  I2FP.F32.S32 R2, R4 ;  /* 0x0000000400027245 */ /* 0x009fca0000201400 */
        /* <DEDUP_REMOVED lines=8> */
[----:B------:R-:W-:Y:S01]  /*edf0*/  IMAD.MOV.U32 R12, RZ, RZ, RZ ;  /* 0x000000ffff0c7224 */ /* 0x000fe200078e00ff */
[----:B------:R-:W-:Y:S01]  /*ee00*/  MOV R8, RZ ;  /* 0x000000ff00087202 */ /* 0x000fe20000000f00 */
[----:B------:R-:W-:Y:S01]  /*ee10*/  UMOV UR4, URZ ;  /* 0x000000ff00047c82 */ /* 0x000fe20008000000 */
[----:B------:R-:W-:-:S07]  /*ee20*/  LOP3.LUT R19, R4, 0x80000000, RZ, 0xfc, !PT ;  /* 0x8000000004137812 */ /* 0x000fce00078efcff */
.L_x_173:
[----:B0-----:R-:W-:-:S06]  /*ee30*/  IMAD.WIDE.U32 R4, R12, 0x4, R2 ;  /* 0x000000040c047825 */ /* 0x001fcc00078e0002 */
        /* <DEDUP_REMOVED lines=39> */
[----:B-1----:R-:W-:Y:S01]  /*f0b0*/  FSEL R2, -R16, R16, !P0 ;  /* 0x0000001010027208 */ /* 0x002fe20004000100 */
[----:B0-----:R-:W-:Y:S06]  /*f0c0*/  BRA `(.L_x_171) ;  /* 0x0000000000087947 */ /* 0x001fec0003800000 */
.L_x_172:
[----:B------:R-:W-:Y:S02]  /*f0d0*/  HFMA2 R4, -RZ, RZ, 0, 0 ;  /* 0x00000000ff047431 */ /* 0x000fe400000001ff */
[----:B------:R-:W-:-:S07]  /*f0e0*/  FMUL R2, RZ, R13 ;  /* 0x0000000dff027220 */ /* 0x000fce0000400000 */
.L_x_171:
[----:B------:R-:W-:Y:S05]  /*f0f0*/  BSYNC.RECONVERGENT B1 ;  /* 0x0000000000017941 */ /* 0x000fea0003800200 */
.L_x_170:
[----:B------:R-:W-:Y:S02]  /*f100*/  IMAD.MOV.U32 R8, RZ, RZ, 0x37cbac00 ;  /* 0x37cbac00ff087424 */ /* 0x000fe400078e00ff */
[----:B------:R-:W-:Y:S01]  /*f110*/  FMUL R3, R2, R2 ;  /* 0x0000000202037220 */ /* 0x000fe20000400000 */
[----:B------:R-:W-:Y:S02]  /*f120*/  LOP3.LUT R10, R4, 0x1, RZ, 0xc0, !PT ;  /* 0x00000001040a7812 */ /* 0x000fe400078ec0ff */
[----:B------:R-:W-:Y:S01]  /*f130*/  MOV R11, 0x3effffff ;  /* 0x3effffff000b7802 */ /* 0x000fe20000000f00 */
[----:B------:R-:W-:Y:S01]  /*f140*/  FFMA R5, R3, R8, -0.0013887860113754868507 ;  /* 0xbab607ed03057423 */ /* 0x000fe20000000008 */
[----:B------:R-:W-:Y:S02]  /*f150*/  ISETP.NE.U32.AND P0, PT, R10, 0x1, PT ;  /* 0x000000010a00780c */ /* 0x000fe40003f05070 */
[----:B------:R-:W-:Y:S02]  /*f160*/  MOV R10, 0x3d2aaabb ;  /* 0x3d2aaabb000a7802 */ /* 0x000fe40000000f00 */
[----:B------:R-:W-:-:S02]  /*f170*/  FSEL R8, R5, -0.00019574658654164522886, !P0 ;  /* 0xb94d415305087808 */ /* 0x000fc40004000000 */
[----:B------:R-:W-:Y:S02]  /*f180*/  FSEL R10, R10, 0.0083327032625675201416, !P0 ;  /* 0x3c0885e40a0a7808 */ /* 0x000fe40004000000 */
[----:B------:R-:W-:Y:S02]  /*f190*/  FSEL R2, R2, 1, P0 ;  /* 0x3f80000002027808 */ /* 0x000fe40000000000 */
[----:B------:R-:W-:Y:S01]  /*f1a0*/  LOP3.LUT P1, RZ, R4, 0x2, RZ, 0xc0, !PT ;  /* 0x0000000204ff7812 */ /* 0x000fe2000782c0ff */
[----:B------:R-:W-:Y:S01]  /*f1b0*/  FFMA R8, R3, R8, R10 ;  /* 0x0000000803087223 */ /* 0x000fe2000000000a */
[----:B------:R-:W-:Y:S01]  /*f1c0*/  FSEL R11, -R11, -0.16666662693023681641, !P0 ;  /* 0xbe2aaaa80b0b7808 */ /* 0x000fe20004000100 */
[----:B------:R-:W-:-:S04]  /*f1d0*/  FFMA R5, R3, R2, RZ ;  /* 0x0000000203057223 */ /* 0x000fc800000000ff */
[----:B------:R-:W-:-:S04]  /*f1e0*/  FFMA R3, R3, R8, R11 ;  /* 0x0000000803037223 */ /* 0x000fc8000000000b */
[----:B------:R-:W-:-:S04]  /*f1f0*/  FFMA R3, R5, R3, R2 ;  /* 0x0000000305037223 */ /* 0x000fc80000000002 */
[----:B------:R-:W-:Y:S01]  /*f200*/  @P1 FADD R3, RZ, -R3 ;  /* 0x80000003ff031221 */ /* 0x000fe20000000000 */
[----:B------:R-:W-:Y:S06]  /*f210*/  BRA `(.L_x_156) ;  /* 0x0000001400487947 */ /* 0x000fec0003800000 */
.L_x_153:
[----:B------:R-:W-:-:S13]  /*f220*/  ISETP.GT.AND P0, PT, R8, 0xc, PT ;  /* 0x0000000c0800780c */ /* 0x000fda0003f04270 */
[----:B------:R-:W-:Y:S05]  /*f230*/  @P0 BRA `(.L_x_174) ;  /* 0x0000000800940947 */ /* 0x000fea0003800000 */
[----:B------:R-:W-:-:S13]  /*f240*/  ISETP.GT.AND P0, PT, R8, 0xa, PT ;  /* 0x0000000a0800780c */ /* 0x000fda0003f04270 */
[----:B------:R-:W-:Y:S05]  /*f250*/  @P0 BRA `(.L_x_175) ;  /* 0x0000000400bc0947 */ /* 0x000fea0003800000 */
[----:B------:R-:W-:-:S04]  /*f260*/  MOV R5, 0xfffffff7 ;  /* 0xfffffff700057802 */ /* 0x000fc80000000f00 */
[----:B------:R-:W-:-:S05]  /*f270*/  VIADDMNMX.U32 R8, R8, R5, 0x2, PT ;  /* 0x0000000208087446 */ /* 0x000fca0003800005 */
[----:B------:R-:W-:-:S04]  /*f280*/  IMAD.SHL.U32 R8, R8, 0x4, RZ ;  /* 0x0000000408087824 */ /* 0x000fc800078e00ff */
[----:B-12---:R-:W1:Y:S02]  /*f290*/  LDC R4, c[0x2][R8+0x1ac] ;  /* 0x00806b0008047b82 */ /* 0x006e640000000800 */
[----:B-1----:R-:W-:-:S04]  /*f2a0*/  SHF.R.S32.HI R5, RZ, 0x1f, R4 ;  /* 0x0000001fff057819 */ /* 0x002fc80000011404 */
.L_x_396:
[----:B------:R-:W-:Y:S05]  /*f2b0*/  BRX R4 -0xf2c0                                                            (*"BRANCH_TARGETS .L_x_397,.L_x_398,.L_x_156"*) ;  /* 0xffffff0c04507949 */ /* 0x000fea000383ffff */
.L_x_398:
        /* <DEDUP_REMOVED lines=17> */
.L_x_179:
        /* <DEDUP_REMOVED lines=42> */
.L_x_178:
[----:B------:R-:W-:Y:S02]  /*f670*/  HFMA2 R4, -RZ, RZ, 0, 0 ;  /* 0x00000000ff047431 */ /* 0x000fe400000001ff */
[----:B------:R-:W-:-:S07]  /*f680*/  FMUL R2, RZ, R13 ;  /* 0x0000000dff027220 */ /* 0x000fce0000400000 */
.L_x_177:
[----:B------:R-:W-:Y:S05]  /*f690*/  BSYNC.RECONVERGENT B1 ;  /* 0x0000000000017941 */ /* 0x000fea0003800200 */
.L_x_176:
        /* <DEDUP_REMOVED lines=16> */
.L_x_397:
[----:B0--3--:R-:W-:Y:S01]  /*f7a0*/  HFMA2 R2, -RZ, RZ, 1.75, 0 ;  /* 0x3f000000ff027431 */ /* 0x009fe200000001ff */
        /* <DEDUP_REMOVED lines=9> */
[----:B------:R-:W-:Y:S01]  /*f840*/  FSEL R2, R5, RZ, P0 ;  /* 0x000000ff05027208 */ /* 0x000fe20000000000 */
[----:B------:R-:W-:Y:S01]  /*f850*/  IMAD.MOV.U32 R5, RZ, RZ, 0x3fd774eb ;  /* 0x3fd774ebff057424 */ /* 0x000fe200078e00ff */
        /* <DEDUP_REMOVED lines=10> */
[----:B------:R-:W-:-:S05]  /*f900*/  FFMA R3, R2, R3, R2 ;  /* 0x0000000302037223 */ /* 0x000fca0000000002 */
[----:B------:R-:W-:-:S05]  /*f910*/  FSEL R2, R3, -R3, P1 ;  /* 0x8000000303027208 */ /* 0x000fca0000800000 */
[----:B------:R-:W-:-:S04]  /*f920*/  @!P0 FFMA R3, R5, 0.93318945169448852539, R2 ;  /* 0x3f6ee58105038823 */ /* 0x000fc80000000002 */
[----:B------:R-:W-:Y:S01]  /*f930*/  @P1 FADD R3, R3, R3 ;  /* 0x0000000303031221 */ /* 0x000fe20000000000 */
[----:B------:R-:W-:Y:S06]  /*f940*/  BRA `(.L_x_156) ;  /* 0x0000000c007c7947 */ /* 0x000fec0003800000 */
.L_x_175:
[----:B------:R-:W-:-:S04]  /*f950*/  MOV R5, 0xfffffff5 ;  /* 0xfffffff500057802 */ /* 0x000fc80000000f00 */
[----:B------:R-:W-:-:S04]  /*f960*/  VIADDMNMX.U32 R8, R8, R5, 0x2, PT ;  /* 0x0000000208087446 */ /* 0x000fc80003800005 */
[----:B------:R-:W-:-:S04]  /*f970*/  SHF.L.U32 R8, R8, 0x2, RZ ;  /* 0x0000000208087819 */ /* 0x000fc800000006ff */
[----:B-12---:R-:W1:Y:S02]  /*f980*/  LDC R4, c[0x2][R8+0x1b8] ;  /* 0x00806e0008047b82 */ /* 0x006e640000000800 */
[----:B-1----:R-:W-:-:S04]  /*f990*/  SHF.R.S32.HI R5, RZ, 0x1f, R4 ;  /* 0x0000001fff057819 */ /* 0x002fc80000011404 */
.L_x_400:
[----:B------:R-:W-:Y:S05]  /*f9a0*/  BRX R4 -0xf9b0                                                            (*"BRANCH_TARGETS .L_x_401,.L_x_402,.L_x_156"*) ;  /* 0xffffff0404947949 */ /* 0x000fea000383ffff */
.L_x_402:
[C---:B0--3--:R-:W-:Y:S01]  /*f9b0*/  FMUL R2, |R13|.reuse, 1.4426950216293334961 ;  /* 0x3fb8aa3b0d027820 */ /* 0x049fe20000400200 */
        /* <DEDUP_REMOVED lines=25> */
.L_x_401:
[----:B0--3--:R-:W0:Y:S01]  /*fb50*/  MUFU.RCP R2, |R13| ;  /* 0x4000000d00027308 */ /* 0x009e220000001000 */
        /* <DEDUP_REMOVED lines=19> */
.L_x_174:
[----:B------:R-:W-:-:S13]  /*fc90*/  ISETP.GT.AND P0, PT, R8, 0xe, PT ;  /* 0x0000000e0800780c */ /* 0x000fda0003f04270 */
[----:B------:R-:W-:Y:S05]  /*fca0*/  @P0 BRA `(.L_x_180) ;  /* 0x0000000400000947 */ /* 0x000fea0003800000 */
[----:B------:R-:W-:-:S05]  /*fcb0*/  IMAD.MOV.U32 R5, RZ, RZ, -0xd ;  /* 0xfffffff3ff057424 */ /* 0x000fca00078e00ff */
[----:B------:R-:W-:-:S04]  /*fcc0*/  VIADDMNMX.U32 R8, R8, R5, 0x2, PT ;  /* 0x0000000208087446 */ /* 0x000fc80003800005 */
[----:B------:R-:W-:-:S04]  /*fcd0*/  SHF.L.U32 R8, R8, 0x2, RZ ;  /* 0x0000000208087819 */ /* 0x000fc800000006ff */
[----:B-12---:R-:W1:Y:S02]  /*fce0*/  LDC R4, c[0x2][R8+0x1c4] ;  /* 0x0080710008047b82 */ /* 0x006e640000000800 */
[----:B-1----:R-:W-:-:S04]  /*fcf0*/  SHF.R.S32.HI R5, RZ, 0x1f, R4 ;  /* 0x0000001fff057819 */ /* 0x002fc80000011404 */
.L_x_404:
[----:B------:R-:W-:Y:S05]  /*fd00*/  BRX R4 -0xfd10                                                            (*"BRANCH_TARGETS .L_x_405,.L_x_406,.L_x_156"*) ;  /* 0xffffff0004bc7949 */ /* 0x000fea000383ffff */
.L_x_406:
[----:B0--3--:R-:W-:Y:S01]  /*fd10*/  FMUL R2, |R13|, 1.4426950216293334961 ;  /* 0x3fb8aa3b0d027820 */ /* 0x009fe20000400200 */
        /* <DEDUP_REMOVED lines=16> */
.L_x_405:
[C---:B------:R-:W-:Y:S01]  /*fe20*/  FFMA R3, R13.reuse, R13, 1 ;  /* 0x3f8000000d037423 */ /* 0x040fe2000000000d */
[----:B------:R-:W-:Y:S02]  /*fe30*/  FSETP.GT.AND P0, PT, |R13|, 8388608, PT ;  /* 0x4b0000000d00780b */ /* 0x000fe40003f04200 */
[----:B------:R-:W-:Y:S01]  /*fe40*/  MOV R11, 0x3e800000 ;  /* 0x3e800000000b7802 */ /* 0x000fe20000000f00 */
[----:B0--3--:R-:W0:Y:S02]  /*fe50*/  MUFU.RSQ R2, R3 ;  /* 0x0000000300027308 */ /* 0x009e240000001400 */
[----:B0-----:R-:W-:-:S06]  /*fe60*/  FFMA R4, R3, R2, 1 ;  /* 0x3f80000003047423 */ /* 0x001fcc0000000002 */
[----:B------:R-:W0:Y:S02]  /*fe70*/  MUFU.RCP R4, R4 ;  /* 0x0000000400047308 */ /* 0x000e240000001000 */
[----:B0-----:R-:W-:Y:S01]  /*fe80*/  FMUL R2, R4, |R13| ;  /* 0x4000000d04027220 */ /* 0x001fe20000400000 */
[----:B------:R-:W-:-:S03]  /*fe90*/  HFMA2 R4, -RZ, RZ, 1.3056640625, -1.8671875 ;  /* 0x3d39bf78ff047431 */ /* 0x000fc600000001ff */
[----:B------:R-:W-:-:S05]  /*fea0*/  FFMA R2, R2, |R13|, |R13| ;  /* 0x4000000d02027223 */ /* 0x000fca000000040d */
        /* <DEDUP_REMOVED lines=32> */
.L_x_180:
[----:B------:R-:W-:-:S04]  /*100b0*/  MOV R5, 0xfffffff1 ;  /* 0xfffffff100057802 */ /* 0x000fc80000000f00 */
[----:B0--3--:R-:W-:-:S04]  /*100c0*/  VIADDMNMX.U32 R2, R8, R5, 0x2, PT ;  /* 0x0000000208027446 */ /* 0x009fc80003800005 */
[----:B------:R-:W-:-:S04]  /*100d0*/  SHF.L.U32 R2, R2, 0x2, RZ ;  /* 0x0000000202027819 */ /* 0x000fc800000006ff */
[----:B-12---:R-:W0:Y:S02]  /*100e0*/  LDC R4, c[0x2][R2+0x1d0] ;  /* 0x0080740002047b82 */ /* 0x006e240000000800 */
[----:B0-----:R-:W-:-:S04]  /*100f0*/  SHF.R.S32.HI R5, RZ, 0x1f, R4 ;  /* 0x0000001fff057819 */ /* 0x001fc80000011404 */
.L_x_408:
[----:B------:R-:W-:Y:S05]  /*10100*/  BRX R4 -0x10110                                                          (*"BRANCH_TARGETS .L_x_409,.L_x_410,.L_x_411"*) ;  /* 0xfffffefc04bc7949 */ /* 0x000fea000383ffff */
.L_x_411:
[----:B------:R-:W-:-:S13]  /*10110*/  ISETP.NE.AND P0, PT, R8, 0x11, PT ;  /* 0x000000110800780c */ /* 0x000fda0003f05270 */
[----:B------:R-:W-:Y:S05]  /*10120*/  @P0 BRA `(.L_x_156) ;  /* 0x0000000400840947 */ /* 0x000fea0003800000 */
[C---:B------:R-:W-:Y:S01]  /*10130*/  FADD R3, -|R13|.reuse, 1 ;  /* 0x3f8000000d037421 */ /* 0x040fe20000000300 */
[----:B------:R-:W-:Y:S01]  /*10140*/  FSETP.GT.AND P0, PT, |R13|, 8.50705917302346158658e+37, PT ;  /* 0x7e8000000d00780b */ /* 0x000fe20003f04200 */
[----:B------:R-:W-:-:S04]  /*10150*/  IMAD.MOV.U32 R11, RZ, RZ, 0x3e800000 ;  /* 0x3e800000ff0b7424 */ /* 0x000fc800078e00ff */
        /* <DEDUP_REMOVED lines=13> */
[----:B------:R-:W-:Y:S01]  /*10230*/  HFMA2 R8, -RZ, RZ, 1.3056640625, -1.8671875 ;  /* 0x3d39bf78ff087431 */ /* 0x000fe200000001ff */
[----:B------:R-:W-:Y:S02]  /*10240*/  @P0 MOV R11, 0x7f800000 ;  /* 0x7f800000000b0802 */ /* 0x000fe40000000f00 */
        /* <DEDUP_REMOVED lines=11> */
[----:B------:R-:W-:-:S04]  /*10300*/  FFMA R4, R3, R4, R3 ;  /* 0x0000000403047223 */ /* 0x000fc80000000003 */
[----:B------:R-:W-:Y:S01]  /*10310*/  FFMA R3, R5, 0.69314718246459960938, R4 ;  /* 0x3f31721805037823 */ /* 0x000fe20000000004 */
[----:B------:R-:W-:Y:S02]  /*10320*/  IMAD.MOV.U32 R4, RZ, RZ, 0x3f000000 ;  /* 0x3f000000ff047424 */ /* 0x000fe400078e00ff */
[C---:B------:R-:W-:Y:S01]  /*10330*/  @P1 FFMA R3, R2.reuse, R11, +INF ;  /* 0x7f80000002031423 */ /* 0x040fe2000000000b */
[----:B------:R-:W-:Y:S02]  /*10340*/  @P0 FSETP.NEU.AND P1, PT, R2, RZ, PT ;  /* 0x000000ff0200020b */ /* 0x000fe40003f2d000 */
[----:B------:R-:W-:Y:S02]  /*10350*/  LOP3.LUT R2, R4, 0x80000000, R13, 0xb8, !PT ;  /* 0x8000000004027812 */ /* 0x000fe400078eb80d */
[----:B------:R-:W-:-:S05]  /*10360*/  @P0 FSEL R3, R3, -RZ, P1 ;  /* 0x800000ff03030208 */ /* 0x000fca0000800000 */
[----:B------:R-:W-:Y:S01]  /*10370*/  FMUL R3, R2, R3 ;  /* 0x0000000302037220 */ /* 0x000fe20000400000 */
[----:B------:R-:W-:Y:S06]  /*10380*/  BRA `(.L_x_156) ;  /* 0x0000000000ec7947 */ /* 0x000fec0003800000 */
.L_x_410:
        /* <DEDUP_REMOVED lines=18> */
.L_x_409:
[C---:B------:R-:W-:Y:S01]  /*104b0*/  FFMA R3, R13.reuse, R13, -1 ;  /* 0xbf8000000d037423 */ /* 0x040fe2000000000d */
[----:B------:R-:W-:Y:S01]  /*104c0*/  FADD R13, R13, -1 ;  /* 0xbf8000000d0d7421 */ /* 0x000fe20000000000 */
[----:B------:R-:W-:Y:S02]  /*104d0*/  IMAD.MOV.U32 R8, RZ, RZ, 0x3f800000 ;  /* 0x3f800000ff087424 */ /* 0x000fe400078e00ff */
[----:B------:R-:W-:Y:S01]  /*104e0*/  HFMA2 R11, -RZ, RZ, 1.3056640625, -1.8671875 ;  /* 0x3d39bf78ff0b7431 */ /* 0x000fe200000001ff */
        /* <DEDUP_REMOVED lines=18> */
[----:B------:R-:W-:-:S04]  /*10610*/  FFMA R5, R5, 0.25, -R8 ;  /* 0x3e80000005057823 */ /* 0x000fc80000000808 */
        /* <DEDUP_REMOVED lines=18> */
.L_x_156:
[----:B------:R-:W-:Y:S05]  /*10740*/  BSYNC.RECONVERGENT B0 ;  /* 0x0000000000007941 */ /* 0x000fea0003800200 */
.L_x_152:
[----:B0--3--:R-:W-:-:S05]  /*10750*/  IMAD R2, R6, 0x4, R7 ;  /* 0x0000000406027824 */ /* 0x009fca00078e0207 */
[----:B------:R0:W-:Y:S01]  /*10760*/  STL [R2+-0x4], R3 ;  /* 0xfffffc0302007387 */ /* 0x0001e20000100800 */
[----:B------:R-:W-:Y:S05]  /*10770*/  BRA `(.L_x_181) ;  /* 0x0000000800347947 */ /* 0x000fea0003800000 */
.L_x_151:
[----:B-12---:R-:W-:-:S05]  /*10780*/  LEA R4, R6, R7, 0x2 ;  /* 0x0000000706047211 */ /* 0x006fca00078e10ff */
[----:B0--3-5:R0:W5:Y:S01]  /*10790*/  LDL R2, [R4+-0x8] ;  /* 0xfffff80004027983 */ /* 0x0291620000100800 */
        /* <DEDUP_REMOVED lines=8> */
.L_x_412:
[----:B------:R-:W-:Y:S05]  /*10820*/  BRX R10 -0x10830                                                         (*"BRANCH_TARGETS .L_x_413,.L_x_414,.L_x_184"*) ;  /* 0xfffffef40af47949 */ /* 0x000fea000383ffff */
.L_x_414:
[----:B-----5:R-:W-:Y:S01]  /*10830*/  FMUL R3, R2, R13 ;  /* 0x0000000d02037220 */ /* 0x020fe20000400000 */
[----:B------:R-:W-:Y:S06]  /*10840*/  BRA `(.L_x_184) ;  /* 0x0000000400dc7947 */ /* 0x000fec0003800000 */
.L_x_413:
[----:B-----5:R-:W-:Y:S01]  /*10850*/  FADD R3, R2, R13 ;  /* 0x0000000d02037221 */ /* 0x020fe20000000000 */
[----:B------:R-:W-:Y:S06]  /*10860*/  BRA `(.L_x_184) ;  /* 0x0000000400d47947 */ /* 0x000fec0003800000 */
.L_x_183:
[----:B------:R-:W-:-:S05]  /*10870*/  IMAD.MOV.U32 R5, RZ, RZ, -0x2 ;  /* 0xfffffffeff057424 */ /* 0x000fca00078e00ff */
[----:B------:R-:W-:-:S04]  /*10880*/  VIADDMNMX.U32 R5, R8, R5, 0x2, PT ;  /* 0x0000000208057446 */ /* 0x000fc80003800005 */
[----:B------:R-:W-:-:S04]  /*10890*/  SHF.L.U32 R5, R5, 0x2, RZ ;  /* 0x0000000205057819 */ /* 0x000fc800000006ff */
[----:B------:R-:W0:Y:S02]  /*108a0*/  LDC R10, c[0x2][R5+0x1e8] ;  /* 0x00807a00050a7b82 */ /* 0x000e240000000800 */
[----:B0-----:R-:W-:-:S04]  /*108b0*/  SHF.R.S32.HI R11, RZ, 0x1f, R10 ;  /* 0x0000001fff0b7819 */ /* 0x001fc8000001140a */
.L_x_416:
[----:B------:R-:W-:Y:S05]  /*108c0*/  BRX R10 -0x108d0                                                         (*"BRANCH_TARGETS .L_x_417,.L_x_418,.L_x_419"*) ;  /* 0xfffffef40acc7949 */ /* 0x000fea000383ffff */
.L_x_419:
        /* <DEDUP_REMOVED lines=18> */
[C---:B------:R-:W-:Y:S01]  /*109f0*/  FMUL R12, R3.reuse, R3 ;  /* 0x00000003030c7220 */ /* 0x040fe20000400000 */
[C---:B------:R-:W-:Y:S02]  /*10a00*/  FFMA R5, R3.reuse, 1.4426950216293334961, R8 ;  /* 0x3fb8aa3b03057823 */ /* 0x040fe40000000008 */
        /* <DEDUP_REMOVED lines=20> */
[----:B------:R-:W-:Y:S01]  /*10b50*/  FMUL R5, R13, 0.5 ;  /* 0x3f0000000d057820 */ /* 0x000fe20000400000 */
[----:B------:R-:W-:Y:S02]  /*10b60*/  FSETP.GT.AND P1, PT, |R8|, 152, PT ;  /* 0x431800000800780b */ /* 0x000fe40003f24200 */
[----:B------:R-:W-:Y:S01]  /*10b70*/  FFMA R3, R12, R13, R3 ;  /* 0x0000000d0c037223 */ /* 0x000fe20000000003 */
[----:B------:R-:W-:Y:S01]  /*10b80*/  HFMA2 R12, -RZ, RZ, 0.64013671875, -15.109375 ;  /* 0x391fcb8eff0c7431 */ /* 0x000fe200000001ff */
[C---:B------:R-:W-:Y:S01]  /*10b90*/  FSETP.GEU.AND P2, PT, R8.reuse, RZ, PT ;  /* 0x000000ff0800720b */ /* 0x040fe20003f4e000 */
[----:B------:R-:W1:Y:S01]  /*10ba0*/  FRND.TRUNC R5, R5 ;  /* 0x0000000500057307 */ /* 0x000e62000020d000 */
[----:B0-----:R-:W-:Y:S01]  /*10bb0*/  FADD R10, R8, -R11 ;  /* 0x8000000b080a7221 */ /* 0x001fe20000000000 */
[----:B------:R-:W-:-:S03]  /*10bc0*/  FSETP.GT.AND P0, PT, R11, RZ, PT ;  /* 0x000000ff0b00720b */ /* 0x000fc60003f04000 */
[----:B------:R-:W-:Y:S01]  /*10bd0*/  FADD R3, R3, R10 ;  /* 0x0000000a03037221 */ /* 0x000fe20000000000 */
[----:B------:R-:W-:Y:S02]  /*10be0*/  SEL R11, RZ, 0x83000000, P0 ;  /* 0x83000000ff0b7807 */ /* 0x000fe40000000000 */
[----:B------:R-:W-:Y:S01]  /*10bf0*/  FSETP.NEU.AND P0, PT, R13, RZ, PT ;  /* 0x000000ff0d00720b */ /* 0x000fe20003f0d000 */
[C---:B------:R-:W-:Y:S02]  /*10c00*/  FFMA R10, R3.reuse, R12, 0.0013391353422775864601 ;  /* 0x3aaf85ed030a7423 */ /* 0x040fe4000000000c */
[----:B------:R1:W0:Y:S01]  /*10c10*/  F2I.NTZ R12, R8 ;  /* 0x00000008000c7305 */ /* 0x0002220000203100 */
[----:B------:R-:W-:Y:S01]  /*10c20*/  FSETP.EQ.OR P0, PT, R2, 1, !P0 ;  /* 0x3f8000000200780b */ /* 0x000fe20004702400 */
[----:B------:R-:W-:-:S04]  /*10c30*/  FFMA R10, R3, R10, 0.0096188392490148544312 ;  /* 0x3c1d9856030a7423 */ /* 0x000fc8000000000a */
[----:B------:R-:W-:Y:S01]  /*10c40*/  FFMA R10, R3, R10, 0.055503588169813156128 ;  /* 0x3d6357bb030a7423 */ /* 0x000fe2000000000a */
[----:B-1----:R-:W-:-:S03]  /*10c50*/  FADD R8, R5, R5 ;  /* 0x0000000505087221 */ /* 0x002fc60000000000 */
[----:B------:R-:W-:-:S04]  /*10c60*/  FFMA R10, R3, R10, 0.24022644758224487305 ;  /* 0x3e75fdec030a7423 */ /* 0x000fc8000000000a */
[----:B------:R-:W-:Y:S01]  /*10c70*/  FFMA R10, R3, R10, 0.69314718246459960938 ;  /* 0x3f317218030a7423 */ /* 0x000fe2000000000a */
[----:B0-----:R-:W-:-:S03]  /*10c80*/  LEA R12, R12, -R11, 0x17 ;  /* 0x8000000b0c0c7211 */ /* 0x001fc600078eb8ff */
[----:B------:R-:W-:Y:S01]  /*10c90*/  FFMA R10, R3, R10, 1 ;  /* 0x3f800000030a7423 */ /* 0x000fe2000000000a */
[----:B------:R-:W-:-:S05]  /*10ca0*/  IADD3 R3, PT, PT, R11, 0x7f000000, RZ ;  /* 0x7f0000000b037810 */ /* 0x000fca0007ffe0ff */
[----:B------:R-:W-:-:S04]  /*10cb0*/  FMUL R3, R10, R3 ;  /* 0x000000030a037220 */ /* 0x000fc80000400000 */
[----:B------:R-:W-:Y:S01]  /*10cc0*/  FMUL R12, R3, R12 ;  /* 0x0000000c030c7220 */ /* 0x000fe20000400000 */
[----:B------:R-:W-:Y:S01]  /*10cd0*/  IMAD.MOV.U32 R3, RZ, RZ, 0x3f800000 ;  /* 0x3f800000ff037424 */ /* 0x000fe200078e00ff */
[----:B------:R-:W-:Y:S01]  /*10ce0*/  @P1 FSEL R12, RZ, +INF , !P2 ;  /* 0x7f800000ff0c1808 */ /* 0x000fe20005000000 */
        /* <DEDUP_REMOVED lines=8> */
[----:B------:R-:W-:Y:S02]  /*10d70*/  FSETP.NEU.AND P0, PT, |R13|, +INF , PT ;  /* 0x7f8000000d00780b */ /* 0x000fe40003f0d200 */
[----:B------:R-:W-:Y:S02]  /*10d80*/  FSETP.EQ.AND P1, PT, R2, -1, PT ;  /* 0xbf8000000200780b */ /* 0x000fe40003f22000 */
[----:B------:R-:W-:-:S11]  /*10d90*/  MOV R3, 0x3f800000 ;  /* 0x3f80000000037802 */ /* 0x000fd60000000f00 */
        /* <DEDUP_REMOVED lines=10> */
.L_x_186:
[----:B------:R-:W-:Y:S01]  /*10e40*/  FSETP.GEU.AND P1, PT, R13, RZ, PT ;  /* 0x000000ff0d00720b */ /* 0x000fe20003f2e000 */
[----:B------:R-:W-:Y:S01]  /*10e50*/  FADD R3, R2, R2 ;  /* 0x0000000202037221 */ /* 0x000fe20000000000 */
[----:B------:R-:W-:-:S11]  /*10e60*/  FSETP.NEU.AND P0, PT, |R8|, 1, PT ;  /* 0x3f8000000800780b */ /* 0x000fd60003f0d200 */
[----:B------:R-:W-:-:S04]  /*10e70*/  @!P1 LOP3.LUT R3, R3, 0x7f800000, RZ, 0x3c, !PT ;  /* 0x7f80000003039812 */ /* 0x000fc800078e3cff */
[----:B------:R-:W-:Y:S01]  /*10e80*/  @P0 LOP3.LUT R3, R3, 0x7fffffff, RZ, 0xc0, !PT ;  /* 0x7fffffff03030812 */ /* 0x000fe200078ec0ff */
[----:B------:R-:W-:Y:S06]  /*10e90*/  BRA `(.L_x_184) ;  /* 0x0000000000487947 */ /* 0x000fec0003800000 */
.L_x_185:
[----:B------:R-:W-:Y:S01]  /*10ea0*/  FADD R3, R2, R13 ;  /* 0x0000000d02037221 */ /* 0x000fe20000000000 */
[----:B------:R-:W-:Y:S06]  /*10eb0*/  BRA `(.L_x_184) ;  /* 0x0000000000407947 */ /* 0x000fec0003800000 */
.L_x_418:
        /* <DEDUP_REMOVED lines=12> */
[----:B------:R-:W-:-:S07]  /*10f80*/  IMAD.MOV.U32 R3, RZ, RZ, R11 ;  /* 0x000000ffff037224 */ /* 0x000fce00078e000b */
.L_x_188:
[----:B------:R-:W-:Y:S05]  /*10f90*/  BSYNC.RECONVERGENT B3 ;  /* 0x0000000000037941 */ /* 0x000fea0003800200 */
.L_x_187:
[----:B------:R-:W-:Y:S05]  /*10fa0*/  BRA `(.L_x_184) ;  /* 0x0000000000047947 */ /* 0x000fea0003800000 */
.L_x_417:
[----:B-----5:R-:W-:-:S07]  /*10fb0*/  FADD R3, R2, -R13 ;  /* 0x8000000d02037221 */ /* 0x020fce0000000000 */
.L_x_184:
[----:B------:R-:W-:Y:S05]  /*10fc0*/  BSYNC.RECONVERGENT B2 ;  /* 0x0000000000027941 */ /* 0x000fea0003800200 */
.L_x_182:
[----:B------:R0:W-:Y:S01]  /*10fd0*/  STL [R4+-0x8], R3 ;  /* 0xfffff80304007387 */ /* 0x0001e20000100800 */
[----:B------:R-:W-:Y:S01]  /*10fe0*/  IADD3 R6, PT, PT, R6, -0x1, RZ ;  /* 0xffffffff06067810 */ /* 0x000fe20007ffe0ff */
[----:B------:R-:W-:Y:S06]  /*10ff0*/  BRA `(.L_x_181) ;  /* 0x0000000000147947 */ /* 0x000fec0003800000 */
.L_x_150:
[----:B-----5:R-:W-:Y:S02]  /*11000*/  SHF.L.U32 R8, R8, 0x2, RZ ;  /* 0x0000000208087819 */ /* 0x020fe400000006ff */
[C---:B------:R-:W-:Y:S01]  /*11010*/  LEA R3, R6.reuse, R7, 0x2 ;  /* 0x0000000706037211 */ /* 0x040fe200078e10ff */
[----:B------:R-:W-:-:S03]  /*11020*/  VIADD R6, R6, 0x1 ;  /* 0x0000000106067836 */ /* 0x000fc60000000000 */
[----:B------:R-:W4:Y:S02]  /*11030*/  LDC R8, c[0x3][R8] ;  /* 0x00c0000008087b82 */ /* 0x000f240000000800 */
[----:B----4-:R4:W-:Y:S02]  /*11040*/  STL [R3], R8 ;  /* 0x0000000803007387 */ /* 0x0109e40000100800 */
.L_x_181:
[----:B------:R-:W1:Y:S01]  /*11050*/  LDCU UR12, c[0x0][0x388] ;  /* 0x00007100ff0c77ac */ /* 0x000e620008000800 */
[----:B------:R-:W-:Y:S01]  /*11060*/  IADD3 R9, PT, PT, R9, 0x4, RZ ;  /* 0x0000000409097810 */ /* 0x000fe20007ffe0ff */
[----:B-1----:R-:W-:-:S06]  /*11070*/  ULOP3.LUT UR4, UR12, 0x7ffffffc, URZ, 0xc0, !UPT ;  /* 0x7ffffffc0c047892 */ /* 0x002fcc000f8ec0ff */
[----:B------:R-:W-:-:S13]  /*11080*/  ISETP.NE.AND P0, PT, R9, UR4, PT ;  /* 0x0000000409007c0c */ /* 0x000fda000bf05270 */
[----:B------:R-:W-:Y:S05]  /*11090*/  @P0 BRA `(.L_x_189) ;  /* 0xffffff1000ec0947 */ /* 0x000fea000383ffff */
[----:B------:R-:W-:-:S07]  /*110a0*/  MOV R9, UR4 ;  /* 0x0000000400097c02 */ /* 0x000fce0008000f00 */
.L_x_38:
[----:B------:R-:W-:-:S09]  /*110b0*/  ULOP3.LUT UP0, URZ, UR12, 0x3, URZ, 0xc0, !UPT ;  /* 0x000000030cff7892 */ /* 0x000fd2000f80c0ff */
[----:B------:R-:W-:Y:S05]  /*110c0*/  BRA.U !UP0, `(.L_x_37) ;  /* 0x0000003d080c7547 */ /* 0x000fea000b800000 */
[----:B------:R-:W1:Y:S01]  /*110d0*/  S2UR UR5, SR_CgaCtaId ;  /* 0x00000000000579c3 */ /* 0x000e620000008800 */
[----:B------:R-:W-:Y:S02]  /*110e0*/  UMOV UR4, 0x400 ;  /* 0x0000040000047882 */ /* 0x000fe40000000000 */
[----:B------:R-:W-:-:S04]  /*110f0*/  UIADD3 UR4, UPT, UPT, UR4, 0x30, URZ ;  /* 0x0000003004047890 */ /* 0x000fc8000fffe0ff */
[----:B-1----:R-:W-:-:S03]  /*11100*/  ULEA UR7, UR5, UR4, 0x18 ;  /* 0x0000000405077291 */ /* 0x002fc6000f8ec0ff */
[----:B------:R-:W-:-:S09]  /*11110*/  UMOV UR4, URZ ;  /* 0x000000ff00047c82 */ /* 0x000fd20008000000 */
.L_x_229:
[----:B---3--:R-:W-:Y:S01]  /*11120*/  LEA R5, R9, R0, 0x2 ;  /* 0x0000000009057211 */ /* 0x008fe200078e10ff */
[----:B0--3-5:R-:W0:Y:S05]  /*11130*/  LDS.U8 R2, [R9+UR7] ;  /* 0x0000000709027984 */ /* 0x029e2a0008000000 */
[----:B------:R-:W5:Y:S01]  /*11140*/  LDL R5, [R5] ;  /* 0x0000000005057983 */ /* 0x000f620000100800 */
[----:B0-----:R-:W-:-:S13]  /*11150*/  ISETP.NE.AND P0, PT, R2, 0x30, PT ;  /* 0x000000300200780c */ /* 0x001fda0003f05270 */
[----:B-1----:R-:W-:Y:S05]  /*11160*/  @!P0 BRA `(.L_x_190) ;  /* 0x0000003800b88947 */ /* 0x002fea0003800000 */
[----:B------:R-:W-:-:S13]  /*11170*/  ISETP.NE.AND P0, PT, R2, 0x31, PT ;  /* 0x000000310200780c */ /* 0x000fda0003f05270 */
[----:B------:R-:W-:Y:S05]  /*11180*/  @P0 BRA `(.L_x_191) ;  /* 0x0000003000900947 */ /* 0x000fea0003800000 */
[----:B----4-:R-:W-:-:S05]  /*11190*/  IMAD R8, R6, 0x4, R7 ;  /* 0x0000000406087824 */ /* 0x010fca00078e0207 */
        /* <DEDUP_REMOVED lines=11> */
[----:B--2---:R-:W0:Y:S02]  /*11250*/  LDC R4, c[0x2][R2+0x1f4] ;  /* 0x00807d0002047b82 */ /* 0x004e240000000800 */
[----:B0-----:R-:W-:-:S04]  /*11260*/  SHF.R.S32.HI R5, RZ, 0x1f, R4 ;  /* 0x0000001fff057819 */ /* 0x001fc80000011404 */
.L_x_420:
[----:B------:R-:W-:Y:S05]  /*11270*/  BRX R4 -0x11280                                                          (*"BRANCH_TARGETS .L_x_421,.L_x_422,.L_x_196"*) ;  /* 0xfffffeec04607949 */ /* 0x000fea000383ffff */
.L_x_422:
[----:B------:R-:W-:Y:S02]  /*11280*/  HFMA2 R2, -RZ, RZ, 0.96630859375, -0.0022525787353515625 ;  /* 0x3bbb989dff027431 */ /* 0x000fe400000001ff */
[----:B------:R-:W-:-:S03]  /*11290*/  IMAD.MOV.U32 R3, RZ, RZ, 0x437c0000 ;  /* 0x437c0000ff037424 */ /* 0x000fc600078e00ff */
        /* <DEDUP_REMOVED lines=9> */
.L_x_421:
[C---:B------:R-:W-:Y:S01]  /*11330*/  FMUL R2, R11.reuse, 8388608 ;  /* 0x4b0000000b027820 */ /* 0x040fe20000400000 */
[----:B------:R-:W-:-:S04]  /*11340*/  FSETP.GEU.AND P0, PT, R11, 1.175494350822287508e-38, PT ;  /* 0x008000000b00780b */ /* 0x000fc80003f0e000 */
[----:B------:R-:W-:Y:S01]  /*11350*/  FSEL R2, R2, R11, !P0 ;  /* 0x0000000b02027208 */ /* 0x000fe20004000000 */
[----:B------:R-:W-:-:S03]  /*11360*/  IMAD.MOV.U32 R11, RZ, RZ, 0x3e055027 ;  /* 0x3e055027ff0b7424 */ /* 0x000fc600078e00ff */
[C---:B------:R-:W-:Y:S02]  /*11370*/  IADD3 R3, PT, PT, R2.reuse, -0x3f2aaaab, RZ ;  /* 0xc0d5555502037810 */ /* 0x040fe40007ffe0ff */
[----:B------:R-:W-:Y:S02]  /*11380*/  FSETP.NEU.AND P1, PT, R2, RZ, PT ;  /* 0x000000ff0200720b */ /* 0x000fe40003f2d000 */
        /* <DEDUP_REMOVED lines=22> */
.L_x_195:
[----:B------:R-:W-:-:S04]  /*114f0*/  MOV R2, 0xfffffffe ;  /* 0xfffffffe00027802 */ /* 0x000fc80000000f00 */
[----:B------:R-:W-:-:S04]  /*11500*/  VIADDMNMX.U32 R5, R5, R2, 0x2, PT ;  /* 0x0000000205057446 */ /* 0x000fc80003800002 */
[----:B------:R-:W-:-:S04]  /*11510*/  SHF.L.U32 R2, R5, 0x2, RZ ;  /* 0x0000000205027819 */ /* 0x000fc800000006ff */
[----:B--2---:R-:W0:Y:S02]  /*11520*/  LDC R4, c[0x2][R2+0x200] ;  /* 0x0080800002047b82 */ /* 0x004e240000000800 */
[----:B0-----:R-:W-:-:S04]  /*11530*/  SHF.R.S32.HI R5, RZ, 0x1f, R4 ;  /* 0x0000001fff057819 */ /* 0x001fc80000011404 */
.L_x_424:
[----:B------:R-:W-:Y:S05]  /*11540*/  BRX R4 -0x11550                                                          (*"BRANCH_TARGETS .L_x_425,.L_x_426,.L_x_196"*) ;  /* 0xfffffee804ac7949 */ /* 0x000fea000383ffff */
.L_x_426:
        /* <DEDUP_REMOVED lines=10> */
[----:B------:R-:W-:Y:S02]  /*115f0*/  LOP3.LUT R10, R2, 0xff800000, RZ, 0xc0, !PT ;  /* 0xff800000020a7812 */ /* 0x000fe400078ec0ff */
[----:B------:R-:W-:Y:S02]  /*11600*/  FSEL R2, RZ, -24, P0 ;  /* 0xc1c00000ff027808 */ /* 0x000fe40000000000 */
[-C--:B------:R-:W-:Y:S02]  /*11610*/  IADD3 R3, PT, PT, R3, -R10.reuse, RZ ;  /* 0x8000000a03037210 */ /* 0x080fe40007ffe0ff */
[----:B------:R-:W-:Y:S02]  /*11620*/  I2FP.F32.S32 R5, R10 ;  /* 0x0000000a00057245 */ /* 0x000fe40000201400 */
[----:B------:R-:W-:Y:S01]  /*11630*/  @!P1 FSETP.GT.AND P0, PT, |R4|, 33, PT ;  /* 0x420400000400980b */ /* 0x000fe20003f04200 */
        /* <DEDUP_REMOVED lines=14> */
[----:B------:R-:W-:Y:S01]  /*11720*/  FFMA R17, R3, 1.4426950216293334961, R10 ;  /* 0x3fb8aa3b03117823 */ /* 0x000fe2000000000a */
[----:B------:R-:W-:Y:S01]  /*11730*/  FADD R10, |R4|, -0.5 ;  /* 0xbf000000040a7421 */ /* 0x000fe20000000200 */
[----:B------:R-:W-:Y:S01]  /*11740*/  FMUL R12, R13, R12 ;  /* 0x0000000c0d0c7220 */ /* 0x000fe20000400000 */
[----:B------:R-:W-:-:S03]  /*11750*/  FFMA R16, R5, R16, 0.12022458761930465698 ;  /* 0x3df6384f05107423 */ /* 0x000fc60000000010 */
[----:B------:R-:W-:Y:S01]  /*11760*/  FFMA R12, R12, 1.4426950216293334961, R17 ;  /* 0x3fb8aa3b0c0c7823 */ /* 0x000fe20000000011 */
[----:B------:R-:W-:Y:S01]  /*11770*/  FMUL R16, R5, R16 ;  /* 0x0000001005107220 */ /* 0x000fe20000400000 */
[----:B------:R-:W-:Y:S02]  /*11780*/  FMUL R17, |R4|, 1.4426950216293334961 ;  /* 0x3fb8aa3b04117820 */ /* 0x000fe40000400200 */
        /* <DEDUP_REMOVED lines=21> */
[----:B------:R-:W-:Y:S02]  /*118e0*/  MOV R10, 0x391fcb8e ;  /* 0x391fcb8e000a7802 */ /* 0x000fe40000000f00 */
[----:B------:R-:W-:Y:S01]  /*118f0*/  FADD R12, R12, R13 ;  /* 0x0000000d0c0c7221 */ /* 0x000fe20000000000 */
[----:B0-----:R-:W-:-:S03]  /*11900*/  FADD R13, -R2, R3 ;  /* 0x00000003020d7221 */ /* 0x001fc60000000100 */
[----:B------:R-:W-:Y:S01]  /*11910*/  @!P1 FADD R12, -R12, -RZ ;  /* 0x800000ff0c0c9221 */ /* 0x000fe20000000100 */
[----:B------:R-:W0:Y:S01]  /*11920*/  F2I.NTZ R3, R3 ;  /* 0x0000000300037305 */ /* 0x000e220000203100 */
[----:B------:R-:W-:Y:S02]  /*11930*/  FSETP.GT.AND P0, PT, R2, RZ, PT ;  /* 0x000000ff0200720b */ /* 0x000fe40003f04000 */
[----:B------:R-:W-:Y:S01]  /*11940*/  FADD R13, R13, R12 ;  /* 0x0000000c0d0d7221 */ /* 0x000fe20000000000 */
[----:B------:R-:W-:Y:S01]  /*11950*/  IMAD.MOV.U32 R12, RZ, RZ, 0x388f7971 ;  /* 0x388f7971ff0c7424 */ /* 0x000fe200078e00ff */
[----:B------:R-:W-:Y:S02]  /*11960*/  SEL R2, RZ, 0x83000000, P0 ;  /* 0x83000000ff027807 */ /* 0x000fe40000000000 */
[----:B------:R-:W-:Y:S01]  /*11970*/  FFMA R10, R13, R10, 0.0013391353422775864601 ;  /* 0x3aaf85ed0d0a7423 */ /* 0x000fe2000000000a */
[----:B-1----:R-:W-:Y:S01]  /*11980*/  FFMA R12, R5, R12, -5.0603266572579741478e-05 ;  /* 0xb8543ed8050c7423 */ /* 0x002fe2000000000c */
[----:B------:R-:W-:-:S02]  /*11990*/  IADD3 R17, PT, PT, R2, 0x7f000000, RZ ;  /* 0x7f00000002117810 */ /* 0x000fc40007ffe0ff */
[----:B------:R-:W-:Y:S01]  /*119a0*/  FFMA R10, R13, R10, 0.0096188392490148544312 ;  /* 0x3c1d98560d0a7423 */ /* 0x000fe2000000000a */
[----:B------:R-:W-:-:S03]  /*119b0*/  FFMA R12, R5, R12, -0.00042276637395843863487 ;  /* 0xb9dda6be050c7423 */ /* 0x000fc6000000000c */
[----:B------:R-:W-:Y:S01]  /*119c0*/  FFMA R10, R13, R10, 0.055503588169813156128 ;  /* 0x3d6357bb0d0a7423 */ /* 0x000fe2000000000a */
[----:B------:R-:W-:Y:S01]  /*119d0*/  FFMA R12, R5, R12, 0.00099214143119752407074 ;  /* 0x3a820abe050c7423 */ /* 0x000fe2000000000c */
[----:B0-----:R-:W-:Y:S02]  /*119e0*/  LEA R2, R3, -R2, 0x17 ;  /* 0x8000000203027211 */ /* 0x001fe400078eb8ff */
[----:B------:R-:W-:Y:S01]  /*119f0*/  FFMA R10, R13, R10, 0.24022644758224487305 ;  /* 0x3e75fdec0d0a7423 */ /* 0x000fe2000000000a */
[----:B------:R-:W-:-:S03]  /*11a00*/  FFMA R12, R5, R12, -0.00027855476946569979191 ;  /* 0xb9920afd050c7423 */ /* 0x000fc6000000000c */
[----:B------:R-:W-:Y:S01]  /*11a10*/  FFMA R10, R13, R10, 0.69314718246459960938 ;  /* 0x3f3172180d0a7423 */ /* 0x000fe2000000000a */
[----:B------:R-:W-:-:S03]  /*11a20*/  FFMA R12, R5, R12, -0.0026749009266495704651 ;  /* 0xbb2f4d64050c7423 */ /* 0x000fc6000000000c */
        /* <DEDUP_REMOVED lines=11> */
[----:B------:R-:W-:Y:S02]  /*11ae0*/  IMAD.MOV.U32 R18, RZ, RZ, 0x3f17acc9 ;  /* 0x3f17acc9ff127424 */ /* 0x000fe400078e00ff */
[----:B------:R-:W-:Y:S01]  /*11af0*/  FMUL R5, R5, R10 ;  /* 0x0000000a05057220 */ /* 0x000fe20000400000 */
[----:B------:R-:W0:Y:S01]  /*11b00*/  FRND R13, R3 ;  /* 0x00000003000d7307 */ /* 0x000e220000201000 */
[----:B------:R-:W-:-:S07]  /*11b10*/  MOV R10, 0x4b800000 ;  /* 0x4b800000000a7802 */ /* 0x000fce0000000f00 */
[----:B------:R-:W1:Y:S01]  /*11b20*/  F2I.NTZ R16, R3 ;  /* 0x0000000300107305 */ /* 0x000e620000203100 */
[----:B0-----:R-:W-:-:S04]  /*11b30*/  FFMA R2, R13, -0.5, |R4| ;  /* 0xbf0000000d027823 */ /* 0x001fc80000000404 */
[----:B------:R-:W-:Y:S01]  /*11b40*/  FMUL R13, R2, R2 ;  /* 0x00000002020d7220 */ /* 0x000fe20000400000 */
[----:B-1----:R-:W-:-:S03]  /*11b50*/  LOP3.LUT R17, R16, 0x1, RZ, 0xc0, !PT ;  /* 0x0000000110117812 */ /* 0x002fc600078ec0ff */
[C---:B------:R-:W-:Y:S01]  /*11b60*/  FFMA R20, R13.reuse, R20, -1.334560394287109375 ;  /* 0xbfaad2e00d147423 */ /* 0x040fe20000000014 */
[----:B------:R-:W-:Y:S01]  /*11b70*/  FFMA R18, R13, -R18, 2.550144195556640625 ;  /* 0x402335900d127423 */ /* 0x000fe20000000812 */
[----:B------:R-:W-:Y:S01]  /*11b80*/  LOP3.LUT P1, RZ, R16, 0x2, RZ, 0xc0, !PT ;  /* 0x0000000210ff7812 */ /* 0x000fe2000782c0ff */
[----:B------:R-:W-:Y:S01]  /*11b90*/  FFMA R16, R2, R13, RZ ;  /* 0x0000000d02107223 */ /* 0x000fe200000000ff */
[----:B------:R-:W-:Y:S01]  /*11ba0*/  ISETP.NE.U32.AND P0, PT, R17, 0x1, PT ;  /* 0x000000011100780c */ /* 0x000fe20003f05070 */
[C---:B------:R-:W-:Y:S01]  /*11bb0*/  FFMA R20, R13.reuse, R20, 4.0586924552917480469 ;  /* 0x4081e0cf0d147423 */ /* 0x040fe20000000014 */
[----:B------:R-:W-:-:S03]  /*11bc0*/  FFMA R3, R13, R18, -5.1677198410034179688 ;  /* 0xc0a55df60d037423 */ /* 0x000fc60000000012 */
[----:B------:R-:W-:Y:S01]  /*11bd0*/  FFMA R20, R13, R20, -4.9348020553588867188 ;  /* 0xc09de9e60d147423 */ /* 0x000fe20000000014 */
[----:B------:R-:W-:-:S03]  /*11be0*/  FFMA R3, R3, R16, RZ ;  /* 0x0000001003037223 */ /* 0x000fc600000000ff */
[----:B------:R-:W-:-:S04]  /*11bf0*/  FFMA R13, R13, R20, 1 ;  /* 0x3f8000000d0d7423 */ /* 0x000fc80000000014 */
        /* <DEDUP_REMOVED lines=18> */
.L_x_197:
        /* <DEDUP_REMOVED lines=25> */
[----:B0-----:R-:W-:-:S06]  /*11eb0*/  FMUL R3, R2, R3 ;  /* 0x0000000302037220 */ /* 0x001fcc0000400000 */
[----:B------:R-:W-:Y:S05]  /*11ec0*/  @P0 BRA `(.L_x_196) ;  /* 0x0000002400340947 */ /* 0x000fea0003800000 */
[----:B------:R-:W-:-:S07]  /*11ed0*/  IMAD.MOV.U32 R13, RZ, RZ, R3 ;  /* 0x000000ffff0d7224 */ /* 0x000fce00078e0003 */
.L_x_198:
        /* <DEDUP_REMOVED lines=12> */
.L_x_425:
[----:B------:R-:W-:Y:S01]  /*11fa0*/  IADD3 R2, PT, PT, R11, 0x1800000, RZ ;  /* 0x018000000b027810 */ /* 0x000fe20007ffe0ff */
[----:B------:R-:W-:Y:S03]  /*11fb0*/  BSSY.RECONVERGENT B1, `(.L_x_199) ;  /* 0x000000c000017945 */ /* 0x000fe60003800200 */
[----:B------:R-:W-:-:S04]  /*11fc0*/  LOP3.LUT R2, R2, 0x7f800000, RZ, 0xc0, !PT ;  /* 0x7f80000002027812 */ /* 0x000fc800078ec0ff */
[----:B------:R-:W-:-:S13]  /*11fd0*/  ISETP.GT.U32.AND P0, PT, R2, 0x1ffffff, PT ;  /* 0x01ffffff0200780c */ /* 0x000fda0003f04070 */
[----:B------:R-:W-:Y:S05]  /*11fe0*/  @P0 BRA `(.L_x_200) ;  /* 0x0000000000100947 */ /* 0x000fea0003800000 */
[----:B------:R-:W-:Y:S01]  /*11ff0*/  IMAD.MOV.U32 R2, RZ, RZ, R11 ;  /* 0x000000ffff027224 */ /* 0x000fe200078e000b */
[----:B------:R-:W-:-:S07]  /*12000*/  MOV R4, 0x12020 ;  /* 0x0001202000047802 */ /* 0x000fce0000000f00 */
[----:B------:R-:W-:Y:S05]  /*12010*/  CALL.REL.NOINC `($__internal_1_$__cuda_sm20_rcp_rn_f32_slowpath) ;  /* 0x0000003400547944 */ /* 0x000fea0003c00000 */
[----:B------:R-:W-:Y:S05]  /*12020*/  BRA `(.L_x_201) ;  /* 0x0000000000107947 */ /* 0x000fea0003800000 */
.L_x_200:
[----:B------:R-:W0:Y:S02]  /*12030*/  MUFU.RCP R2, R11 ;  /* 0x0000000b00027308 */ /* 0x000e240000001000 */
[----:B0-----:R-:W-:-:S04]  /*12040*/  FFMA R3, R11, R2, -1 ;  /* 0xbf8000000b037423 */ /* 0x001fc80000000002 */
[----:B------:R-:W-:-:S04]  /*12050*/  FADD.FTZ R3, -R3, -RZ ;  /* 0x800000ff03037221 */ /* 0x000fc80000010100 */
[----:B------:R-:W-:-:S07]  /*12060*/  FFMA R3, R2, R3, R2 ;  /* 0x0000000302037223 */ /* 0x000fce0000000002 */
.L_x_201:
[----:B------:R-:W-:Y:S05]  /*12070*/  BSYNC.RECONVERGENT B1 ;  /* 0x0000000000017941 */ /* 0x000fea0003800200 */
.L_x_199:
[----:B------:R-:W-:Y:S05]  /*12080*/  BRA `(.L_x_196) ;  /* 0x0000002000c47947 */ /* 0x000fea0003800000 */
.L_x_194:
[----:B------:R-:W-:-:S13]  /*12090*/  ISETP.GT.AND P0, PT, R5, 0x5, PT ;  /* 0x000000050500780c */ /* 0x000fda0003f04270 */
[----:B------:R-:W-:Y:S05]  /*120a0*/  @P0 BRA `(.L_x_202) ;  /* 0x0000000000600947 */ /* 0x000fea0003800000 */
[----:B------:R-:W-:-:S04]  /*120b0*/  MOV R2, 0xfffffffc ;  /* 0xfffffffc00027802 */ /* 0x000fc80000000f00 */
[----:B------:R-:W-:-:S04]  /*120c0*/  VIADDMNMX.U32 R5, R5, R2, 0x2, PT ;  /* 0x0000000205057446 */ /* 0x000fc80003800002 */
[----:B------:R-:W-:-:S04]  /*120d0*/  SHF.L.U32 R2, R5, 0x2, RZ ;  /* 0x0000000205027819 */ /* 0x000fc800000006ff */
[----:B--2---:R-:W0:Y:S02]  /*120e0*/  LDC R4, c[0x2][R2+0x20c] ;  /* 0x0080830002047b82 */ /* 0x004e240000000800 */
[----:B0-----:R-:W-:-:S04]  /*120f0*/  SHF.R.S32.HI R5, RZ, 0x1f, R4 ;  /* 0x0000001fff057819 */ /* 0x001fc80000011404 */
.L_x_428:
[----:B------:R-:W-:Y:S05]  /*12100*/  BRX R4 -0x12110                                                          (*"BRANCH_TARGETS .L_x_429,.L_x_430,.L_x_196"*) ;  /* 0xfffffedc04bc7949 */ /* 0x000fea000383ffff */
.L_x_430:
[----:B------:R-:W-:Y:S01]  /*12110*/  FMUL R3, R11, R11 ;  /* 0x0000000b0b037220 */ /* 0x000fe20000400000 */
[----:B------:R-:W-:Y:S06]  /*12120*/  BRA `(.L_x_196) ;  /* 0x00000020009c7947 */ /* 0x000fec0003800000 */
.L_x_429:
        /* <DEDUP_REMOVED lines=10> */
.L_x_204:
[----:B-1----:R-:W-:Y:S01]  /*121d0*/  FMUL.FTZ R2, R11, R4 ;  /* 0x000000040b027220 */ /* 0x002fe20000410000 */
[----:B------:R-:W-:-:S03]  /*121e0*/  FMUL.FTZ R4, R4, 0.5 ;  /* 0x3f00000004047820 */ /* 0x000fc60000410000 */
[----:B------:R-:W-:-:S04]  /*121f0*/  FFMA R3, -R2, R2, R11 ;  /* 0x0000000202037223 */ /* 0x000fc8000000010b */
[----:B------:R-:W-:-:S07]  /*12200*/  FFMA R3, R3, R4, R2 ;  /* 0x0000000403037223 */ /* 0x000fce0000000002 */
.L_x_205:
[----:B------:R-:W-:Y:S05]  /*12210*/  BSYNC.RECONVERGENT B1 ;  /* 0x0000000000017941 */ /* 0x000fea0003800200 */
.L_x_203:
[----:B------:R-:W-:Y:S05]  /*12220*/  BRA `(.L_x_196) ;  /* 0x00000020005c7947 */ /* 0x000fea0003800000 */
.L_x_202:
[----:B------:R-:W-:-:S04]  /*12230*/  MOV R2, 0xfffffffa ;  /* 0xfffffffa00027802 */ /* 0x000fc80000000f00 */
[----:B------:R-:W-:-:S04]  /*12240*/  VIADDMNMX.U32 R5, R5, R2, 0x3, PT ;  /* 0x0000000305057446 */ /* 0x000fc80003800002 */
[----:B------:R-:W-:-:S04]  /*12250*/  SHF.L.U32 R2, R5, 0x2, RZ ;  /* 0x0000000205027819 */ /* 0x000fc800000006ff */
[----:B--2---:R-:W0:Y:S02]  /*12260*/  LDC R4, c[0x2][R2+0x218] ;  /* 0x0080860002047b82 */ /* 0x004e240000000800 */
[----:B0-----:R-:W-:-:S04]  /*12270*/  SHF.R.S32.HI R5, RZ, 0x1f, R4 ;  /* 0x0000001fff057819 */ /* 0x001fc80000011404 */
.L_x_432:
[----:B------:R-:W-:Y:S05]  /*12280*/  BRX R4 -0x12290                                                          (*"BRANCH_TARGETS .L_x_433,.L_x_434,.L_x_435,.L_x_196"*) ;  /* 0xfffffedc045c7949 */ /* 0x000fea000383ffff */
.L_x_435:
        /* <DEDUP_REMOVED lines=17> */
.L_x_209:
        /* <DEDUP_REMOVED lines=40> */
[----:B-1----:R-:W-:Y:S01]  /*12620*/  FSEL R3, -R16, R16, !P1 ;  /* 0x0000001010037208 */ /* 0x002fe20004800100 */
[----:B0-----:R-:W-:Y:S06]  /*12630*/  BRA `(.L_x_207) ;  /* 0x0000000000087947 */ /* 0x001fec0003800000 */
.L_x_208:
[----:B------:R-:W-:Y:S01]  /*12640*/  FMUL R3, RZ, R11 ;  /* 0x0000000bff037220 */ /* 0x000fe20000400000 */
[----:B------:R-:W-:-:S07]  /*12650*/  MOV R2, RZ ;  /* 0x000000ff00027202 */ /* 0x000fce0000000f00 */
.L_x_207:
[----:B------:R-:W-:Y:S05]  /*12660*/  BSYNC.RECONVERGENT B1 ;  /* 0x0000000000017941 */ /* 0x000fea0003800200 */
.L_x_206:
[----:B------:R-:W-:Y:S02]  /*12670*/  HFMA2 R4, -RZ, RZ, 0.487060546875, -0.0625 ;  /* 0x37cbac00ff047431 */ /* 0x000fe400000001ff */
[----:B------:R-:W-:Y:S01]  /*12680*/  FMUL R5, R3, R3 ;  /* 0x0000000303057220 */ /* 0x000fe20000400000 */
[C---:B------:R-:W-:Y:S01]  /*12690*/  LOP3.LUT R10, R2.reuse, 0x1, RZ, 0xc0, !PT ;  /* 0x00000001020a7812 */ /* 0x040fe200078ec0ff */
[----:B------:R-:W-:Y:S02]  /*126a0*/  HFMA2 R11, -RZ, RZ, 1.541015625, -0.052001953125 ;  /* 0x3e2aaaa8ff0b7431 */ /* 0x000fe400000001ff */
[----:B------:R-:W-:Y:S01]  /*126b0*/  VIADD R2, R2, 0x1 ;  /* 0x0000000102027836 */ /* 0x000fe20000000000 */
[----:B------:R-:W-:Y:S02]  /*126c0*/  ISETP.NE.U32.AND P0, PT, R10, 0x1, PT ;  /* 0x000000010a00780c */ /* 0x000fe40003f05070 */
[----:B------:R-:W-:Y:S01]  /*126d0*/  MOV R10, 0x3c0885e4 ;  /* 0x3c0885e4000a7802 */ /* 0x000fe20000000f00 */
[----:B------:R-:W-:Y:S01]  /*126e0*/  FFMA R4, R5, R4, -0.0013887860113754868507 ;  /* 0xbab607ed05047423 */ /* 0x000fe20000000004 */
[----:B------:R-:W-:-:S02]  /*126f0*/  LOP3.LUT P1, RZ, R2, 0x2, RZ, 0xc0, !PT ;  /* 0x0000000202ff7812 */ /* 0x000fc4000782c0ff */
[----:B------:R-:W-:Y:S02]  /*12700*/  FSEL R10, R10, 0.041666727513074874878, !P0 ;  /* 0x3d2aaabb0a0a7808 */ /* 0x000fe40004000000 */
[----:B------:R-:W-:Y:S02]  /*12710*/  FSEL R4, R4, -0.00019574658654164522886, P0 ;  /* 0xb94d415304047808 */ /* 0x000fe40000000000 */
        /* <DEDUP_REMOVED lines=8> */
.L_x_434:
        /* <DEDUP_REMOVED lines=26> */
.L_x_433:
        /* <DEDUP_REMOVED lines=17> */
.L_x_213:
        /* <DEDUP_REMOVED lines=42> */
.L_x_212:
[----:B------:R-:W-:Y:S02]  /*12cf0*/  HFMA2 R4, -RZ, RZ, 0, 0 ;  /* 0x00000000ff047431 */ /* 0x000fe400000001ff */
[----:B------:R-:W-:-:S07]  /*12d00*/  FMUL R2, RZ, R11 ;  /* 0x0000000bff027220 */ /* 0x000fce0000400000 */
.L_x_211:
[----:B------:R-:W-:Y:S05]  /*12d10*/  BSYNC.RECONVERGENT B1 ;  /* 0x0000000000017941 */ /* 0x000fea0003800200 */
.L_x_210:
        /* <DEDUP_REMOVED lines=18> */
.L_x_193:
[----:B------:R-:W-:-:S13]  /*12e40*/  ISETP.GT.AND P0, PT, R5, 0xc, PT ;  /* 0x0000000c0500780c */ /* 0x000fda0003f04270 */
[----:B------:R-:W-:Y:S05]  /*12e50*/  @P0 BRA `(.L_x_214) ;  /* 0x0000000800a40947 */ /* 0x000fea0003800000 */
[----:B------:R-:W-:-:S13]  /*12e60*/  ISETP.GT.AND P0, PT, R5, 0xa, PT ;  /* 0x0000000a0500780c */ /* 0x000fda0003f04270 */
[----:B------:R-:W-:Y:S05]  /*12e70*/  @P0 BRA `(.L_x_215) ;  /* 0x0000000400cc0947 */ /* 0x000fea0003800000 */
[----:B------:R-:W-:-:S04]  /*12e80*/  MOV R2, 0xfffffff7 ;  /* 0xfffffff700027802 */ /* 0x000fc80000000f00 */
[----:B------:R-:W-:-:S04]  /*12e90*/  VIADDMNMX.U32 R5, R5, R2, 0x2, PT ;  /* 0x0000000205057446 */ /* 0x000fc80003800002 */
[----:B------:R-:W-:-:S04]  /*12ea0*/  SHF.L.U32 R2, R5, 0x2, RZ ;  /* 0x0000000205027819 */ /* 0x000fc800000006ff */
[----:B--2---:R-:W0:Y:S02]  /*12eb0*/  LDC R4, c[0x2][R2+0x228] ;  /* 0x00808a0002047b82 */ /* 0x004e240000000800 */
[----:B0-----:R-:W-:-:S04]  /*12ec0*/  SHF.R.S32.HI R5, RZ, 0x1f, R4 ;  /* 0x0000001fff057819 */ /* 0x001fc80000011404 */
.L_x_437:
[----:B------:R-:W-:Y:S05]  /*12ed0*/  BRX R4 -0x12ee0                                                          (*"BRANCH_TARGETS .L_x_438,.L_x_439,.L_x_196"*) ;  /* 0xfffffed004487949 */ /* 0x000fea000383ffff */
.L_x_439:
        /* <DEDUP_REMOVED lines=11> */
[----:B------:R-:W-:Y:S02]  /*12f90*/  IMAD.SHL.U32 R3, R11, 0x100, RZ ;  /* 0x000001000b037824 */ /* 0x000fe400078e00ff */
[----:B------:R-:W-:Y:S01]  /*12fa0*/  HFMA2 R10, -RZ, RZ, 0, 0 ;  /* 0x00000000ff0a7431 */ /* 0x000fe200000001ff */
[----:B------:R-:W-:Y:S01]  /*12fb0*/  MOV R2, R1 ;  /* 0x0000000100027202 */ /* 0x000fe20000000f00 */
[----:B------:R-:W0:Y:S01]  /*12fc0*/  LDCU.64 UR10, c[0x4][URZ] ;  /* 0x01000000ff0a77ac */ /* 0x000e220008000a00 */
[----:B------:R-:W-:Y:S01]  /*12fd0*/  LOP3.LUT R17, R3, 0x80000000, RZ, 0xfc, !PT ;  /* 0x8000000003117812 */ /* 0x000fe200078efcff */
[----:B------:R-:W-:Y:S01]  /*12fe0*/  UMOV UR6, URZ ;  /* 0x000000ff00067c82 */ /* 0x000fe20008000000 */
[----:B------:R-:W-:-:S05]  /*12ff0*/  UMOV UR5, URZ ;  /* 0x000000ff00057c82 */ /* 0x000fca0008000000 */
.L_x_219:
[----:B0-----:R-:W-:Y:S01]  /*13000*/  MOV R12, UR10 ;  /* 0x0000000a000c7c02 */ /* 0x001fe20008000f00 */
[----:B------:R-:W-:-:S05]  /*13010*/  IMAD.U32 R13, RZ, RZ, UR11 ;  /* 0x0000000bff0d7e24 */ /* 0x000fca000f8e00ff */
[----:B------:R-:W2:Y:S01]  /*13020*/  LDG.E.CONSTANT R4, desc[UR8][R12.64] ;  /* 0x000000080c047981 */ /* 0x000ea2000c1e9900 */
[----:B------:R-:W-:Y:S02]  /*13030*/  UIADD3 UR10, UP0, UPT, UR10, 0x4, URZ ;  /* 0x000000040a0a7890 */ /* 0x000fe4000ff1e0ff */
[----:B------:R-:W-:Y:S02]  /*13040*/  UIADD3 UR5, UPT, UPT, UR5, 0x1, URZ ;  /* 0x0000000105057890 */ /* 0x000fe4000fffe0ff */
[----:B------:R-:W-:Y:S02]  /*13050*/  UIADD3.X UR11, UPT, UPT, URZ, UR11, URZ, UP0, !UPT ;  /* 0x0000000bff0b7290 */ /* 0x000fe400087fe4ff */
[----:B------:R-:W-:Y:S01]  /*13060*/  UISETP.NE.AND UP0, UPT, UR5, 0x6, UPT ;  /* 0x000000060500788c */ /* 0x000fe2000bf05270 */
[----:B--2---:R-:W-:-:S03]  /*13070*/  IMAD.WIDE.U32 R4, R4, R17, RZ ;  /* 0x0000001104047225 */ /* 0x004fc600078e00ff */
[----:B------:R-:W-:-:S04]  /*13080*/  IADD3 R3, P0, PT, R4, R10, RZ ;  /* 0x0000000a04037210 */ /* 0x000fc80007f1e0ff */
[----:B------:R-:W-:Y:S01]  /*13090*/  IADD3.X R10, PT, PT, R5, UR6, RZ, P0, !PT ;  /* 0x00000006050a7c10 */ /* 0x000fe200087fe4ff */
[----:B------:R0:W-:Y:S02]  /*130a0*/  STL [R2], R3 ;  /* 0x0000000302007387 */ /* 0x0001e40000100800 */
[----:B0-----:R-:W-:Y:S01]  /*130b0*/  IADD3 R2, PT, PT, R2, 0x4, RZ ;  /* 0x0000000402027810 */ /* 0x001fe20007ffe0ff */
[----:B------:R-:W-:Y:S06]  /*130c0*/  BRA.U UP0, `(.L_x_219) ;  /* 0xfffffffd00cc7547 */ /* 0x000fec000b83ffff */
        /* <DEDUP_REMOVED lines=32> */
.L_x_218:
[----:B------:R-:W-:Y:S02]  /*132d0*/  HFMA2 R4, -RZ, RZ, 0, 0 ;  /* 0x00000000ff047431 */ /* 0x000fe400000001ff */
[----:B------:R-:W-:-:S07]  /*132e0*/  FMUL R2, RZ, R11 ;  /* 0x0000000bff027220 */ /* 0x000fce0000400000 */
.L_x_217:
[----:B------:R-:W-:Y:S05]  /*132f0*/  BSYNC.RECONVERGENT B1 ;  /* 0x0000000000017941 */ /* 0x000fea0003800200 */
.L_x_216:
        /* <DEDUP_REMOVED lines=16> */
.L_x_438:
        /* <DEDUP_REMOVED lines=27> */
.L_x_215:
[----:B------:R-:W-:-:S04]  /*135b0*/  MOV R2, 0xfffffff5 ;  /* 0xfffffff500027802 */ /* 0x000fc80000000f00 */
[----:B------:R-:W-:-:S04]  /*135c0*/  VIADDMNMX.U32 R5, R5, R2, 0x2, PT ;  /* 0x0000000205057446 */ /* 0x000fc80003800002 */
[----:B------:R-:W-:-:S04]  /*135d0*/  SHF.L.U32 R2, R5, 0x2, RZ ;  /* 0x0000000205027819 */ /* 0x000fc800000006ff */
[----:B--2---:R-:W0:Y:S02]  /*135e0*/  LDC R4, c[0x2][R2+0x234] ;  /* 0x00808d0002047b82 */ /* 0x004e240000000800 */
[----:B0-----:R-:W-:-:S04]  /*135f0*/  SHF.R.S32.HI R5, RZ, 0x1f, R4 ;  /* 0x0000001fff057819 */ /* 0x001fc80000011404 */
.L_x_441:
[----:B------:R-:W-:Y:S05]  /*13600*/  BRX R4 -0x13610                                                          (*"BRANCH_TARGETS .L_x_442,.L_x_443,.L_x_196"*) ;  /* 0xfffffec8047c7949 */ /* 0x000fea000383ffff */
.L_x_443:
        /* <DEDUP_REMOVED lines=26> */
.L_x_442:
        /* <DEDUP_REMOVED lines=20> */
.L_x_214:
[----:B------:R-:W-:-:S13]  /*138f0*/  ISETP.GT.AND P0, PT, R5, 0xe, PT ;  /* 0x0000000e0500780c */ /* 0x000fda0003f04270 */
[----:B------:R-:W-:Y:S05]  /*13900*/  @P0 BRA `(.L_x_220) ;  /* 0x0000000400000947 */ /* 0x000fea0003800000 */
[----:B------:R-:W-:-:S05]  /*13910*/  IMAD.MOV.U32 R2, RZ, RZ, -0xd ;  /* 0xfffffff3ff027424 */ /* 0x000fca00078e00ff */
[----:B------:R-:W-:-:S04]  /*13920*/  VIADDMNMX.U32 R5, R5, R2, 0x2, PT ;  /* 0x0000000205057446 */ /* 0x000fc80003800002 */
[----:B------:R-:W-:-:S04]  /*13930*/  SHF.L.U32 R2, R5, 0x2, RZ ;  /* 0x0000000205027819 */ /* 0x000fc800000006ff */
[----:B--2---:R-:W0:Y:S02]  /*13940*/  LDC R4, c[0x2][R2+0x240] ;  /* 0x0080900002047b82 */ /* 0x004e240000000800 */
[----:B0-----:R-:W-:-:S04]  /*13950*/  SHF.R.S32.HI R5, RZ, 0x1f, R4 ;  /* 0x0000001fff057819 */ /* 0x001fc80000011404 */
.L_x_445:
[----:B------:R-:W-:Y:S05]  /*13960*/  BRX R4 -0x13970                                                          (*"BRANCH_TARGETS .L_x_446,.L_x_447,.L_x_196"*) ;  /* 0xfffffec404a47949 */ /* 0x000fea000383ffff */
.L_x_447:
        /* <DEDUP_REMOVED lines=17> */
.L_x_446:
        /* <DEDUP_REMOVED lines=41> */
.L_x_220:
[----:B------:R-:W-:-:S04]  /*13d10*/  MOV R2, 0xfffffff1 ;  /* 0xfffffff100027802 */ /* 0x000fc80000000f00 */
[----:B------:R-:W-:-:S04]  /*13d20*/  VIADDMNMX.U32 R2, R5, R2, 0x2, PT ;  /* 0x0000000205027446 */ /* 0x000fc80003800002 */
[----:B------:R-:W-:-:S04]  /*13d30*/  SHF.L.U32 R2, R2, 0x2, RZ ;  /* 0x0000000202027819 */ /* 0x000fc800000006ff */
[----:B------:R-:W2:Y:S02]  /*13d40*/  LDC R12, c[0x2][R2+0x24c] ;  /* 0x00809300020c7b82 */ /* 0x000ea40000000800 */
[----:B--2---:R-:W-:-:S04]  /*13d50*/  SHF.R.S32.HI R13, RZ, 0x1f, R12 ;  /* 0x0000001fff0d7819 */ /* 0x004fc8000001140c */
.L_x_449:
[----:B------:R-:W-:Y:S05]  /*13d60*/  BRX R12 -0x13d70                                                         (*"BRANCH_TARGETS .L_x_450,.L_x_451,.L_x_452"*) ;  /* 0xfffffec00ca47949 */ /* 0x000fea000383ffff */
.L_x_452:
[----:B------:R-:W-:-:S13]  /*13d70*/  ISETP.NE.AND P0, PT, R5, 0x11, PT ;  /* 0x000000110500780c */ /* 0x000fda0003f05270 */
[----:B------:R-:W-:Y:S05]  /*13d80*/  @P0 BRA `(.L_x_196) ;  /* 0x0000000400840947 */ /* 0x000fea0003800000 */
        /* <DEDUP_REMOVED lines=38> */
.L_x_451:
        /* <DEDUP_REMOVED lines=18> */
.L_x_450:
[----:B------:R-:W-:-:S04]  /*14110*/  FFMA R3, R11, R11, -1 ;  /* 0xbf8000000b037423 */ /* 0x000fc8000000000b */
[----:B------:R-:W0:Y:S01]  /*14120*/  MUFU.RSQ R2, R3 ;  /* 0x0000000300027308 */ /* 0x000e220000001400 */
[C---:B------:R-:W-:Y:S01]  /*14130*/  FSETP.NEU.AND P1, PT, R3.reuse, RZ, PT ;  /* 0x000000ff0300720b */ /* 0x040fe20003f2d000 */
[----:B0-----:R-:W-:Y:S01]  /*14140*/  FMUL R4, R3, R2 ;  /* 0x0000000203047220 */ /* 0x001fe20000400000 */
[----:B------:R-:W-:Y:S01]  /*14150*/  FMUL R5, R2, 0.5 ;  /* 0x3f00000002057820 */ /* 0x000fe20000400000 */
[----:B------:R-:W-:Y:S01]  /*14160*/  FADD R2, R11, -1 ;  /* 0xbf8000000b027421 */ /* 0x000fe20000000000 */
[----:B------:R-:W-:Y:S02]  /*14170*/  HFMA2 R11, -RZ, RZ, 1.3056640625, -1.8671875 ;  /* 0x3d39bf78ff0b7431 */ /* 0x000fe400000001ff */
[----:B------:R-:W-:Y:S02]  /*14180*/  FFMA R10, -R4, R4, R3 ;  /* 0x00000004040a7223 */ /* 0x000fe40000000103 */
[----:B------:R-:W-:Y:S02]  /*14190*/  ISETP.GT.U32.AND P0, PT, R2, 0x4b000000, PT ;  /* 0x4b0000000200780c */ /* 0x000fe40003f04070 */
[----:B------:R-:W-:Y:S01]  /*141a0*/  FFMA R5, R5, R10, R4 ;  /* 0x0000000a05057223 */ /* 0x000fe20000000004 */
[----:B------:R-:W-:-:S04]  /*141b0*/  IMAD.MOV.U32 R10, RZ, RZ, 0x3f800000 ;  /* 0x3f800000ff0a7424 */ /* 0x000fc800078e00ff */
        /* <DEDUP_REMOVED lines=30> */
.L_x_196:
[----:B------:R-:W-:Y:S05]  /*143a0*/  BSYNC.RECONVERGENT B0 ;  /* 0x0000000000007941 */ /* 0x000fea0003800200 */
.L_x_192:
[----:B------:R1:W-:Y:S01]  /*143b0*/  STL [R8+-0x4], R3 ;  /* 0xfffffc0308007387 */ /* 0x0003e20000100800 */
[----:B------:R-:W-:Y:S05]  /*143c0*/  BRA `(.L_x_221) ;  /* 0x0000000800347947 */ /* 0x000fea0003800000 */
.L_x_191:
[----:B--2---:R-:W-:-:S05]  /*143d0*/  IMAD R4, R6, 0x4, R7 ;  /* 0x0000000406047824 */ /* 0x004fca00078e0207 */
[----:B------:R0:W5:Y:S04]  /*143e0*/  LDL R2, [R4+-0x8] ;  /* 0xfffff80004027983 */ /* 0x0001680000100800 */
[----:B------:R0:W5:Y:S02]  /*143f0*/  LDL R11, [R4+-0x4] ;  /* 0xfffffc00040b7983 */ /* 0x0001640000100800 */
[----:B-----5:R-:W-:Y:S01]  /*14400*/  ISETP.GT.AND P0, PT, R5, 0x1, PT ;  /* 0x000000010500780c */ /* 0x020fe20003f04270 */
[----:B------:R-:W-:Y:S01]  /*14410*/  BSSY.RECONVERGENT B2, `(.L_x_222) ;  /* 0x0000080000027945 */ /* 0x000fe20003800200 */
[----:B----4-:R-:W-:-:S11]  /*14420*/  MOV R3, 0x7fc00000 ;  /* 0x7fc0000000037802 */ /* 0x010fd60000000f00 */
[----:B0-----:R-:W-:Y:S05]  /*14430*/  @P0 BRA `(.L_x_223) ;  /* 0x0000000000240947 */ /* 0x001fea0003800000 */
[----:B------:R-:W-:-:S04]  /*14440*/  VIMNMX.U32 R5, PT, PT, R5, 0x2, PT ;  /* 0x0000000205057848 */ /* 0x000fc80003fe0000 */
[----:B------:R-:W-:-:S04]  /*14450*/  SHF.L.U32 R5, R5, 0x2, RZ ;  /* 0x0000000205057819 */ /* 0x000fc800000006ff */
[----:B------:R-:W0:Y:S02]  /*14460*/  LDC R12, c[0x2][R5+0x258] ;  /* 0x00809600050c7b82 */ /* 0x000e240000000800 */
[----:B0-----:R-:W-:-:S04]  /*14470*/  SHF.R.S32.HI R13, RZ, 0x1f, R12 ;  /* 0x0000001fff0d7819 */ /* 0x001fc8000001140c */
.L_x_453:
[----:B------:R-:W-:Y:S05]  /*14480*/  BRX R12 -0x14490                                                         (*"BRANCH_TARGETS .L_x_454,.L_x_455,.L_x_224"*) ;  /* 0xfffffeb80cdc7949 */ /* 0x000fea000383ffff */
.L_x_455:
[----:B------:R-:W-:Y:S01]  /*14490*/  FMUL R3, R2, R11 ;  /* 0x0000000b02037220 */ /* 0x000fe20000400000 */
[----:B------:R-:W-:Y:S06]  /*144a0*/  BRA `(.L_x_224) ;  /* 0x0000000400d87947 */ /* 0x000fec0003800000 */
.L_x_454:
[----:B------:R-:W-:Y:S01]  /*144b0*/  FADD R3, R2, R11 ;  /* 0x0000000b02037221 */ /* 0x000fe20000000000 */
[----:B------:R-:W-:Y:S06]  /*144c0*/  BRA `(.L_x_224) ;  /* 0x0000000400d07947 */ /* 0x000fec0003800000 */
.L_x_223:
[----:B------:R-:W-:-:S04]  /*144d0*/  MOV R8, 0xfffffffe ;  /* 0xfffffffe00087802 */ /* 0x000fc80000000f00 */
[----:B------:R-:W-:-:S05]  /*144e0*/  VIADDMNMX.U32 R8, R5, R8, 0x2, PT ;  /* 0x0000000205087446 */ /* 0x000fca0003800008 */
[----:B------:R-:W-:-:S04]  /*144f0*/  IMAD.SHL.U32 R8, R8, 0x4, RZ ;  /* 0x0000000408087824 */ /* 0x000fc800078e00ff */
[----:B------:R-:W0:Y:S02]  /*14500*/  LDC R12, c[0x2][R8+0x264] ;  /* 0x00809900080c7b82 */ /* 0x000e240000000800 */
[----:B0-----:R-:W-:-:S04]  /*14510*/  SHF.R.S32.HI R13, RZ, 0x1f, R12 ;  /* 0x0000001fff0d7819 */ /* 0x001fc8000001140c */
.L_x_457:
[----:B------:R-:W-:Y:S05]  /*14520*/  BRX R12 -0x14530                                                         (*"BRANCH_TARGETS .L_x_458,.L_x_459,.L_x_460"*) ;  /* 0xfffffeb80cb47949 */ /* 0x000fea000383ffff */
.L_x_460:
[----:B------:R-:W-:-:S13]  /*14530*/  ISETP.NE.AND P0, PT, R5, 0x4, PT ;  /* 0x000000040500780c */ /* 0x000fda0003f05270 */
[----:B------:R-:W-:Y:S05]  /*14540*/  @P0 BRA `(.L_x_224) ;  /* 0x0000000400b00947 */ /* 0x000fea0003800000 */
[C---:B------:R-:W-:Y:S01]  /*14550*/  FMUL R3, |R2|.reuse, 16777216 ;  /* 0x4b80000002037820 */ /* 0x040fe20000400200 */
        /* <DEDUP_REMOVED lines=25> */
[----:B------:R-:W-:Y:S02]  /*146f0*/  IMAD.MOV.U32 R12, RZ, RZ, 0x391fcb8e ;  /* 0x391fcb8eff0c7424 */ /* 0x000fe400078e00ff */
        /* <DEDUP_REMOVED lines=12> */
[C---:B------:R-:W-:Y:S01]  /*147c0*/  FMUL R5, R11.reuse, 0.5 ;  /* 0x3f0000000b057820 */ /* 0x040fe20000400000 */
[C---:B------:R-:W-:Y:S02]  /*147d0*/  FSETP.GT.AND P1, PT, |R8|.reuse, 152, PT ;  /* 0x431800000800780b */ /* 0x040fe40003f24200 */
[----:B------:R-:W-:Y:S01]  /*147e0*/  FFMA R3, R11, R16, R3 ;  /* 0x000000100b037223 */ /* 0x000fe20000000003 */
[C---:B------:R-:W-:Y:S02]  /*147f0*/  FSETP.GEU.AND P2, PT, R8.reuse, RZ, PT ;  /* 0x000000ff0800720b */ /* 0x040fe40003f4e000 */
        /* <DEDUP_REMOVED lines=19> */
[----:B------:R-:W-:Y:S02]  /*14930*/  MOV R3, 0x3f800000 ;  /* 0x3f80000000037802 */ /* 0x000fe40000000f00 */
[----:B------:R-:W-:Y:S01]  /*14940*/  @P1 FSEL R12, RZ, +INF , !P2 ;  /* 0x7f800000ff0c1808 */ /* 0x000fe20005000000 */
[----:B------:R-:W-:Y:S06]  /*14950*/  @P0 BRA `(.L_x_224) ;  /* 0x0000000000ac0947 */ /* 0x000fec0003800000 */
[----:B------:R-:W-:-:S04]  /*14960*/  FSETP.NAN.AND P0, PT, |R11|, |R11|, PT ;  /* 0x4000000b0b00720b */ /* 0x000fc80003f08200 */
[----:B------:R-:W-:-:S13]  /*14970*/  FSETP.NAN.OR P0, PT, |R2|, |R2|, P0 ;  /* 0x400000020200720b */ /* 0x000fda0000708600 */
[----:B------:R-:W-:Y:S05]  /*14980*/  @P0 BRA `(.L_x_225) ;  /* 0x00000000005c0947 */ /* 0x000fea0003800000 */
[----:B------:R-:W-:Y:S01]  /*14990*/  FSETP.NEU.AND P0, PT, |R2|, +INF , PT ;  /* 0x7f8000000200780b */ /* 0x000fe20003f0d200 */
[----:B------:R-:W-:-:S03]  /*149a0*/  FADD R8, R11, -R8 ;  /* 0x800000080b087221 */ /* 0x000fc60000000000 */
        /* <DEDUP_REMOVED lines=15> */
.L_x_226:
[----:B------:R-:W-:Y:S01]  /*14aa0*/  FSETP.GEU.AND P0, PT, R11, RZ, PT ;  /* 0x000000ff0b00720b */ /* 0x000fe20003f0e000 */
[----:B------:R-:W-:Y:S01]  /*14ab0*/  FADD R3, R2, R2 ;  /* 0x0000000202037221 */ /* 0x000fe20000000000 */
[----:B------:R-:W-:-:S11]  /*14ac0*/  FSETP.NEU.AND P1, PT, |R8|, 1, PT ;  /* 0x3f8000000800780b */ /* 0x000fd60003f2d200 */
[----:B------:R-:W-:-:S04]  /*14ad0*/  @!P0 LOP3.LUT R3, R3, 0x7f800000, RZ, 0x3c, !PT ;  /* 0x7f80000003038812 */ /* 0x000fc800078e3cff */
[----:B------:R-:W-:Y:S01]  /*14ae0*/  @P1 LOP3.LUT R3, R3, 0x7fffffff, RZ, 0xc0, !PT ;  /* 0x7fffffff03031812 */ /* 0x000fe200078ec0ff */
[----:B------:R-:W-:Y:S06]  /*14af0*/  BRA `(.L_x_224) ;  /* 0x0000000000447947 */ /* 0x000fec0003800000 */
.L_x_225:
[----:B------:R-:W-:Y:S01]  /*14b00*/  FADD R3, R2, R11 ;  /* 0x0000000b02037221 */ /* 0x000fe20000000000 */
[----:B------:R-:W-:Y:S06]  /*14b10*/  BRA `(.L_x_224) ;  /* 0x00000000003c7947 */ /* 0x000fec0003800000 */
.L_x_459:
[----:B------:R-:W0:Y:S01]  /*14b20*/  MUFU.RCP R8, R11 ;  /* 0x0000000b00087308 */ /* 0x000e220000001000 */
        /* <DEDUP_REMOVED lines=11> */
.L_x_228:
[----:B------:R-:W-:Y:S05]  /*14be0*/  BSYNC.RECONVERGENT B3 ;  /* 0x0000000000037941 */ /* 0x000fea0003800200 */
.L_x_227:
[----:B------:R-:W-:Y:S05]  /*14bf0*/  BRA `(.L_x_224) ;  /* 0x0000000000047947 */ /* 0x000fea0003800000 */
.L_x_458:
[----:B------:R-:W-:-:S07]  /*14c00*/  FADD R3, R2, -R11 ;  /* 0x8000000b02037221 */ /* 0x000fce0000000000 */
.L_x_224:
[----:B------:R-:W-:Y:S05]  /*14c10*/  BSYNC.RECONVERGENT B2 ;  /* 0x0000000000027941 */ /* 0x000fea0003800200 */
.L_x_222:
[----:B------:R0:W-:Y:S01]  /*14c20*/  STL [R4+-0x8], R3 ;  /* 0xfffff80304007387 */ /* 0x0001e20000100800 */
[----:B------:R-:W-:Y:S01]  /*14c30*/  IADD3 R6, PT, PT, R6, -0x1, RZ ;  /* 0xffffffff06067810 */ /* 0x000fe20007ffe0ff */
[----:B------:R-:W-:Y:S06]  /*14c40*/  BRA `(.L_x_221) ;  /* 0x0000000000147947 */ /* 0x000fec0003800000 */
.L_x_190:
[----:B-----5:R-:W-:Y:S01]  /*14c50*/  IMAD.SHL.U32 R5, R5, 0x4, RZ ;  /* 0x0000000405057824 */ /* 0x020fe200078e00ff */
[C---:B------:R-:W-:Y:S02]  /*14c60*/  LEA R2, R6.reuse, R7, 0x2 ;  /* 0x0000000706027211 */ /* 0x040fe400078e10ff */
[----:B------:R-:W-:-:S03]  /*14c70*/  IADD3 R6, PT, PT, R6, 0x1, RZ ;  /* 0x0000000106067810 */ /* 0x000fc60007ffe0ff */
[----:B------:R-:W0:Y:S02]  /*14c80*/  LDC R5, c[0x3][R5] ;  /* 0x00c0000005057b82 */ /* 0x000e240000000800 */
[----:B0-----:R3:W-:Y:S02]  /*14c90*/  STL [R2], R5 ;  /* 0x0000000502007387 */ /* 0x0017e40000100800 */
.L_x_221:
[----:B------:R-:W5:Y:S01]  /*14ca0*/  LDCU UR5, c[0x0][0x388] ;  /* 0x00007100ff0577ac */ /* 0x000f620008000800 */
[----:B------:R-:W-:Y:S01]  /*14cb0*/  IADD3 R9, PT, PT, R9, 0x1, RZ ;  /* 0x0000000109097810 */ /* 0x000fe20007ffe0ff */
[----:B------:R-:W-:Y:S02]  /*14cc0*/  UIADD3 UR4, UPT, UPT, UR4, 0x1, URZ ;  /* 0x0000000104047890 */ /* 0x000fe4000fffe0ff */
[----:B-----5:R-:W-:-:S04]  /*14cd0*/  ULOP3.LUT UR5, UR5, 0x3, URZ, 0xc0, !UPT ;  /* 0x0000000305057892 */ /* 0x020fc8000f8ec0ff */
[----:B------:R-:W-:-:S09]  /*14ce0*/  UISETP.NE.AND UP0, UPT, UR4, UR5, UPT ;  /* 0x000000050400728c */ /* 0x000fd2000bf05270 */
[----:B------:R-:W-:Y:S05]  /*14cf0*/  BRA.U UP0, `(.L_x_229) ;  /* 0xffffffc500087547 */ /* 0x000fea000b83ffff */
.L_x_37:
[----:B------:R-:W2:Y:S02]  /*14d00*/  LDL R0, [R1+0x20] ;  /* 0x0000200001007983 */ /* 0x000ea40000100800 */
[----:B--2---:R-:W-:-:S13]  /*14d10*/  FSETP.NAN.AND P0, PT, |R0|, |R0|, PT ;  /* 0x400000000000720b */ /* 0x004fda0003f08200 */
[----:B------:R-:W-:Y:S05]  /*14d20*/  @P0 EXIT ;  /* 0x000000000000094d */ /* 0x000fea0003800000 */
[----:B------:R-:W2:Y:S01]  /*14d30*/  LDC R7, c[0x0][0x3a8] ;  /* 0x0000ea00ff077b82 */ /* 0x000ea20000000800 */
[----:B---3--:R-:W-:Y:S01]  /*14d40*/  FADD R5, |R0|, -RZ ;  /* 0x800000ff00057221 */ /* 0x008fe20000000200 */
[----:B--2---:R-:W-:-:S13]  /*14d50*/  FSETP.NEU.AND P0, PT, R7, RZ, PT ;  /* 0x000000ff0700720b */ /* 0x004fda0003f0d000 */
[----:B------:R-:W-:Y:S05]  /*14d60*/  @!P0 BRA `(.L_x_230) ;  /* 0x0000000000488947 */ /* 0x000fea0003800000 */
[----:B0----5:R-:W1:Y:S01]  /*14d70*/  MUFU.RCP R2, R7 ;  /* 0x0000000700027308 */ /* 0x021e620000001000 */
[----:B------:R-:W-:Y:S07]  /*14d80*/  BSSY.RECONVERGENT B2, `(.L_x_231) ;  /* 0x000000e000027945 */ /* 0x000fee0003800200 */
[----:B------:R-:W0:Y:S01]  /*14d90*/  FCHK P0, R0, R7 ;  /* 0x0000000700007302 */ /* 0x000e220000000000 */
[----:B-1--4-:R-:W-:-:S04]  /*14da0*/  FFMA R3, R2, -R7, 1 ;  /* 0x3f80000002037423 */ /* 0x012fc80000000807 */
[----:B------:R-:W-:-:S04]  /*14db0*/  FFMA R3, R2, R3, R2 ;  /* 0x0000000302037223 */ /* 0x000fc80000000002 */
[----:B------:R-:W-:-:S04]  /*14dc0*/  FFMA R2, R0, R3, RZ ;  /* 0x0000000300027223 */ /* 0x000fc800000000ff */
[----:B------:R-:W-:-:S04]  /*14dd0*/  FFMA R4, R2, -R7, R0 ;  /* 0x8000000702047223 */ /* 0x000fc80000000000 */
[----:B------:R-:W-:Y:S01]  /*14de0*/  FFMA R2, R3, R4, R2 ;  /* 0x0000000403027223 */ /* 0x000fe20000000002 */
[----:B0-----:R-:W-:Y:S06]  /*14df0*/  @!P0 BRA `(.L_x_232) ;  /* 0x0000000000188947 */ /* 0x001fec0003800000 */
[----:B------:R-:W0:Y:S01]  /*14e00*/  LDCU UR4, c[0x0][0x3a8] ;  /* 0x00007500ff0477ac */ /* 0x000e220008000800 */
[----:B------:R-:W-:Y:S01]  /*14e10*/  IMAD.MOV.U32 R2, RZ, RZ, R0 ;  /* 0x000000ffff027224 */ /* 0x000fe200078e0000 */
[----:B------:R-:W-:Y:S02]  /*14e20*/  MOV R5, 0x14e50 ;  /* 0x00014e5000057802 */ /* 0x000fe40000000f00 */
[----:B0-----:R-:W-:-:S07]  /*14e30*/  MOV R11, UR4 ;  /* 0x00000004000b7c02 */ /* 0x001fce0008000f00 */
[----:B------:R-:W-:Y:S05]  /*14e40*/  CALL.REL.NOINC `($__internal_4_$__cuda_sm3x_div_rn_noftz_f32_slowpath) ;  /* 0x0000000c00e87944 */ /* 0x000fea0003c00000 */
[----:B------:R-:W-:-:S07]  /*14e50*/  MOV R2, R11 ;  /* 0x0000000b00027202 */ /* 0x000fce0000000f00 */
.L_x_232:
[----:B------:R-:W-:Y:S05]  /*14e60*/  BSYNC.RECONVERGENT B2 ;  /* 0x0000000000027941 */ /* 0x000fea0003800200 */
.L_x_231:
[----:B------:R-:W-:-:S04]  /*14e70*/  FADD R2, R2, -1 ;  /* 0xbf80000002027421 */ /* 0x000fc80000000000 */
[----:B------:R-:W-:-:S07]  /*14e80*/  FADD R5, |R2|, -RZ ;  /* 0x800000ff02057221 */ /* 0x000fce0000000200 */
.L_x_230:
[----:B01--45:R-:W0:Y:S02]  /*14e90*/  LDC.64 R2, c[0x0][0x3b0] ;  /* 0x0000ec00ff027b82 */ /* 0x033e240000000a00 */
[----:B0-----:R-:W2:Y:S02]  /*14ea0*/  LDG.E R4, desc[UR8][R2.64] ;  /* 0x0000000802047981 */ /* 0x001ea4000c1e1900 */
[----:B--2---:R-:W-:-:S13]  /*14eb0*/  FSETP.GEU.AND P0, PT, R5, R4, PT ;  /* 0x000000040500720b */ /* 0x004fda0003f0e000 */
[----:B------:R-:W-:Y:S05]  /*14ec0*/  @P0 EXIT ;  /* 0x000000000000094d */ /* 0x000fea0003800000 */
[----:B------:R-:W-:Y:S01]  /*14ed0*/  BSSY B0, `(.L_x_233) ;  /* 0x0000009000007945 */ /* 0x000fe20003800000 */
.L_x_235:
[-C--:B------:R-:W-:Y:S01]  /*14ee0*/  FSETP.GE.AND P0, PT, R5, R4.reuse, PT ;  /* 0x000000040500720b */ /* 0x080fe20003f06000 */
[----:B------:R-:W-:Y:S05]  /*14ef0*/  YIELD ;  /* 0x0000000000007946 */ /* 0x000fea0003800000 */
[----:B------:R-:W-:-:S07]  /*14f00*/  MOV R6, R4 ;  /* 0x0000000400067202 */ /* 0x000fce0000000f00 */
[----:B------:R-:W-:Y:S05]  /*14f10*/  @P0 BRA `(.L_x_234) ;  /* 0x0000000000100947 */ /* 0x000fea0003800000 */
[----:B------:R-:W2:Y:S02]  /*14f20*/  ATOMG.E.CAS.STRONG.GPU PT, R7, [R2], R4, R5 ;  /* 0x00000004020773a9 */ /* 0x000ea400001ee105 */
[----:B--2---:R-:W-:Y:S01]  /*14f30*/  ISETP.NE.AND P0, PT, R4, R7, PT ;  /* 0x000000070400720c */ /* 0x004fe20003f05270 */
[----:B------:R-:W-:-:S12]  /*14f40*/  IMAD.MOV.U32 R4, RZ, RZ, R7 ;  /* 0x000000ffff047224 */ /* 0x000fd800078e0007 */
[----:B------:R-:W-:Y:S05]  /*14f50*/  @P0 BRA `(.L_x_235) ;  /* 0xfffffffc00e00947 */ /* 0x000fea000383ffff */
.L_x_234:
[----:B------:R-:W-:Y:S05]  /*14f60*/  BSYNC B0 ;  /* 0x0000000000007941 */ /* 0x000fea0003800000 */
.L_x_233:
[----:B------:R-:W-:-:S13]  /*14f70*/  FSETP.GEU.AND P0, PT, R5, R6, PT ;  /* 0x000000060500720b */ /* 0x000fda0003f0e000 */
[----:B------:R-:W-:Y:S05]  /*14f80*/  @P0 EXIT ;  /* 0x000000000000094d */ /* 0x000fea0003800000 */
[----:B------:R-:W0:Y:S01]  /*14f90*/  LDC.64 R2, c[0x0][0x3b0] ;  /* 0x0000ec00ff027b82 */ /* 0x000e220000000a00 */
[----:B------:R-:W-:Y:S01]  /*14fa0*/  FSETP.GTU.AND P0, PT, R5, 1.9073486328125e-06, PT ;  /* 0x360000000500780b */ /* 0x000fe20003f0c000 */
[----:B------:R-:W-:Y:S06]  /*14fb0*/  BSSY.RECONVERGENT B0, `(.L_x_236) ;  /* 0x000000b000007945 */ /* 0x000fec0003800200 */
[----:B------:R-:W1:Y:S08]  /*14fc0*/  LDC R6, c[0x0][0x3c0] ;  /* 0x0000f000ff067b82 */ /* 0x000e700000000800 */
[----:B------:R-:W1:Y:S08]  /*14fd0*/  LDC R7, c[0x0][0x388] ;  /* 0x0000e200ff077b82 */ /* 0x000e700000000800 */
[----:B------:R-:W2:Y:S01]  /*14fe0*/  LDC R4, c[0x0][0x3ac] ;  /* 0x0000eb00ff047b82 */ /* 0x000ea20000000800 */
[----:B0-----:R0:W-:Y:S04]  /*14ff0*/  STG.E.64 desc[UR8][R2.64+0x8], R14 ;  /* 0x0000080e02007986 */ /* 0x0011e8000c101b08 */
[----:B-1----:R0:W-:Y:S01]  /*15000*/  STG.E.64 desc[UR8][R2.64+0x10], R6 ;  /* 0x0000100602007986 */ /* 0x0021e2000c101b08 */
[----:B--2---:R-:W-:Y:S01]  /*15010*/  FSETP.GT.AND P1, PT, R4, RZ, PT ;  /* 0x000000ff0400720b */ /* 0x004fe20003f24000 */
[----:B------:R-:W-:-:S12]  /*15020*/  @P0 BRA `(.L_x_237) ;  /* 0x00000000000c0947 */ /* 0x000fd80003800000 */
[----:B0-----:R-:W0:Y:S01]  /*15030*/  LDC.64 R2, c[0x0][0x3b8] ;  /* 0x0000ee00ff027b82 */ /* 0x001e220000000a00 */
[----:B------:R-:W-:-:S05]  /*15040*/  HFMA2 R5, -RZ, RZ, 0, 5.9604644775390625e-08 ;  /* 0x00000001ff057431 */ /* 0x000fca00000001ff */
[----:B0-----:R1:W5:Y:S02]  /*15050*/  ATOMG.E.EXCH.STRONG.GPU PT, RZ, desc[UR8][R2.64], R5 ;  /* 0x8000000502ff79a8 */ /* 0x001364000c1ef108 */
.L_x_237:
[----:B------:R-:W-:Y:S05]  /*15060*/  BSYNC.RECONVERGENT B0 ;  /* 0x0000000000007941 */ /* 0x000fea0003800200 */
.L_x_236:
[----:B------:R-:W-:Y:S05]  /*15070*/  @!P1 EXIT ;  /* 0x000000000000994d */ /* 0x000fea0003800000 */
[----:B------:R-:W2:Y:S01]  /*15080*/  LDCU UR4, c[0x0][0x3a8] ;  /* 0x00007500ff0477ac */ /* 0x000ea20008000800 */
[----:B01----:R-:W-:Y:S01]  /*15090*/  FADD R3, R4, R4 ;  /* 0x0000000404037221 */ /* 0x003fe20000000000 */
[----:B--2---:R-:W-:-:S05]  /*150a0*/  FADD R0, R0, -UR4 ;  /* 0x8000000400007e21 */ /* 0x004fca0008000000 */
[----:B------:R-:W-:-:S13]  /*150b0*/  FSETP.GTU.AND P0, PT, |R0|, R3, PT ;  /* 0x000000030000720b */ /* 0x000fda0003f0c200 */
[----:B------:R-:W-:Y:S05]  /*150c0*/  @P0 EXIT ;  /* 0x000000000000094d */ /* 0x000fea0003800000 */
[----:B------:R-:W0:Y:S01]  /*150d0*/  LDC.64 R2, c[0x0][0x3b8] ;  /* 0x0000ee00ff027b82 */ /* 0x000e220000000a00 */
[----:B------:R-:W-:-:S05]  /*150e0*/  HFMA2 R5, -RZ, RZ, 0, 5.9604644775390625e-08 ;  /* 0x00000001ff057431 */ /* 0x000fca00000001ff */
[----:B0-----:R-:W-:Y:S01]  /*150f0*/  ATOMG.E.EXCH.STRONG.GPU PT, RZ, desc[UR8][R2.64], R5 ;  /* 0x8000000502ff79a8 */ /* 0x001fe2000c1ef108 */
[----:B------:R-:W-:Y:S05]  /*15100*/  EXIT ;  /* 0x000000000000794d */ /* 0x000fea0003800000 */
        .weak           $__internal_0_$__cuda_sm20_div_u64
        .type           $__internal_0_$__cuda_sm20_div_u64,@function
        .size           $__internal_0_$__cuda_sm20_div_u64,($__internal_1_$__cuda_sm20_rcp_rn_f32_slowpath - $__internal_0_$__cuda_sm20_div_u64)
$__internal_0_$__cuda_sm20_div_u64:
[----:B------:R-:W-:Y:S01]  /*15110*/  MOV R20, R4 ;  /* 0x0000000400147202 */ /* 0x000fe20000000f00 */
[----:B------:R-:W-:-:S04]  /*15120*/  IMAD.MOV.U32 R21, RZ, RZ, R5 ;  /* 0x000000ffff157224 */ /* 0x000fc800078e0005 */
[----:B------:R-:W0:Y:S08]  /*15130*/  I2F.U64.RP R6, R20 ;  /* 0x0000001400067312 */ /* 0x000e300000309000 */
[----:B0-----:R-:W0:Y:S02]  /*15140*/  MUFU.RCP R10, R6 ;  /* 0x00000006000a7308 */ /* 0x001e240000001000 */
[----:B0-----:R-:W-:-:S06]  /*15150*/  IADD3 R10, PT, PT, R10, 0x1ffffffe, RZ ;  /* 0x1ffffffe0a0a7810 */ /* 0x001fcc0007ffe0ff */
[----:B------:R-:W0:Y:S02]  /*15160*/  F2I.U64.TRUNC R12, R10 ;  /* 0x0000000a000c7311 */ /* 0x000e24000020d800 */
[----:B0-----:R-:W-:-:S04]  /*15170*/  IMAD.WIDE.U32 R18, R12, R4, RZ ;  /* 0x000000040c127225 */ /* 0x001fc800078e00ff */
[C---:B------:R-:W-:Y:S01]  /*15180*/  IMAD R7, R12.reuse, R5, R19 ;  /* 0x000000050c077224 */ /* 0x040fe200078e0213 */
[----:B------:R-:W-:Y:S02]  /*15190*/  IADD3 R9, P0, PT, RZ, -R18, RZ ;  /* 0x80000012ff097210 */ /* 0x000fe40007f1e0ff */
[----:B------:R-:W-:Y:S01]  /*151a0*/  MOV R19, R12 ;  /* 0x0000000c00137202 */ /* 0x000fe20000000f00 */
[----:B------:R-:W-:Y:S02]  /*151b0*/  IMAD R7, R13, R4, R7 ;  /* 0x000000040d077224 */ /* 0x000fe400078e0207 */
[----:B------:R-:W-:-:S03]  /*151c0*/  IMAD.HI.U32 R18, R12, R9, RZ ;  /* 0x000000090c127227 */ /* 0x000fc600078e00ff */
[----:B------:R-:W-:-:S05]  /*151d0*/  IADD3.X R7, PT, PT, RZ, ~R7, RZ, P0, !PT ;  /* 0x80000007ff077210 */ /* 0x000fca00007fe4ff */
[----:B------:R-:W-:-:S04]  /*151e0*/  IMAD.WIDE.U32 R18, P0, R12, R7, R18 ;  /* 0x000000070c127225 */ /* 0x000fc80007800012 */
[C---:B------:R-:W-:Y:S02]  /*151f0*/  IMAD R6, R13.reuse, R7, RZ ;  /* 0x000000070d067224 */ /* 0x040fe400078e02ff */
[----:B------:R-:W-:-:S04]  /*15200*/  IMAD.HI.U32 R9, P1, R13, R9, R18 ;  /* 0x000000090d097227 */ /* 0x000fc80007820012 */
[----:B------:R-:W-:Y:S01]  /*15210*/  IMAD.HI.U32 R7, R13, R7, RZ ;  /* 0x000000070d077227 */ /* 0x000fe200078e00ff */
[----:B------:R-:W-:-:S03]  /*15220*/  IADD3 R19, P2, PT, R6, R9, RZ ;  /* 0x0000000906137210 */ /* 0x000fc60007f5e0ff */
[----:B------:R-:W-:Y:S02]  /*15230*/  IMAD.X R7, R7, 0x1, R13, P0 ;  /* 0x0000000107077824 */ /* 0x000fe400000e060d */
[----:B------:R-:W-:-:S03]  /*15240*/  IMAD.WIDE.U32 R12, R19, R4, RZ ;  /* 0x00000004130c7225 */ /* 0x000fc600078e00ff */
[----:B------:R-:W-:Y:S01]  /*15250*/  IADD3.X R7, PT, PT, RZ, RZ, R7, P2, P1 ;  /* 0x000000ffff077210 */ /* 0x000fe200017e2407 */
[----:B------:R-:W-:Y:S01]  /*15260*/  IMAD R10, R19, R5, R13 ;  /* 0x00000005130a7224 */ /* 0x000fe200078e020d */
[----:B------:R-:W-:Y:S01]  /*15270*/  IADD3 R12, P0, PT, RZ, -R12, RZ ;  /* 0x8000000cff0c7210 */ /* 0x000fe20007f1e0ff */
[----:B------:R-:W-:Y:S02]  /*15280*/  HFMA2 R13, -RZ, RZ, 0, 0 ;  /* 0x00000000ff0d7431 */ /* 0x000fe400000001ff */
[----:B------:R-:W-:Y:S02]  /*15290*/  IMAD R10, R7, R4, R10 ;  /* 0x00000004070a7224 */ /* 0x000fe400078e020a */
[----:B------:R-:W-:-:S03]  /*152a0*/  IMAD.HI.U32 R18, R19, R12, RZ ;  /* 0x0000000c13127227 */ /* 0x000fc600078e00ff */
[----:B------:R-:W-:-:S05]  /*152b0*/  IADD3.X R10, PT, PT, RZ, ~R10, RZ, P0, !PT ;  /* 0x8000000aff0a7210 */ /* 0x000fca00007fe4ff */
[----:B------:R-:W-:-:S04]  /*152c0*/  IMAD.WIDE.U32 R18, P0, R19, R10, R18 ;  /* 0x0000000a13127225 */ /* 0x000fc80007800012 */
[C---:B------:R-:W-:Y:S02]  /*152d0*/  IMAD R6, R7.reuse, R10, RZ ;  /* 0x0000000a07067224 */ /* 0x040fe400078e02ff */
[----:B------:R-:W-:-:S04]  /*152e0*/  IMAD.HI.U32 R9, P1, R7, R12, R18 ;  /* 0x0000000c07097227 */ /* 0x000fc80007820012 */
[----:B------:R-:W-:Y:S01]  /*152f0*/  IMAD.HI.U32 R10, R7, R10, RZ ;  /* 0x0000000a070a7227 */ /* 0x000fe200078e00ff */
[----:B------:R-:W-:-:S04]  /*15300*/  IADD3 R6, P2, PT, R6, R9, RZ ;  /* 0x0000000906067210 */ /* 0x000fc80007f5e0ff */
[----:B------:R-:W-:Y:S01]  /*15310*/  IADD3.X R10, PT, PT, R10, R7, RZ, P0, !PT ;  /* 0x000000070a0a7210 */ /* 0x000fe200007fe4ff */
[----:B------:R-:W-:-:S03]  /*15320*/  IMAD.HI.U32 R12, R6, R8, RZ ;  /* 0x00000008060c7227 */ /* 0x000fc600078e00ff */
[----:B------:R-:W-:Y:S01]  /*15330*/  IADD3.X R10, PT, PT, RZ, RZ, R10, P2, P1 ;  /* 0x000000ffff0a7210 */ /* 0x000fe200017e240a */
[----:B------:R-:W-:-:S04]  /*15340*/  IMAD.WIDE.U32 R12, R6, R11, R12 ;  /* 0x0000000b060c7225 */ /* 0x000fc800078e000c */
[C---:B------:R-:W-:Y:S02]  /*15350*/  IMAD R6, R10.reuse, R11, RZ ;  /* 0x0000000b0a067224 */ /* 0x040fe400078e02ff */
[----:B------:R-:W-:-:S04]  /*15360*/  IMAD.HI.U32 R9, P0, R10, R8, R12 ;  /* 0x000000080a097227 */ /* 0x000fc8000780000c */
[----:B------:R-:W-:Y:S01]  /*15370*/  IMAD.HI.U32 R7, R10, R11, RZ ;  /* 0x0000000b0a077227 */ /* 0x000fe200078e00ff */
[----:B------:R-:W-:-:S03]  /*15380*/  IADD3 R6, P1, PT, R6, R9, RZ ;  /* 0x0000000906067210 */ /* 0x000fc60007f3e0ff */
[----:B------:R-:W-:Y:S02]  /*15390*/  IMAD.X R7, RZ, RZ, R7, P0 ;  /* 0x000000ffff077224 */ /* 0x000fe400000e0607 */
[----:B------:R-:W-:-:S03]  /*153a0*/  IMAD.WIDE.U32 R12, R6, R4, RZ ;  /* 0x00000004060c7225 */ /* 0x000fc600078e00ff */
[----:B------:R-:W-:Y:S01]  /*153b0*/  IADD3.X R7, PT, PT, RZ, R7, RZ, P1, !PT ;  /* 0x00000007ff077210 */ /* 0x000fe20000ffe4ff */
[----:B------:R-:W-:Y:S01]  /*153c0*/  IMAD R10, R6, R5, R13 ;  /* 0x00000005060a7224 */ /* 0x000fe200078e020d */
[----:B------:R-:W-:-:S03]  /*153d0*/  IADD3 R9, P1, PT, -R12, R8, RZ ;  /* 0x000000080c097210 */ /* 0x000fc60007f3e1ff */
[-C--:B------:R-:W-:Y:S01]  /*153e0*/  IMAD R8, R7, R4.reuse, R10 ;  /* 0x0000000407087224 */ /* 0x080fe200078e020a */
[----:B------:R-:W-:Y:S02]  /*153f0*/  ISETP.GE.U32.AND P0, PT, R9, R4, PT ;  /* 0x000000040900720c */ /* 0x000fe40003f06070 */
[----:B------:R-:W-:Y:S02]  /*15400*/  IADD3 R12, P2, PT, -R4, R9, RZ ;  /* 0x00000009040c7210 */ /* 0x000fe40007f5e1ff */
[----:B------:R-:W-:Y:S02]  /*15410*/  IADD3.X R8, PT, PT, ~R8, R11, RZ, P1, !PT ;  /* 0x0000000b08087210 */ /* 0x000fe40000ffe5ff */
[----:B------:R-:W-:Y:S02]  /*15420*/  IADD3 R11, P1, PT, R6, 0x1, RZ ;  /* 0x00000001060b7810 */ /* 0x000fe40007f3e0ff */
[----:B------:R-:W-:Y:S02]  /*15430*/  ISETP.GE.U32.AND.EX P0, PT, R8, R5, PT, P0 ;  /* 0x000000050800720c */ /* 0x000fe40003f06100 */
[----:B------:R-:W-:Y:S01]  /*15440*/  IADD3.X R13, PT, PT, ~R5, R8, RZ, P2, !PT ;  /* 0x00000008050d7210 */ /* 0x000fe200017fe5ff */
[----:B------:R-:W-:Y:S01]  /*15450*/  IMAD.X R10, RZ, RZ, R7, P1 ;  /* 0x000000ffff0a7224 */ /* 0x000fe200008e0607 */
[----:B------:R-:W-:-:S02]  /*15460*/  SEL R9, R12, R9, P0 ;  /* 0x000000090c097207 */ /* 0x000fc40000000000 */
[----:B------:R-:W-:Y:S02]  /*15470*/  SEL R11, R11, R6, P0 ;  /* 0x000000060b0b7207 */ /* 0x000fe40000000000 */
[----:B------:R-:W-:Y:S02]  /*15480*/  SEL R8, R13, R8, P0 ;  /* 0x000000080d087207 */ /* 0x000fe40000000000 */
[----:B------:R-:W-:Y:S02]  /*15490*/  SEL R10, R10, R7, P0 ;  /* 0x000000070a0a7207 */ /* 0x000fe40000000000 */
[----:B------:R-:W-:Y:S01]  /*154a0*/  ISETP.GE.U32.AND P0, PT, R9, R4, PT ;  /* 0x000000040900720c */ /* 0x000fe20003f06070 */
[----:B------:R-:W-:Y:S01]  /*154b0*/  HFMA2 R9, -RZ, RZ, 0, 0 ;  /* 0x00000000ff097431 */ /* 0x000fe200000001ff */
[----:B------:R-:W-:Y:S02]  /*154c0*/  IADD3 R6, P2, PT, R11, 0x1, RZ ;  /* 0x000000010b067810 */ /* 0x000fe40007f5e0ff */
[----:B------:R-:W-:-:S02]  /*154d0*/  ISETP.NE.U32.AND P1, PT, R4, RZ, PT ;  /* 0x000000ff0400720c */ /* 0x000fc40003f25070 */
[----:B------:R-:W-:Y:S02]  /*154e0*/  ISETP.GE.U32.AND.EX P0, PT, R8, R5, PT, P0 ;  /* 0x000000050800720c */ /* 0x000fe40003f06100 */
[----:B------:R-:W-:Y:S02]  /*154f0*/  IADD3.X R7, PT, PT, RZ, R10, RZ, P2, !PT ;  /* 0x0000000aff077210 */ /* 0x000fe400017fe4ff */
[----:B------:R-:W-:Y:S02]  /*15500*/  MOV R8, R2 ;  /* 0x0000000200087202 */ /* 0x000fe40000000f00 */
[----:B------:R-:W-:Y:S02]  /*15510*/  ISETP.NE.AND.EX P1, PT, R5, RZ, PT, P1 ;  /* 0x000000ff0500720c */ /* 0x000fe40003f25310 */
[----:B------:R-:W-:Y:S02]  /*15520*/  SEL R6, R6, R11, P0 ;  /* 0x0000000b06067207 */ /* 0x000fe40000000000 */
[----:B------:R-:W-:-:S02]  /*15530*/  SEL R7, R7, R10, P0 ;  /* 0x0000000a07077207 */ /* 0x000fc40000000000 */
[----:B------:R-:W-:Y:S02]  /*15540*/  SEL R6, R6, 0xffffffff, P1 ;  /* 0xffffffff06067807 */ /* 0x000fe40000800000 */
[----:B------:R-:W-:Y:S01]  /*15550*/  SEL R7, R7, 0xffffffff, P1 ;  /* 0xffffffff07077807 */ /* 0x000fe20000800000 */
[----:B------:R-:W-:Y:S06]  /*15560*/  RET.REL.NODEC R8 `(_Z18search_form_kernelPKciPKiyyffP12SearchResultPii) ;  /* 0xfffffea808a47950 */ /* 0x000fec0003c3ffff */
        .weak           $__internal_1_$__cuda_sm20_rcp_rn_f32_slowpath
        .type           $__internal_1_$__cuda_sm20_rcp_rn_f32_slowpath,@function
        .size           $__internal_1_$__cuda_sm20_rcp_rn_f32_slowpath,($__internal_2_$__cuda_sm20_rem_u64 - $__internal_1_$__cuda_sm20_rcp_rn_f32_slowpath)
$__internal_1_$__cuda_sm20_rcp_rn_f32_slowpath:
[----:B------:R-:W-:Y:S01]  /*15570*/  IMAD.SHL.U32 R3, R2, 0x2, RZ ;  /* 0x0000000202037824 */ /* 0x000fe200078e00ff */
[----:B------:R-:W-:Y:S04]  /*15580*/  BSSY.RECONVERGENT B2, `(.L_x_238) ;  /* 0x0000030000027945 */ /* 0x000fe80003800200 */
[----:B------:R-:W-:-:S04]  /*15590*/  SHF.R.U32.HI R3, RZ, 0x18, R3 ;  /* 0x00000018ff037819 */ /* 0x000fc80000011603 */
[----:B------:R-:W-:-:S13]  /*155a0*/  ISETP.NE.U32.AND P0, PT, R3, RZ, PT ;  /* 0x000000ff0300720c */ /* 0x000fda0003f05070 */
[----:B------:R-:W-:Y:S05]  /*155b0*/  @P0 BRA `(.L_x_239) ;  /* 0x0000000000280947 */ /* 0x000fea0003800000 */
[----:B------:R-:W-:-:S04]  /*155c0*/  SHF.L.U32 R3, R2, 0x1, RZ ;  /* 0x0000000102037819 */ /* 0x000fc800000006ff */
[----:B------:R-:W-:-:S13]  /*155d0*/  ISETP.NE.AND P0, PT, R3, RZ, PT ;  /* 0x000000ff0300720c */ /* 0x000fda0003f05270 */
[----:B------:R-:W-:Y:S01]  /*155e0*/  @P0 FFMA R12, R2, 1.84467440737095516160e+19, RZ ;  /* 0x5f800000020c0823 */ /* 0x000fe200000000ff */
[----:B------:R-:W-:Y:S08]  /*155f0*/  @!P0 MUFU.RCP R5, R2 ;  /* 0x0000000200058308 */ /* 0x000ff00000001000 */
[----:B------:R-:W0:Y:S02]  /*15600*/  @P0 MUFU.RCP R3, R12 ;  /* 0x0000000c00030308 */ /* 0x000e240000001000 */
[----:B0-----:R-:W-:-:S04]  /*15610*/  @P0 FFMA R13, R12, R3, -1 ;  /* 0xbf8000000c0d0423 */ /* 0x001fc80000000003 */
[----:B------:R-:W-:-:S04]  /*15620*/  @P0 FADD.FTZ R16, -R13, -RZ ;  /* 0x800000ff0d100221 */ /* 0x000fc80000010100 */
[----:B------:R-:W-:-:S04]  /*15630*/  @P0 FFMA R3, R3, R16, R3 ;  /* 0x0000001003030223 */ /* 0x000fc80000000003 */
[----:B------:R-:W-:Y:S01]  /*15640*/  @P0 FFMA R5, R3, 1.84467440737095516160e+19, RZ ;  /* 0x5f80000003050823 */ /* 0x000fe200000000ff */
[----:B------:R-:W-:Y:S06]  /*15650*/  BRA `(.L_x_240) ;  /* 0x0000000000887947 */ /* 0x000fec0003800000 */
.L_x_239:
[----:B------:R-:W-:-:S04]  /*15660*/  IADD3 R5, PT, PT, R3, -0xfd, RZ ;  /* 0xffffff0303057810 */ /* 0x000fc80007ffe0ff */
[----:B------:R-:W-:-:S13]  /*15670*/  ISETP.GT.U32.AND P0, PT, R5, 0x1, PT ;  /* 0x000000010500780c */ /* 0x000fda0003f04070 */
[----:B------:R-:W-:Y:S05]  /*15680*/  @P0 BRA `(.L_x_241) ;  /* 0x0000000000780947 */ /* 0x000fea0003800000 */
[----:B------:R-:W-:Y:S02]  /*15690*/  LOP3.LUT R12, R2, 0x7fffff, RZ, 0xc0, !PT ;  /* 0x007fffff020c7812 */ /* 0x000fe400078ec0ff */
[----:B------:R-:W-:Y:S02]  /*156a0*/  MOV R18, 0x3 ;  /* 0x0000000300127802 */ /* 0x000fe40000000f00 */
[----:B------:R-:W-:Y:S02]  /*156b0*/  LOP3.LUT R12, R12, 0x3f800000, RZ, 0xfc, !PT ;  /* 0x3f8000000c0c7812 */ /* 0x000fe400078efcff */
[----:B------:R-:W-:Y:S02]  /*156c0*/  SHF.L.U32 R19, R18, R5, RZ ;  /* 0x0000000512137219 */ /* 0x000fe400000006ff */
[----:B------:R-:W0:Y:S01]  /*156d0*/  MUFU.RCP R13, R12 ;  /* 0x0000000c000d7308 */ /* 0x000e220000001000 */
[----:B------:R-:W-:Y:S01]  /*156e0*/  IADD3 R3, PT, PT, R3, -0xfc, RZ ;  /* 0xffffff0403037810 */ /* 0x000fe20007ffe0ff */
[----:B0-----:R-:W-:-:S04]  /*156f0*/  FFMA R16, R12, R13, -1 ;  /* 0xbf8000000c107423 */ /* 0x001fc8000000000d */
[----:B------:R-:W-:-:S04]  /*15700*/  FADD.FTZ R16, -R16, -RZ ;  /* 0x800000ff10107221 */ /* 0x000fc80000010100 */
[CCC-:B------:R-:W-:Y:S01]  /*15710*/  FFMA.RM R17, R13.reuse, R16.reuse, R13.reuse ;  /* 0x000000100d117223 */ /* 0x1c0fe2000000400d */
[----:B------:R-:W-:-:S04]  /*15720*/  FFMA.RP R16, R13, R16, R13 ;  /* 0x000000100d107223 */ /* 0x000fc8000000800d */
[C---:B------:R-:W-:Y:S02]  /*15730*/  LOP3.LUT R13, R17.reuse, 0x7fffff, RZ, 0xc0, !PT ;  /* 0x007fffff110d7812 */ /* 0x040fe400078ec0ff */
[----:B------:R-:W-:Y:S02]  /*15740*/  FSETP.NEU.FTZ.AND P0, PT, R17, R16, PT ;  /* 0x000000101100720b */ /* 0x000fe40003f1d000 */
[----:B------:R-:W-:Y:S02]  /*15750*/  LOP3.LUT R16, R13, 0x800000, RZ, 0xfc, !PT ;  /* 0x008000000d107812 */ /* 0x000fe400078efcff */
[----:B------:R-:W-:Y:S02]  /*15760*/  SEL R13, RZ, 0xffffffff, !P0 ;  /* 0xffffffffff0d7807 */ /* 0x000fe40004000000 */
[----:B------:R-:W-:Y:S02]  /*15770*/  LOP3.LUT R12, R19, R16, RZ, 0xc0, !PT ;  /* 0x00000010130c7212 */ /* 0x000fe400078ec0ff */
[----:B------:R-:W-:Y:S01]  /*15780*/  SHF.R.U32.HI R3, RZ, R3, R16 ;  /* 0x00000003ff037219 */ /* 0x000fe20000011610 */
[----:B------:R-:W-:Y:S01]  /*15790*/  IMAD.MOV R13, RZ, RZ, -R13 ;  /* 0x000000ffff0d7224 */ /* 0x000fe200078e0a0d */
[----:B------:R-:W-:-:S04]  /*157a0*/  SHF.R.U32.HI R12, RZ, R5, R12 ;  /* 0x00000005ff0c7219 */ /* 0x000fc8000001160c */
[----:B------:R-:W-:Y:S02]  /*157b0*/  LOP3.LUT P1, RZ, R13, R5, R16, 0xf8, !PT ;  /* 0x000000050dff7212 */ /* 0x000fe4000782f810 */
[C---:B------:R-:W-:Y:S02]  /*157c0*/  LOP3.LUT P0, RZ, R12.reuse, 0x1, RZ, 0xc0, !PT ;  /* 0x000000010cff7812 */ /* 0x040fe4000780c0ff */
[----:B------:R-:W-:-:S04]  /*157d0*/  LOP3.LUT P2, RZ, R12, 0x2, RZ, 0xc0, !PT ;  /* 0x000000020cff7812 */ /* 0x000fc8000784c0ff */
[----:B------:R-:W-:Y:S02]  /*157e0*/  PLOP3.LUT P0, PT, P0, P1, P2, 0xe0, 0x0 ;  /* 0x000000000000781c */ /* 0x000fe40000703c20 */
[----:B------:R-:W-:Y:S02]  /*157f0*/  LOP3.LUT P1, RZ, R2, 0x7fffff, RZ, 0xc0, !PT ;  /* 0x007fffff02ff7812 */ /* 0x000fe4000782c0ff */
[----:B------:R-:W-:-:S04]  /*15800*/  SEL R5, RZ, 0x1, !P0 ;  /* 0x00000001ff057807 */ /* 0x000fc80004000000 */
[----:B------:R-:W-:-:S04]  /*15810*/  IADD3 R5, PT, PT, -R5, RZ, RZ ;  /* 0x000000ff05057210 */ /* 0x000fc80007ffe1ff */
[----:B------:R-:W-:-:S13]  /*15820*/  ISETP.GE.AND P0, PT, R5, RZ, PT ;  /* 0x000000ff0500720c */ /* 0x000fda0003f06270 */
[----:B------:R-:W-:-:S05]  /*15830*/  @!P0 IADD3 R3, PT, PT, R3, 0x1, RZ ;  /* 0x0000000103038810 */ /* 0x000fca0007ffe0ff */
[----:B------:R-:W-:-:S05]  /*15840*/  @!P1 IMAD.SHL.U32 R3, R3, 0x2, RZ ;  /* 0x0000000203039824 */ /* 0x000fca00078e00ff */
[----:B------:R-:W-:Y:S01]  /*15850*/  LOP3.LUT R5, R3, 0x80000000, R2, 0xf8, !PT ;  /* 0x8000000003057812 */ /* 0x000fe200078ef802 */
[----:B------:R-:W-:Y:S06]  /*15860*/  BRA `(.L_x_240) ;  /* 0x0000000000047947 */ /* 0x000fec0003800000 */
.L_x_241:
[----:B------:R0:W1:Y:S02]  /*15870*/  MUFU.RCP R5, R2 ;  /* 0x0000000200057308 */ /* 0x0000640000001000 */
.L_x_240:
[----:B------:R-:W-:Y:S05]  /*15880*/  BSYNC.RECONVERGENT B2 ;  /* 0x0000000000027941 */ /* 0x000fea0003800200 */
.L_x_238:
[----:B-1----:R-:W-:Y:S01]  /*15890*/  MOV R3, R5 ;  /* 0x0000000500037202 */ /* 0x002fe20000000f00 */
[----:B------:R-:W-:-:S04]  /*158a0*/  HFMA2 R5, -RZ, RZ, 0, 0 ;  /* 0x00000000ff057431 */ /* 0x000fc800000001ff */
[----:B0-----:R-:W-:Y:S05]  /*158b0*/  RET.REL.NODEC R4 `(_Z18search_form_kernelPKciPKiyyffP12SearchResultPii) ;  /* 0xfffffea404d07950 */ /* 0x001fea0003c3ffff */
        .weak           $__internal_2_$__cuda_sm20_rem_u64
        .type           $__internal_2_$__cuda_sm20_rem_u64,@function
        .size           $__internal_2_$__cuda_sm20_rem_u64,($__internal_3_$__cuda_sm20_sqrt_rn_f32_slowpath - $__internal_2_$__cuda_sm20_rem_u64)
$__internal_2_$__cuda_sm20_rem_u64:
[----:B------:R-:W0:Y:S08]  /*158c0*/  I2F.U64.RP R7, R2 ;  /* 0x0000000200077312 */ /* 0x000e300000309000 */
[----:B0-----:R-:W0:Y:S02]  /*158d0*/  MUFU.RCP R7, R7 ;  /* 0x0000000700077308 */ /* 0x001e240000001000 */
[----:B0-----:R-:W-:-:S06]  /*158e0*/  IADD3 R8, PT, PT, R7, 0x1ffffffe, RZ ;  /* 0x1ffffffe07087810 */ /* 0x001fcc0007ffe0ff */
[----:B------:R-:W0:Y:S02]  /*158f0*/  F2I.U64.TRUNC R8, R8 ;  /* 0x0000000800087311 */ /* 0x000e24000020d800 */
[----:B0-----:R-:W-:-:S04]  /*15900*/  IMAD.WIDE.U32 R10, R8, R2, RZ ;  /* 0x00000002080a7225 */ /* 0x001fc800078e00ff */
[----:B------:R-:W-:Y:S01]  /*15910*/  IMAD R11, R8, R3, R11 ;  /* 0x00000003080b7224 */ /* 0x000fe200078e020b */
[----:B------:R-:W-:-:S03]  /*15920*/  IADD3 R13, P0, PT, RZ, -R10, RZ ;  /* 0x8000000aff0d7210 */ /* 0x000fc60007f1e0ff */
[----:B------:R-:W-:Y:S02]  /*15930*/  IMAD R11, R9, R2, R11 ;  /* 0x00000002090b7224 */ /* 0x000fe400078e020b */
[----:B------:R-:W-:-:S04]  /*15940*/  IMAD.HI.U32 R10, R8, R13, RZ ;  /* 0x0000000d080a7227 */ /* 0x000fc800078e00ff */
[----:B------:R-:W-:Y:S01]  /*15950*/  IMAD.X R17, RZ, RZ, ~R11, P0 ;  /* 0x000000ffff117224 */ /* 0x000fe200000e0e0b */
[----:B------:R-:W-:-:S03]  /*15960*/  MOV R11, R8 ;  /* 0x00000008000b7202 */ /* 0x000fc60000000f00 */
[-C--:B------:R-:W-:Y:S02]  /*15970*/  IMAD R19, R9, R17.reuse, RZ ;  /* 0x0000001109137224 */ /* 0x080fe400078e02ff */
[----:B------:R-:W-:-:S04]  /*15980*/  IMAD.WIDE.U32 R10, P0, R8, R17, R10 ;  /* 0x00000011080a7225 */ /* 0x000fc8000780000a */
[----:B------:R-:W-:-:S04]  /*15990*/  IMAD.HI.U32 R7, R9, R17, RZ ;  /* 0x0000001109077227 */ /* 0x000fc800078e00ff */
[----:B------:R-:W-:Y:S01]  /*159a0*/  IMAD.HI.U32 R10, P1, R9, R13, R10 ;  /* 0x0000000d090a7227 */ /* 0x000fe2000782000a */
[----:B------:R-:W-:-:S04]  /*159b0*/  IADD3.X R7, PT, PT, R7, R9, RZ, P0, !PT ;  /* 0x0000000907077210 */ /* 0x000fc800007fe4ff */
[----:B------:R-:W-:-:S04]  /*159c0*/  IADD3 R11, P2, PT, R19, R10, RZ ;  /* 0x0000000a130b7210 */ /* 0x000fc80007f5e0ff */
[----:B------:R-:W-:Y:S01]  /*159d0*/  IADD3.X R7, PT, PT, RZ, RZ, R7, P2, P1 ;  /* 0x000000ffff077210 */ /* 0x000fe200017e2407 */
[----:B------:R-:W-:-:S04]  /*159e0*/  IMAD.WIDE.U32 R8, R11, R2, RZ ;  /* 0x000000020b087225 */ /* 0x000fc800078e00ff */
[----:B------:R-:W-:Y:S01]  /*159f0*/  IMAD R9, R11, R3, R9 ;  /* 0x000000030b097224 */ /* 0x000fe200078e0209 */
[----:B------:R-:W-:-:S03]  /*15a00*/  IADD3 R13, P0, PT, RZ, -R8, RZ ;  /* 0x80000008ff0d7210 */ /* 0x000fc60007f1e0ff */
[----:B------:R-:W-:Y:S02]  /*15a10*/  IMAD R9, R7, R2, R9 ;  /* 0x0000000207097224 */ /* 0x000fe400078e0209 */
[----:B------:R-:W-:-:S03]  /*15a20*/  IMAD.HI.U32 R10, R11, R13, RZ ;  /* 0x0000000d0b0a7227 */ /* 0x000fc600078e00ff */
[----:B------:R-:W-:Y:S01]  /*15a30*/  IADD3.X R8, PT, PT, RZ, ~R9, RZ, P0, !PT ;  /* 0x80000009ff087210 */ /* 0x000fe200007fe4ff */
[----:B------:R-:W-:-:S04]  /*15a40*/  HFMA2 R9, -RZ, RZ, 0, 0 ;  /* 0x00000000ff097431 */ /* 0x000fc800000001ff */
[----:B------:R-:W-:-:S04]  /*15a50*/  IMAD.WIDE.U32 R10, P0, R11, R8, R10 ;  /* 0x000000080b0a7225 */ /* 0x000fc8000780000a */
[C---:B------:R-:W-:Y:S02]  /*15a60*/  IMAD R12, R7.reuse, R8, RZ ;  /* 0x00000008070c7224 */ /* 0x040fe400078e02ff */
[----:B------:R-:W-:-:S04]  /*15a70*/  IMAD.HI.U32 R11, P1, R7, R13, R10 ;  /* 0x0000000d070b7227 */ /* 0x000fc8000782000a */
[----:B------:R-:W-:Y:S01]  /*15a80*/  IMAD.HI.U32 R8, R7, R8, RZ ;  /* 0x0000000807087227 */ /* 0x000fe200078e00ff */
[----:B------:R-:W-:-:S03]  /*15a90*/  IADD3 R11, P2, PT, R12, R11, RZ ;  /* 0x0000000b0c0b7210 */ /* 0x000fc60007f5e0ff */
[----:B------:R-:W-:Y:S02]  /*15aa0*/  IMAD.X R7, R8, 0x1, R7, P0 ;  /* 0x0000000108077824 */ /* 0x000fe400000e0607 */
[----:B------:R-:W-:-:S03]  /*15ab0*/  IMAD.HI.U32 R8, R11, R4, RZ ;  /* 0x000000040b087227 */ /* 0x000fc600078e00ff */
[----:B------:R-:W-:Y:S01]  /*15ac0*/  IADD3.X R7, PT, PT, RZ, RZ, R7, P2, P1 ;  /* 0x000000ffff077210 */ /* 0x000fe200017e2407 */
[----:B------:R-:W-:-:S04]  /*15ad0*/  IMAD.WIDE.U32 R8, R11, R5, R8 ;  /* 0x000000050b087225 */ /* 0x000fc800078e0008 */
[C---:B------:R-:W-:Y:S02]  /*15ae0*/  IMAD R11, R7.reuse, R5, RZ ;  /* 0x00000005070b7224 */ /* 0x040fe400078e02ff */
[----:B------:R-:W-:-:S04]  /*15af0*/  IMAD.HI.U32 R8, P0, R7, R4, R8 ;  /* 0x0000000407087227 */ /* 0x000fc80007800008 */
[----:B------:R-:W-:Y:S01]  /*15b00*/  IMAD.HI.U32 R7, R7, R5, RZ ;  /* 0x0000000507077227 */ /* 0x000fe200078e00ff */
[----:B------:R-:W-:-:S04]  /*15b10*/  IADD3 R11, P1, PT, R11, R8, RZ ;  /* 0x000000080b0b7210 */ /* 0x000fc80007f3e0ff */
[----:B------:R-:W-:Y:S01]  /*15b20*/  IADD3.X R7, PT, PT, R7, RZ, RZ, P0, !PT ;  /* 0x000000ff07077210 */ /* 0x000fe200007fe4ff */
[----:B------:R-:W-:-:S03]  /*15b30*/  IMAD.WIDE.U32 R8, R11, R2, RZ ;  /* 0x000000020b087225 */ /* 0x000fc600078e00ff */
[----:B------:R-:W-:Y:S01]  /*15b40*/  IADD3.X R7, PT, PT, RZ, R7, RZ, P1, !PT ;  /* 0x00000007ff077210 */ /* 0x000fe20000ffe4ff */
[----:B------:R-:W-:Y:S01]  /*15b50*/  IMAD R11, R11, R3, R9 ;  /* 0x000000030b0b7224 */ /* 0x000fe200078e0209 */
[----:B------:R-:W-:-:S03]  /*15b60*/  IADD3 R9, P1, PT, -R8, R4, RZ ;  /* 0x0000000408097210 */ /* 0x000fc60007f3e1ff */
[-C--:B------:R-:W-:Y:S01]  /*15b70*/  IMAD R4, R7, R2.reuse, R11 ;  /* 0x0000000207047224 */ /* 0x080fe200078e020b */
[----:B------:R-:W-:Y:S02]  /*15b80*/  ISETP.GE.U32.AND P0, PT, R9, R2, PT ;  /* 0x000000020900720c */ /* 0x000fe40003f06070 */
[----:B------:R-:W-:Y:S01]  /*15b90*/  MOV R7, 0x0 ;  /* 0x0000000000077802 */ /* 0x000fe20000000f00 */
[----:B------:R-:W-:Y:S01]  /*15ba0*/  IMAD.X R8, R5, 0x1, ~R4, P1 ;  /* 0x0000000105087824 */ /* 0x000fe200008e0e04 */
[----:B------:R-:W-:-:S04]  /*15bb0*/  IADD3 R5, P1, PT, -R2, R9, RZ ;  /* 0x0000000902057210 */ /* 0x000fc80007f3e1ff */
[----:B------:R-:W-:Y:S02]  /*15bc0*/  ISETP.GE.U32.AND.EX P0, PT, R8, R3, PT, P0 ;  /* 0x000000030800720c */ /* 0x000fe40003f06100 */
[-C--:B------:R-:W-:Y:S02]  /*15bd0*/  IADD3.X R4, PT, PT, ~R3, R8.reuse, RZ, P1, !PT ;  /* 0x0000000803047210 */ /* 0x080fe40000ffe5ff */
[----:B------:R-:W-:Y:S02]  /*15be0*/  SEL R5, R5, R9, P0 ;  /* 0x0000000905057207 */ /* 0x000fe40000000000 */
[----:B------:R-:W-:Y:S02]  /*15bf0*/  SEL R4, R4, R8, P0 ;  /* 0x0000000804047207 */ /* 0x000fe40000000000 */
[----:B------:R-:W-:Y:S02]  /*15c00*/  ISETP.GE.U32.AND P0, PT, R5, R2, PT ;  /* 0x000000020500720c */ /* 0x000fe40003f06070 */
[----:B------:R-:W-:-:S02]  /*15c10*/  ISETP.NE.U32.AND P1, PT, R2, RZ, PT ;  /* 0x000000ff0200720c */ /* 0x000fc40003f25070 */
[----:B------:R-:W-:Y:S02]  /*15c20*/  IADD3 R2, PT, PT, -R2, R5, RZ ;  /* 0x0000000502027210 */ /* 0x000fe40007ffe1ff */
[----:B------:R-:W-:Y:S02]  /*15c30*/  ISETP.GE.U32.AND.EX P0, PT, R4, R3, PT, P0 ;  /* 0x000000030400720c */ /* 0x000fe40003f06100 */
[----:B------:R-:W-:Y:S02]  /*15c40*/  ISETP.NE.AND.EX P1, PT, R3, RZ, PT, P1 ;  /* 0x000000ff0300720c */ /* 0x000fe40003f25310 */
[----:B------:R-:W-:-:S04]  /*15c50*/  SEL R2, R2, R5, P0 ;  /* 0x0000000502027207 */ /* 0x000fc80000000000 */
[----:B------:R-:W-:Y:S01]  /*15c60*/  SEL R2, R2, 0xffffffff, P1 ;  /* 0xffffffff02027807 */ /* 0x000fe20000800000 */
[----:B------:R-:W-:Y:S06]  /*15c70*/  RET.REL.NODEC R6 `(_Z18search_form_kernelPKciPKiyyffP12SearchResultPii) ;  /* 0xfffffea006e07950 */ /* 0x000fec0003c3ffff */
        .weak           $__internal_3_$__cuda_sm20_sqrt_rn_f32_slowpath
        .type           $__internal_3_$__cuda_sm20_sqrt_rn_f32_slowpath,@function
        .size           $__internal_3_$__cuda_sm20_sqrt_rn_f32_slowpath,($__internal_4_$__cuda_sm3x_div_rn_noftz_f32_slowpath - $__internal_3_$__cuda_sm20_sqrt_rn_f32_slowpath)
$__internal_3_$__cuda_sm20_sqrt_rn_f32_slowpath:
[----:B------:R-:W-:-:S13]  /*15c80*/  LOP3.LUT P0, RZ, R13, 0x7fffffff, RZ, 0xc0, !PT ;  /* 0x7fffffff0dff7812 */ /* 0x000fda000780c0ff */
[----:B------:R-:W-:Y:S01]  /*15c90*/  @!P0 IMAD.MOV.U32 R2, RZ, RZ, R13 ;  /* 0x000000ffff028224 */ /* 0x000fe200078e000d */
[----:B------:R-:W-:Y:S06]  /*15ca0*/  @!P0 BRA `(.L_x_242) ;  /* 0x0000000000408947 */ /* 0x000fec0003800000 */
[----:B------:R-:W-:-:S13]  /*15cb0*/  FSETP.GEU.FTZ.AND P0, PT, R13, RZ, PT ;  /* 0x000000ff0d00720b */ /* 0x000fda0003f1e000 */
[----:B------:R-:W-:Y:S01]  /*15cc0*/  @!P0 MOV R2, 0x7fffffff ;  /* 0x7fffffff00028802 */ /* 0x000fe20000000f00 */
[----:B------:R-:W-:Y:S06]  /*15cd0*/  @!P0 BRA `(.L_x_242) ;  /* 0x0000000000348947 */ /* 0x000fec0003800000 */
[----:B------:R-:W-:-:S13]  /*15ce0*/  FSETP.GTU.FTZ.AND P0, PT, |R13|, +INF , PT ;  /* 0x7f8000000d00780b */ /* 0x000fda0003f1c200 */
[----:B------:R-:W-:Y:S01]  /*15cf0*/  @P0 FADD.FTZ R2, R13, 1 ;  /* 0x3f8000000d020421 */ /* 0x000fe20000010000 */
[----:B------:R-:W-:Y:S06]  /*15d00*/  @P0 BRA `(.L_x_242) ;  /* 0x0000000000280947 */ /* 0x000fec0003800000 */
[----:B------:R-:W-:-:S13]  /*15d10*/  FSETP.NEU.FTZ.AND P0, PT, |R13|, +INF , PT ;  /* 0x7f8000000d00780b */ /* 0x000fda0003f1d200 */
[----:B------:R-:W-:-:S04]  /*15d20*/  @P0 FFMA R3, R13, 1.84467440737095516160e+19, RZ ;  /* 0x5f8000000d030823 */ /* 0x000fc800000000ff */
[----:B------:R-:W0:Y:S02]  /*15d30*/  @P0 MUFU.RSQ R2, R3 ;  /* 0x0000000300020308 */ /* 0x000e240000001400 */
[----:B0-----:R-:W-:Y:S01]  /*15d40*/  @P0 FMUL.FTZ R4, R3, R2 ;  /* 0x0000000203040220 */ /* 0x001fe20000410000 */
[----:B------:R-:W-:Y:S01]  /*15d50*/  @P0 FMUL.FTZ R12, R2, 0.5 ;  /* 0x3f000000020c0820 */ /* 0x000fe20000410000 */
[----:B------:R-:W-:Y:S02]  /*15d60*/  @!P0 MOV R2, R13 ;  /* 0x0000000d00028202 */ /* 0x000fe40000000f00 */
[----:B------:R-:W-:-:S04]  /*15d70*/  @P0 FADD.FTZ R5, -R4, -RZ ;  /* 0x800000ff04050221 */ /* 0x000fc80000010100 */
[----:B------:R-:W-:-:S04]  /*15d80*/  @P0 FFMA R5, R4, R5, R3 ;  /* 0x0000000504050223 */ /* 0x000fc80000000003 */
[----:B------:R-:W-:-:S04]  /*15d90*/  @P0 FFMA R5, R5, R12, R4 ;  /* 0x0000000c05050223 */ /* 0x000fc80000000004 */
[----:B------:R-:W-:-:S07]  /*15da0*/  @P0 FMUL.FTZ R2, R5, 2.3283064365386962891e-10 ;  /* 0x2f80000005020820 */ /* 0x000fce0000410000 */
.L_x_242:
[----:B------:R-:W-:Y:S01]  /*15db0*/  HFMA2 R3, -RZ, RZ, 0, 0 ;  /* 0x00000000ff037431 */ /* 0x000fe200000001ff */
[----:B------:R-:W-:Y:S01]  /*15dc0*/  MOV R13, R2 ;  /* 0x00000002000d7202 */ /* 0x000fe20000000f00 */
[----:B------:R-:W-:-:S04]  /*15dd0*/  IMAD.MOV.U32 R2, RZ, RZ, R16 ;  /* 0x000000ffff027224 */ /* 0x000fc800078e0010 */
[----:B------:R-:W-:Y:S05]  /*15de0*/  RET.REL.NODEC R2 `(_Z18search_form_kernelPKciPKiyyffP12SearchResultPii) ;  /* 0xfffffea002847950 */ /* 0x000fea0003c3ffff */
        .weak           $__internal_4_$__cuda_sm3x_div_rn_noftz_f32_slowpath
        .type           $__internal_4_$__cuda_sm3x_div_rn_noftz_f32_slowpath,@function
        .size           $__internal_4_$__cuda_sm3x_div_rn_noftz_f32_slowpath,(.L_x_465 - $__internal_4_$__cuda_sm3x_div_rn_noftz_f32_slowpath)
$__internal_4_$__cuda_sm3x_div_rn_noftz_f32_slowpath:
[----:B------:R-:W-:Y:S01]  /*15df0*/  SHF.R.U32.HI R3, RZ, 0x17, R11 ;  /* 0x00000017ff037819 */ /* 0x000fe2000001160b */
[----:B------:R-:W-:Y:S01]  /*15e00*/  BSSY.RECONVERGENT B0, `(.L_x_243) ;  /* 0x0000062000007945 */ /* 0x000fe20003800200 */
[----:B------:R-:W-:Y:S02]  /*15e10*/  SHF.R.U32.HI R12, RZ, 0x17, R2 ;  /* 0x00000017ff0c7819 */ /* 0x000fe40000011602 */
[----:B------:R-:W-:Y:S02]  /*15e20*/  LOP3.LUT R3, R3, 0xff, RZ, 0xc0, !PT ;  /* 0x000000ff03037812 */ /* 0x000fe400078ec0ff */
[----:B------:R-:W-:Y:S02]  /*15e30*/  LOP3.LUT R18, R12, 0xff, RZ, 0xc0, !PT ;  /* 0x000000ff0c127812 */ /* 0x000fe400078ec0ff */
[----:B------:R-:W-:Y:S02]  /*15e40*/  IADD3 R16, PT, PT, R3, -0x1, RZ ;  /* 0xffffffff03107810 */ /* 0x000fe40007ffe0ff */
[----:B------:R-:W-:-:S02]  /*15e50*/  IADD3 R13, PT, PT, R18, -0x1, RZ ;  /* 0xffffffff120d7810 */ /* 0x000fc40007ffe0ff */
[----:B------:R-:W-:-:S04]  /*15e60*/  ISETP.GT.U32.AND P0, PT, R16, 0xfd, PT ;  /* 0x000000fd1000780c */ /* 0x000fc80003f04070 */
[----:B------:R-:W-:-:S13]  /*15e70*/  ISETP.GT.U32.OR P0, PT, R13, 0xfd, P0 ;  /* 0x000000fd0d00780c */ /* 0x000fda0000704470 */
[----:B------:R-:W-:Y:S01]  /*15e80*/  @!P0 IMAD.MOV.U32 R12, RZ, RZ, RZ ;  /* 0x000000ffff0c8224 */ /* 0x000fe200078e00ff */
[----:B------:R-:W-:Y:S06]  /*15e90*/  @!P0 BRA `(.L_x_244) ;  /* 0x00000000005c8947 */ /* 0x000fec0003800000 */
[----:B------:R-:W-:Y:S02]  /*15ea0*/  FSETP.GTU.FTZ.AND P0, PT, |R2|, +INF , PT ;  /* 0x7f8000000200780b */ /* 0x000fe40003f1c200 */
[----:B------:R-:W-:-:S04]  /*15eb0*/  FSETP.GTU.FTZ.AND P1, PT, |R11|, +INF , PT ;  /* 0x7f8000000b00780b */ /* 0x000fc80003f3c200 */
[----:B------:R-:W-:-:S13]  /*15ec0*/  PLOP3.LUT P0, PT, P0, P1, PT, 0xf8, 0x8f ;  /* 0x00000000008f781c */ /* 0x000fda0000703f70 */
[----:B------:R-:W-:Y:S05]  /*15ed0*/  @P0 BRA `(.L_x_245) ;  /* 0x00000004004c0947 */ /* 0x000fea0003800000 */
[----:B------:R-:W-:-:S13]  /*15ee0*/  LOP3.LUT P0, RZ, R11, 0x7fffffff, R2, 0xc8, !PT ;  /* 0x7fffffff0bff7812 */ /* 0x000fda000780c802 */
[----:B------:R-:W-:Y:S05]  /*15ef0*/  @!P0 BRA `(.L_x_246) ;  /* 0x00000004003c8947 */ /* 0x000fea0003800000 */
[C---:B------:R-:W-:Y:S02]  /*15f00*/  FSETP.NEU.FTZ.AND P2, PT, |R2|.reuse, +INF , PT ;  /* 0x7f8000000200780b */ /* 0x040fe40003f5d200 */
[----:B------:R-:W-:Y:S02]  /*15f10*/  FSETP.NEU.FTZ.AND P1, PT, |R11|, +INF , PT ;  /* 0x7f8000000b00780b */ /* 0x000fe40003f3d200 */
[----:B------:R-:W-:-:S11]  /*15f20*/  FSETP.NEU.FTZ.AND P0, PT, |R2|, +INF , PT ;  /* 0x7f8000000200780b */ /* 0x000fd60003f1d200 */
[----:B------:R-:W-:Y:S05]  /*15f30*/  @!P1 BRA !P2, `(.L_x_246) ;  /* 0x00000004002c9947 */ /* 0x000fea0005000000 */
[----:B------:R-:W-:-:S04]  /*15f40*/  LOP3.LUT P2, RZ, R2, 0x7fffffff, RZ, 0xc0, !PT ;  /* 0x7fffffff02ff7812 */ /* 0x000fc8000784c0ff */
[----:B------:R-:W-:-:S13]  /*15f50*/  PLOP3.LUT P1, PT, P1, P2, PT, 0x2f, 0xf2 ;  /* 0x0000000000f2781c */ /* 0x000fda0000f24577 */
[----:B------:R-:W-:Y:S05]  /*15f60*/  @P1 BRA `(.L_x_247) ;  /* 0x0000000400181947 */ /* 0x000fea0003800000 */
[----:B------:R-:W-:-:S04]  /*15f70*/  LOP3.LUT P1, RZ, R11, 0x7fffffff, RZ, 0xc0, !PT ;  /* 0x7fffffff0bff7812 */ /* 0x000fc8000782c0ff */
[----:B------:R-:W-:-:S13]  /*15f80*/  PLOP3.LUT P0, PT, P0, P1, PT, 0x2f, 0xf2 ;  /* 0x0000000000f2781c */ /* 0x000fda0000702577 */
[----:B------:R-:W-:Y:S05]  /*15f90*/  @P0 BRA `(.L_x_248) ;  /* 0x0000000400000947 */ /* 0x000fea0003800000 */
[----:B------:R-:W-:Y:S02]  /*15fa0*/  ISETP.GE.AND P0, PT, R13, RZ, PT ;  /* 0x000000ff0d00720c */ /* 0x000fe40003f06270 */
[----:B------:R-:W-:-:S11]  /*15fb0*/  ISETP.GE.AND P1, PT, R16, RZ, PT ;  /* 0x000000ff1000720c */ /* 0x000fd60003f26270 */
[----:B------:R-:W-:Y:S01]  /*15fc0*/  @P0 MOV R12, RZ ;  /* 0x000000ff000c0202 */ /* 0x000fe20000000f00 */
[----:B------:R-:W-:Y:S01]  /*15fd0*/  @!P0 FFMA R2, R2, 1.84467440737095516160e+19, RZ ;  /* 0x5f80000002028823 */ /* 0x000fe200000000ff */
[----:B------:R-:W-:Y:S01]  /*15fe0*/  @!P0 MOV R12, 0xffffffc0 ;  /* 0xffffffc0000c8802 */ /* 0x000fe20000000f00 */
[----:B------:R-:W-:-:S03]  /*15ff0*/  @!P1 FFMA R11, R11, 1.84467440737095516160e+19, RZ ;  /* 0x5f8000000b0b9823 */ /* 0x000fc600000000ff */
[----:B------:R-:W-:-:S07]  /*16000*/  @!P1 IADD3 R12, PT, PT, R12, 0x40, RZ ;  /* 0x000000400c0c9810 */ /* 0x000fce0007ffe0ff */
.L_x_244:
[----:B------:R-:W-:Y:S01]  /*16010*/  LEA R16, R3, 0xc0800000, 0x17 ;  /* 0xc080000003107811 */ /* 0x000fe200078eb8ff */
[----:B------:R-:W-:Y:S04]  /*16020*/  BSSY.RECONVERGENT B1, `(.L_x_249) ;  /* 0x0000036000017945 */ /* 0x000fe80003800200 */
[----:B------:R-:W-:Y:S01]  /*16030*/  IMAD.IADD R17, R11, 0x1, -R16 ;  /* 0x000000010b117824 */ /* 0x000fe200078e0a10 */
[----:B------:R-:W-:-:S03]  /*16040*/  IADD3 R16, PT, PT, R18, -0x7f, RZ ;  /* 0xffffff8112107810 */ /* 0x000fc60007ffe0ff */
[----:B------:R0:W1:Y:S01]  /*16050*/  MUFU.RCP R11, R17 ;  /* 0x00000011000b7308 */ /* 0x0000620000001000 */
[----:B------:R-:W-:Y:S01]  /*16060*/  FADD.FTZ R13, -R17, -RZ ;  /* 0x800000ff110d7221 */ /* 0x000fe20000010100 */
[C---:B------:R-:W-:Y:S01]  /*16070*/  IMAD R2, R16.reuse, -0x800000, R2 ;  /* 0xff80000010027824 */ /* 0x040fe200078e0202 */
[----:B0-----:R-:W-:-:S04]  /*16080*/  IADD3 R17, PT, PT, R16, 0x7f, -R3 ;  /* 0x0000007f10117810 */ /* 0x001fc80007ffe803 */
[----:B------:R-:W-:Y:S01]  /*16090*/  IADD3 R17, PT, PT, R17, R12, RZ ;  /* 0x0000000c11117210 */ /* 0x000fe20007ffe0ff */
[----:B-1----:R-:W-:-:S04]  /*160a0*/  FFMA R18, R11, R13, 1 ;  /* 0x3f8000000b127423 */ /* 0x002fc8000000000d */
[----:B------:R-:W-:-:S04]  /*160b0*/  FFMA R11, R11, R18, R11 ;  /* 0x000000120b0b7223 */ /* 0x000fc8000000000b */
[----:B------:R-:W-:-:S04]  /*160c0*/  FFMA R18, R2, R11, RZ ;  /* 0x0000000b02127223 */ /* 0x000fc800000000ff */
[----:B------:R-:W-:-:S04]  /*160d0*/  FFMA R19, R13, R18, R2 ;  /* 0x000000120d137223 */ /* 0x000fc80000000002 */
[----:B------:R-:W-:-:S04]  /*160e0*/  FFMA R18, R11, R19, R18 ;  /* 0x000000130b127223 */ /* 0x000fc80000000012 */
[----:B------:R-:W-:-:S04]  /*160f0*/  FFMA R13, R13, R18, R2 ;  /* 0x000000120d0d7223 */ /* 0x000fc80000000002 */
[----:B------:R-:W-:-:S05]  /*16100*/  FFMA R2, R11, R13, R18 ;  /* 0x0000000d0b027223 */ /* 0x000fca0000000012 */
[----:B------:R-:W-:-:S04]  /*16110*/  SHF.R.U32.HI R3, RZ, 0x17, R2 ;  /* 0x00000017ff037819 */ /* 0x000fc80000011602 */
[----:B------:R-:W-:-:S04]  /*16120*/  LOP3.LUT R3, R3, 0xff, RZ, 0xc0, !PT ;  /* 0x000000ff03037812 */ /* 0x000fc800078ec0ff */
[----:B------:R-:W-:-:S05]  /*16130*/  IADD3 R16, PT, PT, R3, R17, RZ ;  /* 0x0000001103107210 */ /* 0x000fca0007ffe0ff */
[----:B------:R-:W-:-:S05]  /*16140*/  VIADD R3, R16, 0xffffffff ;  /* 0xffffffff10037836 */ /* 0x000fca0000000000 */
[----:B------:R-:W-:-:S13]  /*16150*/  ISETP.GE.U32.AND P0, PT, R3, 0xfe, PT ;  /* 0x000000fe0300780c */ /* 0x000fda0003f06070 */
[----:B------:R-:W-:Y:S05]  /*16160*/  @!P0 BRA `(.L_x_250) ;  /* 0x0000000000808947 */ /* 0x000fea0003800000 */
[----:B------:R-:W-:-:S13]  /*16170*/  ISETP.GT.AND P0, PT, R16, 0xfe, PT ;  /* 0x000000fe1000780c */ /* 0x000fda0003f04270 */
[----:B------:R-:W-:Y:S05]  /*16180*/  @P0 BRA `(.L_x_251) ;  /* 0x00000000006c0947 */ /* 0x000fea0003800000 */
[----:B------:R-:W-:-:S13]  /*16190*/  ISETP.GE.AND P0, PT, R16, 0x1, PT ;  /* 0x000000011000780c */ /* 0x000fda0003f06270 */
[----:B------:R-:W-:Y:S05]  /*161a0*/  @P0 BRA `(.L_x_252) ;  /* 0x0000000000740947 */ /* 0x000fea0003800000 */
[----:B------:R-:W-:Y:S02]  /*161b0*/  ISETP.GE.AND P0, PT, R16, -0x18, PT ;  /* 0xffffffe81000780c */ /* 0x000fe40003f06270 */
[----:B------:R-:W-:-:S11]  /*161c0*/  LOP3.LUT R2, R2, 0x80000000, RZ, 0xc0, !PT ;  /* 0x8000000002027812 */ /* 0x000fd600078ec0ff */
[----:B------:R-:W-:Y:S05]  /*161d0*/  @!P0 BRA `(.L_x_252) ;  /* 0x0000000000688947 */ /* 0x000fea0003800000 */
[-CC-:B------:R-:W-:Y:S01]  /*161e0*/  FFMA.RZ R3, R11, R13.reuse, R18.reuse ;  /* 0x0000000d0b037223 */ /* 0x180fe2000000c012 */
[C---:B------:R-:W-:Y:S02]  /*161f0*/  ISETP.NE.AND P2, PT, R16.reuse, RZ, PT ;  /* 0x000000ff1000720c */ /* 0x040fe40003f45270 */
[C---:B------:R-:W-:Y:S02]  /*16200*/  ISETP.NE.AND P1, PT, R16.reuse, RZ, PT ;  /* 0x000000ff1000720c */ /* 0x040fe40003f25270 */
[----:B------:R-:W-:Y:S01]  /*16210*/  LOP3.LUT R12, R3, 0x7fffff, RZ, 0xc0, !PT ;  /* 0x007fffff030c7812 */ /* 0x000fe200078ec0ff */
[CCC-:B------:R-:W-:Y:S01]  /*16220*/  FFMA.RP R3, R11.reuse, R13.reuse, R18.reuse ;  /* 0x0000000d0b037223 */ /* 0x1c0fe20000008012 */
[----:B------:R-:W-:Y:S01]  /*16230*/  FFMA.RM R18, R11, R13, R18 ;  /* 0x0000000d0b127223 */ /* 0x000fe20000004012 */
[----:B------:R-:W-:Y:S02]  /*16240*/  IADD3 R11, PT, PT, R16, 0x20, RZ ;  /* 0x00000020100b7810 */ /* 0x000fe40007ffe0ff */
[----:B------:R-:W-:-:S02]  /*16250*/  LOP3.LUT R12, R12, 0x800000, RZ, 0xfc, !PT ;  /* 0x008000000c0c7812 */ /* 0x000fc400078efcff */
[----:B------:R-:W-:Y:S02]  /*16260*/  IADD3 R13, PT, PT, -R16, RZ, RZ ;  /* 0x000000ff100d7210 */ /* 0x000fe40007ffe1ff */
[----:B------:R-:W-:Y:S02]  /*16270*/  SHF.L.U32 R11, R12, R11, RZ ;  /* 0x0000000b0c0b7219 */ /* 0x000fe400000006ff */
[----:B------:R-:W-:Y:S02]  /*16280*/  FSETP.NEU.FTZ.AND P0, PT, R3, R18, PT ;  /* 0x000000120300720b */ /* 0x000fe40003f1d000 */
[----:B------:R-:W-:Y:S02]  /*16290*/  SEL R3, R13, RZ, P2 ;  /* 0x000000ff0d037207 */ /* 0x000fe40001000000 */
[----:B------:R-:W-:Y:S02]  /*162a0*/  ISETP.NE.AND P1, PT, R11, RZ, P1 ;  /* 0x000000ff0b00720c */ /* 0x000fe40000f25270 */
[----:B------:R-:W-:-:S02]  /*162b0*/  SHF.R.U32.HI R3, RZ, R3, R12 ;  /* 0x00000003ff037219 */ /* 0x000fc4000001160c */
[----:B------:R-:W-:Y:S02]  /*162c0*/  PLOP3.LUT P0, PT, P0, P1, PT, 0xf8, 0x8f ;  /* 0x00000000008f781c */ /* 0x000fe40000703f70 */
[----:B------:R-:W-:Y:S02]  /*162d0*/  SHF.R.U32.HI R12, RZ, 0x1, R3 ;  /* 0x00000001ff0c7819 */ /* 0x000fe40000011603 */
[----:B------:R-:W-:-:S04]  /*162e0*/  SEL R11, RZ, 0x1, !P0 ;  /* 0x00000001ff0b7807 */ /* 0x000fc80004000000 */
[----:B------:R-:W-:-:S04]  /*162f0*/  LOP3.LUT R16, R11, 0x1, R12, 0xf8, !PT ;  /* 0x000000010b107812 */ /* 0x000fc800078ef80c */
[----:B------:R-:W-:-:S04]  /*16300*/  LOP3.LUT R3, R16, R3, RZ, 0xc0, !PT ;  /* 0x0000000310037212 */ /* 0x000fc800078ec0ff */
[----:B------:R-:W-:-:S04]  /*16310*/  IADD3 R3, PT, PT, R12, R3, RZ ;  /* 0x000000030c037210 */ /* 0x000fc80007ffe0ff */
[----:B------:R-:W-:Y:S01]  /*16320*/  LOP3.LUT R2, R3, R2, RZ, 0xfc, !PT ;  /* 0x0000000203027212 */ /* 0x000fe200078efcff */
[----:B------:R-:W-:Y:S06]  /*16330*/  BRA `(.L_x_252) ;  /* 0x0000000000107947 */ /* 0x000fec0003800000 */
.L_x_251:
[----:B------:R-:W-:-:S04]  /*16340*/  LOP3.LUT R2, R2, 0x80000000, RZ, 0xc0, !PT ;  /* 0x8000000002027812 */ /* 0x000fc800078ec0ff */
[----:B------:R-:W-:Y:S01]  /*16350*/  LOP3.LUT R2, R2, 0x7f800000, RZ, 0xfc, !PT ;  /* 0x7f80000002027812 */ /* 0x000fe200078efcff */
[----:B------:R-:W-:Y:S06]  /*16360*/  BRA `(.L_x_252) ;  /* 0x0000000000047947 */ /* 0x000fec0003800000 */
.L_x_250:
[----:B------:R-:W-:-:S07]  /*16370*/  IMAD R2, R17, 0x800000, R2 ;  /* 0x0080000011027824 */ /* 0x000fce00078e0202 */
.L_x_252:
[----:B------:R-:W-:Y:S05]  /*16380*/  BSYNC.RECONVERGENT B1 ;  /* 0x0000000000017941 */ /* 0x000fea0003800200 */
.L_x_249:
[----:B------:R-:W-:Y:S05]  /*16390*/  BRA `(.L_x_253) ;  /* 0x0000000000207947 */ /* 0x000fea0003800000 */
.L_x_248:
[----:B------:R-:W-:-:S04]  /*163a0*/  LOP3.LUT R2, R11, 0x80000000, R2, 0x48, !PT ;  /* 0x800000000b027812 */ /* 0x000fc800078e4802 */
[----:B------:R-:W-:Y:S01]  /*163b0*/  LOP3.LUT R2, R2, 0x7f800000, RZ, 0xfc, !PT ;  /* 0x7f80000002027812 */ /* 0x000fe200078efcff */
[----:B------:R-:W-:Y:S06]  /*163c0*/  BRA `(.L_x_253) ;  /* 0x0000000000147947 */ /* 0x000fec0003800000 */
.L_x_247:
[----:B------:R-:W-:Y:S01]  /*163d0*/  LOP3.LUT R2, R11, 0x80000000, R2, 0x48, !PT ;  /* 0x800000000b027812 */ /* 0x000fe200078e4802 */
[----:B------:R-:W-:Y:S06]  /*163e0*/  BRA `(.L_x_253) ;  /* 0x00000000000c7947 */ /* 0x000fec0003800000 */
.L_x_246:
[----:B------:R-:W0:Y:S01]  /*163f0*/  MUFU.RSQ R2, -QNAN ;  /* 0xffc0000000027908 */ /* 0x000e220000001400 */
[----:B------:R-:W-:Y:S05]  /*16400*/  BRA `(.L_x_253) ;  /* 0x0000000000047947 */ /* 0x000fea0003800000 */
.L_x_245:
[----:B------:R-:W-:-:S07]  /*16410*/  FADD.FTZ R2, R2, R11 ;  /* 0x0000000b02027221 */ /* 0x000fce0000010000 */
.L_x_253:
[----:B------:R-:W-:Y:S05]  /*16420*/  BSYNC.RECONVERGENT B0 ;  /* 0x0000000000007941 */ /* 0x000fea0003800200 */
.L_x_243:
[----:B------:R-:W-:Y:S01]  /*16430*/  HFMA2 R3, -RZ, RZ, 0, 0 ;  /* 0x00000000ff037431 */ /* 0x000fe200000001ff */
[----:B0-----:R-:W-:Y:S02]  /*16440*/  MOV R11, R2 ;  /* 0x00000002000b7202 */ /* 0x001fe40000000f00 */
[----:B------:R-:W-:-:S04]  /*16450*/  MOV R2, R5 ;  /* 0x0000000500027202 */ /* 0x000fc80000000f00 */
[----:B------:R-:W-:Y:S05]  /*16460*/  RET.REL.NODEC R2 `(_Z18search_form_kernelPKciPKiyyffP12SearchResultPii) ;  /* 0xfffffe9802e47950 */ /* 0x000fea0003c3ffff */
.L_x_254:
[----:B------:R-:W-:-:S00]  /*16470*/  BRA `(.L_x_254) ;  /* 0xfffffffc00fc7947 */ /* 0x000fc0000383ffff */
[----:B------:R-:W-:-:S00]  /*16480*/  NOP ;  /* 0x0000000000007918 */ /* 0x000fc00000000000 */
[----:B------:R-:W-:-:S00]  /*16490*/  NOP ;  /* 0x0000000000007918 */ /* 0x000fc00000000000 */
[----:B------:R-:W-:-:S00]  /*164a0*/  NOP ;  /* 0x0000000000007918 */ /* 0x000fc00000000000 */
[----:B------:R-:W-:-:S00]  /*164b0*/  NOP ;  /* 0x0000000000007918 */ /* 0x000fc00000000000 */
[----:B------:R-:W-:-:S00]  /*164c0*/  NOP ;  /* 0x0000000000007918 */ /* 0x000fc00000000000 */
[----:B------:R-:W-:-:S00]  /*164d0*/  NOP ;  /* 0x0000000000007918 */ /* 0x000fc00000000000 */
[----:B------:R-:W-:-:S00]  /*164e0*/  NOP ;  /* 0x0000000000007918 */ /* 0x000fc00000000000 */
[----:B------:R-:W-:-:S00]  /*164f0*/  NOP ;  /* 0x0000000000007918 */ /* 0x000fc00000000000 */
.L_x_465:


//--------------------- .nv.global.init           --------------------------
	.section	.nv.global.init,"aw",@progbits
	.align	4
.nv.global.init:
	.type		__cudart_i2opi_f,@object
	.size		__cudart_i2opi_f,(.L_4 - __cudart_i2opi_f)
__cudart_i2opi_f:
        /*0000*/ 	.byte	0x41, 0x90, 0x43, 0x3c, 0x99, 0x95, 0x62, 0xdb, 0xc0, 0xdd, 0x34, 0xf5, 0xd1, 0x57, 0x27, 0xfc
        /*0010*/ 	.byte	0x29, 0x15, 0x44, 0x4e, 0x6e, 0x83, 0xf9, 0xa2
.L_4:


//--------------------- .nv.shared._Z18search_form_kernelPKciPKiyyffP12SearchResultPii --------------------------
	.section	.nv.shared._Z18search_form_kernelPKciPKiyyffP12SearchResultPii,"aw",@nobits
	.sectionflags	@""
	.align	4
.nv.shared._Z18search_form_kernelPKciPKiyyffP12SearchResultPii:
	.zero		1085


//--------------------- .nv.shared.reserved.0     --------------------------
	.section	.nv.shared.reserved.0,"aw",@nobits
	.weak		__nv_reservedSMEM_offset_0_alias
	.size		__nv_reservedSMEM_offset_0_alias, 0, 64
	.other		__nv_reservedSMEM_offset_0_alias,@"STO_CUDA_RESERVED_SHARED STV_DEFAULT"
__nv_reservedSMEM_offset_0_alias:
	.zero		0
	.zero		64


//--------------------- .nv.constant0._Z18search_form_kernelPKciPKiyyffP12SearchResultPii --------------------------
	.section	.nv.constant0._Z18search_form_kernelPKciPKiyyffP12SearchResultPii,"a",@progbits
	.sectionflags	@""
	.align	4
.nv.constant0._Z18search_form_kernelPKciPKiyyffP12SearchResultPii:
	.zero		964


//--------------------- SYMBOLS --------------------------

	.type		.nv.reservedSmem.offset0,@object
	.size		.nv.reservedSmem.offset0,0x4
	.type		.nv.reservedSmem.cap,@object
	.size		.nv.reservedSmem.cap,0x4
